	.target	sm_100a

	.elftype	@"ET_EXEC"


//--------------------- .note.nv.tkinfo           --------------------------
	.section	.note.nv.tkinfo,"",@"SHT_NOTE"
	.sectionflags	@"SHF_NOTE_NV_TKINFO"
	.tkinfo
        /*0018*/ 	.word	0x00000002
        /*0030*/ 	.string	""
        /*0030*/ 	.string	"ptxas"
        /*0030*/ 	.string	"Cuda compilation tools, release 13.0, V13.0.88"
        /*0030*/ 	.string	"Build cuda_13.0.r13.0/compiler.36424714_0"
        /*0030*/ 	.string	"-arch sm_100a -m 64 "



//--------------------- .note.nv.cuinfo           --------------------------
	.section	.note.nv.cuinfo,"",@"SHT_NOTE"
	.sectionflags	@"SHF_NOTE_NV_CUINFO"
        /*0018*/ 	.short	0x0002
        /*001a*/ 	.short	0x0064
        /*001c*/ 	.short	0x0082
	.zero		2


//--------------------- .nv.info                  --------------------------
	.section	.nv.info,"",@"SHT_CUDA_INFO"
	.align	4


	//----- nvinfo : EIATTR_REGCOUNT
	.align		4
        /*0000*/ 	.byte	0x04, 0x2f
        /*0002*/ 	.short	(.L_34 - .L_33)
	.align		4
.L_33:
        /*0004*/ 	.word	index@(_ZN7cutlass13device_kernelINS_4fmha6kernel36Sm100FmhaFwdKernelTmaWarpspecializedIN4cute5tupleIJiiiNS5_IJNS5_IJiiEEEiEEEEEENS1_10collective38Sm100FmhaFwdMainloopTmaWarpspecializedINS_6half_tEffNS5_IJNS4_1CILi256EEENSC_ILi128EEESE_EEENS5_IJiNSC_ILi1EEES7_EEENS5_IJiSG_NS5_IJNS5_IJNSC_ILi0EEEiEEEiEEEEEESL_NS9_10CausalMaskILb1EEENS5_IJNSC_ILi2EEESG_SG_EEENSC_ILb0EEEEENS9_38Sm100FmhaFwdEpilogueTmaWarpspecializedISB_fNS5_IJSE_SE_SE_EEESH_NS5_IJSG_S7_EEESQ_EENS2_23PersistentTileSchedulerENS2_41Sm100FmhaCtxKernelWarpspecializedScheduleEEEEEvNT_6ParamsE)
        /*0008*/ 	.word	0x00000080


	//----- nvinfo : EIATTR_FRAME_SIZE
	.align		4
.L_34:
        /*000c*/ 	.byte	0x04, 0x11
        /*000e*/ 	.short	(.L_36 - .L_35)
	.align		4
.L_35:
        /*0010*/ 	.word	index@($__internal_3_$__cuda_sm3x_div_rn_noftz_f32_slowpath)
        /*0014*/ 	.word	0x000000c0


	//----- nvinfo : EIATTR_FRAME_SIZE
	.align		4
.L_36:
        /*0018*/ 	.byte	0x04, 0x11
        /*001a*/ 	.short	(.L_38 - .L_37)
	.align		4
.L_37:
        /*001c*/ 	.word	index@($__internal_2_$__cuda_sm10x_tcgen05_guardrail_trap_unallocated_columns_being_dealloced)
        /*0020*/ 	.word	0x000000c0


	//----- nvinfo : EIATTR_FRAME_SIZE
	.align		4
.L_38:
        /*0024*/ 	.byte	0x04, 0x11
        /*0026*/ 	.short	(.L_40 - .L_39)
	.align		4
.L_39:
        /*0028*/ 	.word	index@($__internal_1_$__cuda_sm10x_tcgen05_guardrail_trap_phase_invalid_during_alloc)
        /*002c*/ 	.word	0x000000c0


	//----- nvinfo : EIATTR_FRAME_SIZE
	.align		4
.L_40:
        /*0030*/ 	.byte	0x04, 0x11
        /*0032*/ 	.short	(.L_42 - .L_41)
	.align		4
.L_41:
        /*0034*/ 	.word	index@($__internal_0_$__cuda_sm10x_tcgen05_guardrail_trap_col_being_dealloced_not_returned_by_alloc)
        /*0038*/ 	.word	0x000000c0


	//----- nvinfo : EIATTR_FRAME_SIZE
	.align		4
.L_42:
        /*003c*/ 	.byte	0x04, 0x11
        /*003e*/ 	.short	(.L_44 - .L_43)
	.align		4
.L_43:
        /*0040*/ 	.word	index@(_ZN7cutlass13device_kernelINS_4fmha6kernel36Sm100FmhaFwdKernelTmaWarpspecializedIN4cute5tupleIJiiiNS5_IJNS5_IJiiEEEiEEEEEENS1_10collective38Sm100FmhaFwdMainloopTmaWarpspecializedINS_6half_tEffNS5_IJNS4_1CILi256EEENSC_ILi128EEESE_EEENS5_IJiNSC_ILi1EEES7_EEENS5_IJiSG_NS5_IJNS5_IJNSC_ILi0EEEiEEEiEEEEEESL_NS9_10CausalMaskILb1EEENS5_IJNSC_ILi2EEESG_SG_EEENSC_ILb0EEEEENS9_38Sm100FmhaFwdEpilogueTmaWarpspecializedISB_fNS5_IJSE_SE_SE_EEESH_NS5_IJSG_S7_EEESQ_EENS2_23PersistentTileSchedulerENS2_41Sm100FmhaCtxKernelWarpspecializedScheduleEEEEEvNT_6ParamsE)
        /*0044*/ 	.word	0x000000c0


	//----- nvinfo : EIATTR_MIN_STACK_SIZE
	.align		4
.L_44:
        /*0048*/ 	.byte	0x04, 0x12
        /*004a*/ 	.short	(.L_46 - .L_45)
	.align		4
.L_45:
        /*004c*/ 	.word	index@(_ZN7cutlass13device_kernelINS_4fmha6kernel36Sm100FmhaFwdKernelTmaWarpspecializedIN4cute5tupleIJiiiNS5_IJNS5_IJiiEEEiEEEEEENS1_10collective38Sm100FmhaFwdMainloopTmaWarpspecializedINS_6half_tEffNS5_IJNS4_1CILi256EEENSC_ILi128EEESE_EEENS5_IJiNSC_ILi1EEES7_EEENS5_IJiSG_NS5_IJNS5_IJNSC_ILi0EEEiEEEiEEEEEESL_NS9_10CausalMaskILb1EEENS5_IJNSC_ILi2EEESG_SG_EEENSC_ILb0EEEEENS9_38Sm100FmhaFwdEpilogueTmaWarpspecializedISB_fNS5_IJSE_SE_SE_EEESH_NS5_IJSG_S7_EEESQ_EENS2_23PersistentTileSchedulerENS2_41Sm100FmhaCtxKernelWarpspecializedScheduleEEEEEvNT_6ParamsE)
        /*0050*/ 	.word	0x000000c0
.L_46:


//--------------------- .nv.compat                --------------------------
	.section	.nv.compat,"",@"SHT_CUDA_COMPAT_INFO"
	.align	4
        /*0000*/ 	.byte	0x02, 0x09, 0x01, 0x00, 0x02, 0x02, 0x02, 0x00, 0x02, 0x05, 0x05, 0x00, 0x03, 0x07, 0x01, 0x01
        /*0010*/ 	.byte	0x02, 0x03, 0x01, 0x00, 0x02, 0x06, 0x01, 0x00, 0x04, 0x0b, 0x08, 0x00, 0x01, 0x00, 0x00, 0x00
        /*0020*/ 	.byte	0x00, 0x00, 0x00, 0x00


//--------------------- .nv.info._ZN7cutlass13device_kernelINS_4fmha6kernel36Sm100FmhaFwdKernelTmaWarpspecializedIN4cute5tupleIJiiiNS5_IJNS5_IJiiEEEiEEEEEENS1_10collective38Sm100FmhaFwdMainloopTmaWarpspecializedINS_6half_tEffNS5_IJNS4_1CILi256EEENSC_ILi128EEESE_EEENS5_IJiNSC_ILi1EEES7_EEENS5_IJiSG_NS5_IJNS5_IJNSC_ILi0EEEiEEEiEEEEEESL_NS9_10CausalMaskILb1EEENS5_IJNSC_ILi2EEESG_SG_EEENSC_ILb0EEEEENS9_38Sm100FmhaFwdEpilogueTmaWarpspecializedISB_fNS5_IJSE_SE_SE_EEESH_NS5_IJSG_S7_EEESQ_EENS2_23PersistentTileSchedulerENS2_41Sm100FmhaCtxKernelWarpspecializedScheduleEEEEEvNT_6ParamsE --------------------------
	.section	.nv.info._ZN7cutlass13device_kernelINS_4fmha6kernel36Sm100FmhaFwdKernelTmaWarpspecializedIN4cute5tupleIJiiiNS5_IJNS5_IJiiEEEiEEEEEENS1_10collective38Sm100FmhaFwdMainloopTmaWarpspecializedINS_6half_tEffNS5_IJNS4_1CILi256EEENSC_ILi128EEESE_EEENS5_IJiNSC_ILi1EEES7_EEENS5_IJiSG_NS5_IJNS5_IJNSC_ILi0EEEiEEEiEEEEEESL_NS9_10CausalMaskILb1EEENS5_IJNSC_ILi2EEESG_SG_EEENSC_ILb0EEEEENS9_38Sm100FmhaFwdEpilogueTmaWarpspecializedISB_fNS5_IJSE_SE_SE_EEESH_NS5_IJSG_S7_EEESQ_EENS2_23PersistentTileSchedulerENS2_41Sm100FmhaCtxKernelWarpspecializedScheduleEEEEEvNT_6ParamsE,"",@"SHT_CUDA_INFO"
	.sectionflags	@""
	.align	4


	//----- nvinfo : EIATTR_CUDA_API_VERSION
	.align		4
        /*0000*/ 	.byte	0x04, 0x37
        /*0002*/ 	.short	(.L_48 - .L_47)
.L_47:
        /*0004*/ 	.word	0x00000082


	//----- nvinfo : EIATTR_KPARAM_INFO
	.align		4
.L_48:
        /*0008*/ 	.byte	0x04, 0x17
        /*000a*/ 	.short	(.L_50 - .L_49)
.L_49:
        /*000c*/ 	.word	0x00000000
        /*0010*/ 	.short	0x0000
        /*0012*/ 	.short	0x0000
        /*0014*/ 	.byte	0x00, 0xf0, 0x01, 0x18


	//----- nvinfo : EIATTR_AT_ENTRY_FRAGMENTS
	.align		4
.L_50:
        /*0018*/ 	.byte	0x04, 0x4f
        /*001a*/ 	.short	(.L_52 - .L_51)


	//   ....[0]....
.L_51:
        /*001c*/ 	.word	0x00000006


	//----- nvinfo : EIATTR_RESERVED_SMEM_USED
	.align		4
.L_52:
        /*0020*/ 	.byte	0x01, 0x41
	.zero		2


	//----- nvinfo : EIATTR_SPARSE_MMA_MASK
	.align		4
        /*0024*/ 	.byte	0x03, 0x50
        /*0026*/ 	.short	0x0000


	//----- nvinfo : EIATTR_TCGEN05_1CTA_USED
	.align		4
        /*0028*/ 	.byte	0x01, 0x51
	.zero		2


	//----- nvinfo : EIATTR_MAXREG_COUNT
	.align		4
        /*002c*/ 	.byte	0x03, 0x1b
        /*002e*/ 	.short	0x0080


	//----- nvinfo : EIATTR_NUM_BARRIERS
	.align		4
        /*0030*/ 	.byte	0x02, 0x4c
        /*0032*/ 	.byte	0x01
	.zero		1


	//----- nvinfo : EIATTR_EXTERNS
	.align		4
        /*0034*/ 	.byte	0x04, 0x0f
        /*0036*/ 	.short	(.L_54 - .L_53)


	//   ....[0]....
	.align		4
.L_53:
        /*0038*/ 	.word	index@(vprintf)


	//   ....[1]....
	.align		4
        /*003c*/ 	.word	index@(__assertfail)


	//----- nvinfo : EIATTR_ANNOTATIONS
	.align		4
.L_54:
        /*0040*/ 	.byte	0x04, 0x55
        /*0042*/ 	.short	(.L_56 - .L_55)


	//   ....[0]....
.L_55:
        /*0044*/ 	.word	0x00000001
        /*0048*/ 	.byte	0x00, 0x8e, 0x00, 0x00, 0x01, 0x00, 0x00, 0x00, 0x50, 0x8e, 0x00, 0x00, 0x01, 0x00, 0x00, 0x00
        /* <DEDUP_REMOVED lines=70> */
        /*04b8*/ 	.byte	0xd0, 0x17, 0x02, 0x00


	//----- nvinfo : EIATTR_MERCURY_ISA_VERSION
	.align		4
.L_56:
        /*04bc*/ 	.byte	0x03, 0x5f
        /*04be*/ 	.short	0x0101


	//----- nvinfo : EIATTR_INT_WARP_WIDE_INSTR_OFFSETS
	.align		4
        /*04c0*/ 	.byte	0x04, 0x31
        /*04c2*/ 	.short	(.L_58 - .L_57)


	//   ....[0]....
.L_57:
        /*04c4*/ 	.word	0x00022fd0


	//   ....[1]....
        /*04c8*/ 	.word	0x00022ff0


	//   ....[2]....
        /*04cc*/ 	.word	0x00023020


	//----- nvinfo : EIATTR_COOP_GROUP_MASK_REGIDS
	.align		4
.L_58:
        /*04d0*/ 	.byte	0x04, 0x29
        /*04d2*/ 	.short	(.L_60 - .L_59)


	//   ....[0]....
.L_59:
        /*04d4*/ 	.word	0xffffffff


	//   ....[1]....
        /*04d8*/ 	.word	0xffffffff


	//   ....[2]....
        /*04dc*/ 	.word	0xffffffff


	//   ....[3]....
        /*04e0*/ 	.word	0xffffffff


	//   ....[4]....
        /*04e4*/ 	.word	0xffffffff


	//   ....[5]....
        /*04e8*/ 	.word	0xffffffff


	//   ....[6]....
        /*04ec*/ 	.word	0xffffffff


	//   ....[7]....
        /*04f0*/ 	.word	0xffffffff


	//   ....[8]....
        /*04f4*/ 	.word	0xffffffff


	//   ....[9]....
        /*04f8*/ 	.word	0xffffffff


	//   ....[10]....
        /*04fc*/ 	.word	0xffffffff


	//   ....[11]....
        /*0500*/ 	.word	0xffffffff


	//   ....[12]....
        /*0504*/ 	.word	0xffffffff


	//   ....[13]....
        /*0508*/ 	.word	0xffffffff


	//   ....[14]....
        /*050c*/ 	.word	0xffffffff


	//   ....[15]....
        /*0510*/ 	.word	0xffffffff


	//   ....[16]....
        /*0514*/ 	.word	0xffffffff


	//   ....[17]....
        /*0518*/ 	.word	0xffffffff


	//   ....[18]....
        /*051c*/ 	.word	0xffffffff


	//----- nvinfo : EIATTR_COOP_GROUP_INSTR_OFFSETS
	.align		4
.L_60:
        /*0520*/ 	.byte	0x04, 0x28
        /*0522*/ 	.short	(.L_62 - .L_61)


	//   ....[0]....
.L_61:
        /*0524*/ 	.word	0x00000120


	//   ....[1]....
        /*0528*/ 	.word	0x000008e0


	//   ....[2]....
        /*052c*/ 	.word	0x00000b10


	//   ....[3]....
        /*0530*/ 	.word	0x00000c40


	//   ....[4]....
        /*0534*/ 	.word	0x00000d80


	//   ....[5]....
        /*0538*/ 	.word	0x00001040


	//   ....[6]....
        /*053c*/ 	.word	0x00001230


	//   ....[7]....
        /*0540*/ 	.word	0x00001340


	//   ....[8]....
        /*0544*/ 	.word	0x000014a0


	//   ....[9]....
        /*0548*/ 	.word	0x00001600


	//   ....[10]....
        /*054c*/ 	.word	0x000019f0


	//   ....[11]....
        /*0550*/ 	.word	0x00001c00


	//   ....[12]....
        /*0554*/ 	.word	0x00001c10


	//   ....[13]....
        /*0558*/ 	.word	0x0000aee0


	//   ....[14]....
        /*055c*/ 	.word	0x0000c220


	//   ....[15]....
        /*0560*/ 	.word	0x00011e00


	//   ....[16]....
        /*0564*/ 	.word	0x000163b0


	//   ....[17]....
        /*0568*/ 	.word	0x00022ed0


	//   ....[18]....
        /*056c*/ 	.word	0x000230f0


	//----- nvinfo : EIATTR_REG_RECONFIG
	.align		4
.L_62:
        /*0570*/ 	.byte	0x01, 0x54
	.zero		2


	//----- nvinfo : EIATTR_VRC_CTA_INIT_COUNT
	.align		4
        /*0574*/ 	.byte	0x02, 0x4a
        /*0576*/ 	.byte	0x80
	.zero		1


	//----- nvinfo : EIATTR_SYSCALL_OFFSETS
	.align		4
        /*0578*/ 	.byte	0x04, 0x46
        /*057a*/ 	.short	(.L_64 - .L_63)


	//   ....[0]....
.L_63:
        /*057c*/ 	.word	0x00005300


	//   ....[1]....
        /*0580*/ 	.word	0x000053c0


	//   ....[2]....
        /*0584*/ 	.word	0x00005430


	//   ....[3]....
        /*0588*/ 	.word	0x000054a0


	//   ....[4]....
        /*058c*/ 	.word	0x00005510


	//   ....[5]....
        /*0590*/ 	.word	0x000055b0


	//   ....[6]....
        /*0594*/ 	.word	0x00005690


	//   ....[7]....
        /*0598*/ 	.word	0x00005730


	//   ....[8]....
        /*059c*/ 	.word	0x000057d0


	//   ....[9]....
        /*05a0*/ 	.word	0x00005870


	//   ....[10]....
        /*05a4*/ 	.word	0x000058e0


	//   ....[11]....
        /*05a8*/ 	.word	0x00005980


	//   ....[12]....
        /*05ac*/ 	.word	0x00005a20


	//   ....[13]....
        /*05b0*/ 	.word	0x00005a90


	//   ....[14]....
        /*05b4*/ 	.word	0x00005b30


	//   ....[15]....
        /*05b8*/ 	.word	0x00005bd0


	//   ....[16]....
        /*05bc*/ 	.word	0x00005c70


	//   ....[17]....
        /*05c0*/ 	.word	0x00005d10


	//   ....[18]....
        /*05c4*/ 	.word	0x00005d80


	//   ....[19]....
        /*05c8*/ 	.word	0x00005e20


	//   ....[20]....
        /*05cc*/ 	.word	0x00005ec0


	//   ....[21]....
        /*05d0*/ 	.word	0x00005f30


	//   ....[22]....
        /*05d4*/ 	.word	0x00005fd0


	//   ....[23]....
        /*05d8*/ 	.word	0x00006070


	//   ....[24]....
        /*05dc*/ 	.word	0x00006110


	//   ....[25]....
        /*05e0*/ 	.word	0x000061b0


	//   ....[26]....
        /*05e4*/ 	.word	0x00006220


	//   ....[27]....
        /*05e8*/ 	.word	0x000062c0


	//   ....[28]....
        /*05ec*/ 	.word	0x00006360


	//   ....[29]....
        /*05f0*/ 	.word	0x000063d0


	//   ....[30]....
        /*05f4*/ 	.word	0x00006470


	//   ....[31]....
        /*05f8*/ 	.word	0x00006510


	//   ....[32]....
        /*05fc*/ 	.word	0x000065b0


	//   ....[33]....
        /*0600*/ 	.word	0x00006650


	//   ....[34]....
        /*0604*/ 	.word	0x000066f0


	//   ....[35]....
        /*0608*/ 	.word	0x00006790


	//   ....[36]....
        /*060c*/ 	.word	0x00006800


	//   ....[37]....
        /*0610*/ 	.word	0x000068a0


	//   ....[38]....
        /*0614*/ 	.word	0x00006940


	//   ....[39]....
        /*0618*/ 	.word	0x000069b0


	//   ....[40]....
        /*061c*/ 	.word	0x00006a50


	//   ....[41]....
        /*0620*/ 	.word	0x00006af0


	//   ....[42]....
        /*0624*/ 	.word	0x00006b90


	//   ....[43]....
        /*0628*/ 	.word	0x00006c30


	//   ....[44]....
        /*062c*/ 	.word	0x00006ca0


	//   ....[45]....
        /*0630*/ 	.word	0x00006d40


	//   ....[46]....
        /*0634*/ 	.word	0x00006de0


	//   ....[47]....
        /*0638*/ 	.word	0x00006e50


	//   ....[48]....
        /*063c*/ 	.word	0x00006ef0


	//   ....[49]....
        /*0640*/ 	.word	0x00006f90


	//   ....[50]....
        /*0644*/ 	.word	0x00007030


	//   ....[51]....
        /*0648*/ 	.word	0x000070d0


	//   ....[52]....
        /*064c*/ 	.word	0x00007140


	//   ....[53]....
        /*0650*/ 	.word	0x000071d0


	//   ....[54]....
        /*0654*/ 	.word	0x00007270


	//   ....[55]....
        /*0658*/ 	.word	0x000072e0


	//   ....[56]....
        /*065c*/ 	.word	0x00007380


	//   ....[57]....
        /*0660*/ 	.word	0x00007420


	//   ....[58]....
        /*0664*/ 	.word	0x000074c0


	//   ....[59]....
        /*0668*/ 	.word	0x00007560


	//   ....[60]....
        /*066c*/ 	.word	0x0000b080


	//   ....[61]....
        /*0670*/ 	.word	0x0000b2b0


	//   ....[62]....
        /*0674*/ 	.word	0x0000b4e0


	//   ....[63]....
        /*0678*/ 	.word	0x0000b710


	//   ....[64]....
        /*067c*/ 	.word	0x0000b940


	//   ....[65]....
        /*0680*/ 	.word	0x0000bb70


	//   ....[66]....
        /*0684*/ 	.word	0x0000bda0


	//   ....[67]....
        /*0688*/ 	.word	0x0000c3c0


	//   ....[68]....
        /*068c*/ 	.word	0x0000c5f0


	//   ....[69]....
        /*0690*/ 	.word	0x0000c820


	//   ....[70]....
        /*0694*/ 	.word	0x0000ca50


	//   ....[71]....
        /*0698*/ 	.word	0x0000cc80


	//   ....[72]....
        /*069c*/ 	.word	0x0000ceb0


	//   ....[73]....
        /*06a0*/ 	.word	0x0000d0e0


	//   ....[74]....
        /*06a4*/ 	.word	0x0000da70


	//   ....[75]....
        /*06a8*/ 	.word	0x0000ddb0


	//   ....[76]....
        /*06ac*/ 	.word	0x0000e0f0


	//   ....[77]....
        /*06b0*/ 	.word	0x0000e430


	//   ....[78]....
        /*06b4*/ 	.word	0x0000e770


	//   ....[79]....
        /*06b8*/ 	.word	0x0000eab0


	//   ....[80]....
        /*06bc*/ 	.word	0x0000edf0


	//   ....[81]....
        /*06c0*/ 	.word	0x0000fc50


	//   ....[82]....
        /*06c4*/ 	.word	0x0000ff90


	//   ....[83]....
        /*06c8*/ 	.word	0x000102d0


	//   ....[84]....
        /*06cc*/ 	.word	0x00010610


	//   ....[85]....
        /*06d0*/ 	.word	0x00010950


	//   ....[86]....
        /*06d4*/ 	.word	0x00010c90


	//   ....[87]....
        /*06d8*/ 	.word	0x00010fd0


	//   ....[88]....
        /*06dc*/ 	.word	0x00012040


	//   ....[89]....
        /*06e0*/ 	.word	0x000121b0


	//   ....[90]....
        /*06e4*/ 	.word	0x00012320


	//   ....[91]....
        /*06e8*/ 	.word	0x00012490


	//   ....[92]....
        /*06ec*/ 	.word	0x00012a20


	//   ....[93]....
        /*06f0*/ 	.word	0x00015520


	//   ....[94]....
        /*06f4*/ 	.word	0x00015820


	//   ....[95]....
        /*06f8*/ 	.word	0x00016220


	//   ....[96]....
        /*06fc*/ 	.word	0x000165f0


	//   ....[97]....
        /*0700*/ 	.word	0x00016760


	//   ....[98]....
        /*0704*/ 	.word	0x000168d0


	//   ....[99]....
        /*0708*/ 	.word	0x00016a40


	//   ....[100]....
        /*070c*/ 	.word	0x000198b0


	//   ....[101]....
        /*0710*/ 	.word	0x0001c460


	//   ....[102]....
        /*0714*/ 	.word	0x0001c770


	//   ....[103]....
        /*0718*/ 	.word	0x0001d1c0


	//----- nvinfo : EIATTR_MBARRIER_INSTR_OFFSETS
	.align		4
.L_64:
        /*071c*/ 	.byte	0x04, 0x39
        /*071e*/ 	.short	(.L_66 - .L_65)


	//   ....[0]....
.L_65:
        /*0720*/ 	.word	0x000009c0
        /*0724*/ 	.word	0x000000ff
        /*0728*/ 	.word	0x00038000
        /*072c*/ 	.short	0x0100
        /*072e*/ 	.byte	0x05
	.zero		1


	//   ....[1]....
        /*0730*/ 	.word	0x000009d0
        /*0734*/ 	.word	0x000000ff
        /*0738*/ 	.word	0x00038010
        /*073c*/ 	.short	0x0100
        /*073e*/ 	.byte	0x05
	.zero		1


	//   ....[2]....
        /*0740*/ 	.word	0x000009e0
        /*0744*/ 	.word	0x000000ff
        /*0748*/ 	.word	0x00038008
        /*074c*/ 	.short	0x0100
        /*074e*/ 	.byte	0x05
	.zero		1


	//   ....[3]....
        /*0750*/ 	.word	0x000009f0
        /*0754*/ 	.word	0x000000ff
        /*0758*/ 	.word	0x00038018
        /*075c*/ 	.short	0x0100
        /*075e*/ 	.byte	0x05
	.zero		1


	//   ....[4]....
        /*0760*/ 	.word	0x00000bd0
        /*0764*/ 	.word	0x000000ff
        /*0768*/ 	.word	0x00038020
        /*076c*/ 	.short	0x0100
        /*076e*/ 	.byte	0x05
	.zero		1


	//   ....[5]....
        /*0770*/ 	.word	0x00000be0
        /*0774*/ 	.word	0x000000ff
        /*0778*/ 	.word	0x00038038
        /*077c*/ 	.short	0x0100
        /*077e*/ 	.byte	0x05
	.zero		1


	//   ....[6]....
        /*0780*/ 	.word	0x00000bf0
        /*0784*/ 	.word	0x000000ff
        /*0788*/ 	.word	0x00038028
        /*078c*/ 	.short	0x0100
        /*078e*/ 	.byte	0x05
	.zero		1


	//   ....[7]....
        /*0790*/ 	.word	0x00000c00
        /*0794*/ 	.word	0x000000ff
        /*0798*/ 	.word	0x00038040
        /*079c*/ 	.short	0x0100
        /*079e*/ 	.byte	0x05
	.zero		1


	//   ....[8]....
        /*07a0*/ 	.word	0x00000c10
        /*07a4*/ 	.word	0x000000ff
        /*07a8*/ 	.word	0x00038030
        /*07ac*/ 	.short	0x0100
        /*07ae*/ 	.byte	0x05
	.zero		1


	//   ....[9]....
        /*07b0*/ 	.word	0x00000c20
        /*07b4*/ 	.word	0x000000ff
        /*07b8*/ 	.word	0x00038048
        /*07bc*/ 	.short	0x0100
        /*07be*/ 	.byte	0x05
	.zero		1


	//   ....[10]....
        /*07c0*/ 	.word	0x00000d50
        /*07c4*/ 	.word	0x000000ff
        /*07c8*/ 	.word	0x00038050
        /*07cc*/ 	.short	0x0100
        /*07ce*/ 	.byte	0x06
	.zero		1


	//   ....[11]....
        /*07d0*/ 	.word	0x00000d60
        /*07d4*/ 	.word	0x000000ff
        /*07d8*/ 	.word	0x00038058
        /*07dc*/ 	.short	0x0100
        /*07de*/ 	.byte	0x06
	.zero		1


	//   ....[12]....
        /*07e0*/ 	.word	0x00000f10
        /*07e4*/ 	.word	0x000000ff
        /*07e8*/ 	.word	0x00038060
        /*07ec*/ 	.short	0x0100
        /*07ee*/ 	.byte	0x08
	.zero		1


	//   ....[13]....
        /*07f0*/ 	.word	0x00000f20
        /*07f4*/ 	.word	0x000000ff
        /*07f8*/ 	.word	0x00038068
        /*07fc*/ 	.short	0x0100
        /*07fe*/ 	.byte	0x08
	.zero		1


	//   ....[14]....
        /*0800*/ 	.word	0x00001100
        /*0804*/ 	.word	0x000000ff
        /*0808*/ 	.word	0x00038070
        /*080c*/ 	.short	0x0100
        /*080e*/ 	.byte	0x08
	.zero		1


	//   ....[15]....
        /*0810*/ 	.word	0x00001110
        /*0814*/ 	.word	0x000000ff
        /*0818*/ 	.word	0x00038078
        /*081c*/ 	.short	0x0100
        /*081e*/ 	.byte	0x08
	.zero		1


	//   ....[16]....
        /*0820*/ 	.word	0x00001310
        /*0824*/ 	.word	0x000000ff
        /*0828*/ 	.word	0x00038080
        /*082c*/ 	.short	0x0100
        /*082e*/ 	.byte	0x0a
	.zero		1


	//   ....[17]....
        /*0830*/ 	.word	0x00001320
        /*0834*/ 	.word	0x000000ff
        /*0838*/ 	.word	0x00038088
        /*083c*/ 	.short	0x0100
        /*083e*/ 	.byte	0x0a
	.zero		1


	//   ....[18]....
        /*0840*/ 	.word	0x00001450
        /*0844*/ 	.word	0x000000ff
        /*0848*/ 	.word	0x00038090
        /*084c*/ 	.short	0x0100
        /*084e*/ 	.byte	0x0b
	.zero		1


	//   ....[19]....
        /*0850*/ 	.word	0x00001460
        /*0854*/ 	.word	0x000000ff
        /*0858*/ 	.word	0x000380a0
        /*085c*/ 	.short	0x0100
        /*085e*/ 	.byte	0x0b
	.zero		1


	//   ....[20]....
        /*0860*/ 	.word	0x00001470
        /*0864*/ 	.word	0x000000ff
        /*0868*/ 	.word	0x00038098
        /*086c*/ 	.short	0x0100
        /*086e*/ 	.byte	0x0b
	.zero		1


	//   ....[21]....
        /*0870*/ 	.word	0x00001480
        /*0874*/ 	.word	0x000000ff
        /*0878*/ 	.word	0x000380a8
        /*087c*/ 	.short	0x0100
        /*087e*/ 	.byte	0x0b
	.zero		1


	//   ....[22]....
        /*0880*/ 	.word	0x000015b0
        /*0884*/ 	.word	0x000000ff
        /*0888*/ 	.word	0x000380b0
        /*088c*/ 	.short	0x0100
        /*088e*/ 	.byte	0x0b
	.zero		1


	//   ....[23]....
        /*0890*/ 	.word	0x000015c0
        /*0894*/ 	.word	0x000000ff
        /*0898*/ 	.word	0x000380c0
        /*089c*/ 	.short	0x0100
        /*089e*/ 	.byte	0x0b
	.zero		1


	//   ....[24]....
        /*08a0*/ 	.word	0x000015d0
        /*08a4*/ 	.word	0x000000ff
        /*08a8*/ 	.word	0x000380b8
        /*08ac*/ 	.short	0x0100
        /*08ae*/ 	.byte	0x0b
	.zero		1


	//   ....[25]....
        /*08b0*/ 	.word	0x000015e0
        /*08b4*/ 	.word	0x000000ff
        /*08b8*/ 	.word	0x000380c8
        /*08bc*/ 	.short	0x0100
        /*08be*/ 	.byte	0x0b
	.zero		1


	//   ....[26]....
        /*08c0*/ 	.word	0x000016e0
        /*08c4*/ 	.word	0x000000ff
        /*08c8*/ 	.word	0x000380d0
        /*08cc*/ 	.short	0x0100
        /*08ce*/ 	.byte	0x0a
	.zero		1


	//   ....[27]....
        /*08d0*/ 	.word	0x000016f0
        /*08d4*/ 	.word	0x000000ff
        /*08d8*/ 	.word	0x000380d8
        /*08dc*/ 	.short	0x0100
        /*08de*/ 	.byte	0x0a
	.zero		1


	//   ....[28]....
        /*08e0*/ 	.word	0x00001d90
        /*08e4*/ 	.word	0x000000ff
        /*08e8*/ 	.word	0x00038000
        /*08ec*/ 	.short	0x010a
        /*08ee*/ 	.byte	0x15
	.zero		1


	//   ....[29]....
        /*08f0*/ 	.word	0x00001e10
        /*08f4*/ 	.word	0x000000ff
        /*08f8*/ 	.word	0x00038020
        /*08fc*/ 	.short	0x010a
        /*08fe*/ 	.byte	0x04
	.zero		1


	//   ....[30]....
        /*0900*/ 	.word	0x00001f00
        /*0904*/ 	.word	0x000000ff
        /*0908*/ 	.word	0x00038058
        /*090c*/ 	.short	0x010a
        /*090e*/ 	.byte	0x15
	.zero		1


	//   ....[31]....
        /*0910*/ 	.word	0x000023d0
        /*0914*/ 	.word	0x000000ff
        /*0918*/ 	.word	0x00038008
        /*091c*/ 	.short	0x010a
        /*091e*/ 	.byte	0x15
	.zero		1


	//   ....[32]....
        /*0920*/ 	.word	0x00002460
        /*0924*/ 	.word	0x000000ff
        /*0928*/ 	.word	0x00038068
        /*092c*/ 	.short	0x010a
        /*092e*/ 	.byte	0x15
	.zero		1


	//   ....[33]....
        /*0930*/ 	.word	0x00002920
        /*0934*/ 	.word	0x000000ff
        /*0938*/ 	.word	0x00038020
        /*093c*/ 	.short	0x010a
        /*093e*/ 	.byte	0x04
	.zero		1


	//   ....[34]....
        /*0940*/ 	.word	0x000029d0
        /*0944*/ 	.word	0x000000ff
        /*0948*/ 	.word	0x000380a0
        /*094c*/ 	.short	0x010a
        /*094e*/ 	.byte	0x15
	.zero		1


	//   ....[35]....
        /*0950*/ 	.word	0x00002a80
        /*0954*/ 	.word	0x000000ff
        /*0958*/ 	.word	0x00038058
        /*095c*/ 	.short	0x010a
        /*095e*/ 	.byte	0x15
	.zero		1


	//   ....[36]....
        /*0960*/ 	.word	0x00003070
        /*0964*/ 	.word	0x000000ff
        /*0968*/ 	.word	0x00038020
        /*096c*/ 	.short	0x010a
        /*096e*/ 	.byte	0x07
	.zero		1


	//   ....[37]....
        /*0970*/ 	.word	0x000035f0
        /*0974*/ 	.word	0x000000ff
        /*0978*/ 	.word	0x000380a8
        /*097c*/ 	.short	0x010a
        /*097e*/ 	.byte	0x15
	.zero		1


	//   ....[38]....
        /*0980*/ 	.word	0x00003670
        /*0984*/ 	.word	0x000000ff
        /*0988*/ 	.word	0x00038068
        /*098c*/ 	.short	0x010a
        /*098e*/ 	.byte	0x15
	.zero		1


	//   ....[39]....
        /*0990*/ 	.word	0x000040b0
        /*0994*/ 	.word	0x000000ff
        /*0998*/ 	.word	0x00038020
        /*099c*/ 	.short	0x010a
        /*099e*/ 	.byte	0x04
	.zero		1


	//   ....[40]....
        /*09a0*/ 	.word	0x00004160
        /*09a4*/ 	.word	0x000000ff
        /*09a8*/ 	.word	0x000380a0
        /*09ac*/ 	.short	0x010a
        /*09ae*/ 	.byte	0x15
	.zero		1


	//   ....[41]....
        /*09b0*/ 	.word	0x00004210
        /*09b4*/ 	.word	0x000000ff
        /*09b8*/ 	.word	0x00038058
        /*09bc*/ 	.short	0x010a
        /*09be*/ 	.byte	0x15
	.zero		1


	//   ....[42]....
        /*09c0*/ 	.word	0x000047b0
        /*09c4*/ 	.word	0x000000ff
        /*09c8*/ 	.word	0x000380a8
        /*09cc*/ 	.short	0x010a
        /*09ce*/ 	.byte	0x15
	.zero		1


	//   ....[43]....
        /*09d0*/ 	.word	0x00004830
        /*09d4*/ 	.word	0x000000ff
        /*09d8*/ 	.word	0x00038068
        /*09dc*/ 	.short	0x010a
        /*09de*/ 	.byte	0x15
	.zero		1


	//   ....[44]....
        /*09e0*/ 	.word	0x00005200
        /*09e4*/ 	.word	0x00000010
        /*09e8*/ 	.word	0x000380c0
        /*09ec*/ 	.short	0x010a
        /*09ee*/ 	.byte	0xff
	.zero		1


	//   ....[45]....
        /*09f0*/ 	.word	0x00008de0
        /*09f4*/ 	.word	0x00000000
        /*09f8*/ 	.word	0x000380b0
        /*09fc*/ 	.short	0x0101
        /*09fe*/ 	.byte	0xff
	.zero		1


	//   ....[46]....
        /*0a00*/ 	.word	0x0000a600
        /*0a04*/ 	.word	0x00000000
        /*0a08*/ 	.word	0x000380c8
        /*0a0c*/ 	.short	0x010a
        /*0a0e*/ 	.byte	0xff
	.zero		1


	//   ....[47]....
        /*0a10*/ 	.word	0x0000aa10
        /*0a14*/ 	.word	0x00000000
        /*0a18*/ 	.word	0x000380b8
        /*0a1c*/ 	.short	0x0101
        /*0a1e*/ 	.byte	0xff
	.zero		1


	//   ....[48]....
        /*0a20*/ 	.word	0x0000ab60
        /*0a24*/ 	.word	0x0000003b
        /*0a28*/ 	.word	0x00038070
        /*0a2c*/ 	.short	0x010a
        /*0a2e*/ 	.byte	0xff
	.zero		1


	//   ....[49]....
        /*0a30*/ 	.word	0x0000abf0
        /*0a34*/ 	.word	0x00000000
        /*0a38*/ 	.word	0x00000000
        /*0a3c*/ 	.short	0x0101
        /*0a3e*/ 	.byte	0xff
	.zero		1


	//   ....[50]....
        /*0a40*/ 	.word	0x0000ac50
        /*0a44*/ 	.word	0x0000003b
        /*0a48*/ 	.word	0x00038080
        /*0a4c*/ 	.short	0x010a
        /*0a4e*/ 	.byte	0xff
	.zero		1


	//   ....[51]....
        /*0a50*/ 	.word	0x0000ad30
        /*0a54*/ 	.word	0x0000003b
        /*0a58*/ 	.word	0x00038070
        /*0a5c*/ 	.short	0x010a
        /*0a5e*/ 	.byte	0xff
	.zero		1


	//   ....[52]....
        /*0a60*/ 	.word	0x0000aec0
        /*0a64*/ 	.word	0x0000003b
        /*0a68*/ 	.word	0x00038090
        /*0a6c*/ 	.short	0x010a
        /*0a6e*/ 	.byte	0xff
	.zero		1


	//   ....[53]....
        /*0a70*/ 	.word	0x0000bfc0
        /*0a74*/ 	.word	0x00000000
        /*0a78*/ 	.word	0x00000000
        /*0a7c*/ 	.short	0x0101
        /*0a7e*/ 	.byte	0xff
	.zero		1


	//   ....[54]....
        /*0a80*/ 	.word	0x0000c040
        /*0a84*/ 	.word	0x00000000
        /*0a88*/ 	.word	0x00000000
        /*0a8c*/ 	.short	0x0101
        /*0a8e*/ 	.byte	0xff
	.zero		1


	//   ....[55]....
        /*0a90*/ 	.word	0x0000c0a0
        /*0a94*/ 	.word	0x0000003b
        /*0a98*/ 	.word	0x00038080
        /*0a9c*/ 	.short	0x010a
        /*0a9e*/ 	.byte	0xff
	.zero		1


	//   ....[56]....
        /*0aa0*/ 	.word	0x0000c200
        /*0aa4*/ 	.word	0x0000003b
        /*0aa8*/ 	.word	0x00038098
        /*0aac*/ 	.short	0x010a
        /*0aae*/ 	.byte	0xff
	.zero		1


	//   ....[57]....
        /*0ab0*/ 	.word	0x0000d2e0
        /*0ab4*/ 	.word	0x00000000
        /*0ab8*/ 	.word	0x00000000
        /*0abc*/ 	.short	0x0101
        /*0abe*/ 	.byte	0xff
	.zero		1


	//   ....[58]....
        /*0ac0*/ 	.word	0x0000d370
        /*0ac4*/ 	.word	0x00000003
        /*0ac8*/ 	.word	0x00000000
        /*0acc*/ 	.short	0x0101
        /*0ace*/ 	.byte	0xff
	.zero		1


	//   ....[59]....
        /*0ad0*/ 	.word	0x0000d400
        /*0ad4*/ 	.word	0x00000004
        /*0ad8*/ 	.word	0x00000000
        /*0adc*/ 	.short	0x0101
        /*0ade*/ 	.byte	0xff
	.zero		1


	//   ....[60]....
        /*0ae0*/ 	.word	0x0000d450
        /*0ae4*/ 	.word	0x0000003b
        /*0ae8*/ 	.word	0x00038070
        /*0aec*/ 	.short	0x010a
        /*0aee*/ 	.byte	0xff
	.zero		1


	//   ....[61]....
        /*0af0*/ 	.word	0x0000d4f0
        /*0af4*/ 	.word	0x00000000
        /*0af8*/ 	.word	0x00000000
        /*0afc*/ 	.short	0x0101
        /*0afe*/ 	.byte	0xff
	.zero		1


	//   ....[62]....
        /*0b00*/ 	.word	0x0000d550
        /*0b04*/ 	.word	0x0000003b
        /*0b08*/ 	.word	0x00038090
        /*0b0c*/ 	.short	0x010a
        /*0b0e*/ 	.byte	0xff
	.zero		1


	//   ....[63]....
        /*0b10*/ 	.word	0x0000d5d0
        /*0b14*/ 	.word	0x0000003b
        /*0b18*/ 	.word	0x000380c0
        /*0b1c*/ 	.short	0x010a
        /*0b1e*/ 	.byte	0xff
	.zero		1


	//   ....[64]....
        /*0b20*/ 	.word	0x0000f620
        /*0b24*/ 	.word	0x00000000
        /*0b28*/ 	.word	0x00000000
        /*0b2c*/ 	.short	0x0101
        /*0b2e*/ 	.byte	0xff
	.zero		1


	//   ....[65]....
        /*0b30*/ 	.word	0x0000f650
        /*0b34*/ 	.word	0x0000003b
        /*0b38*/ 	.word	0x000380b0
        /*0b3c*/ 	.short	0x0101
        /*0b3e*/ 	.byte	0xff
	.zero		1


	//   ....[66]....
        /*0b40*/ 	.word	0x0000f6d0
        /*0b44*/ 	.word	0x0000003b
        /*0b48*/ 	.word	0x00038080
        /*0b4c*/ 	.short	0x010a
        /*0b4e*/ 	.byte	0xff
	.zero		1


	//   ....[67]....
        /*0b50*/ 	.word	0x0000f760
        /*0b54*/ 	.word	0x0000001f
        /*0b58*/ 	.word	0x00000000
        /*0b5c*/ 	.short	0x0101
        /*0b5e*/ 	.byte	0xff
	.zero		1


	//   ....[68]....
        /*0b60*/ 	.word	0x0000f7b0
        /*0b64*/ 	.word	0x0000003b
        /*0b68*/ 	.word	0x00038098
        /*0b6c*/ 	.short	0x010a
        /*0b6e*/ 	.byte	0xff
	.zero		1


	//   ....[69]....
        /*0b70*/ 	.word	0x0000f830
        /*0b74*/ 	.word	0x0000003b
        /*0b78*/ 	.word	0x000380c8
        /*0b7c*/ 	.short	0x010a
        /*0b7e*/ 	.byte	0xff
	.zero		1


	//   ....[70]....
        /*0b80*/ 	.word	0x00011810
        /*0b84*/ 	.word	0x00000003
        /*0b88*/ 	.word	0x00000000
        /*0b8c*/ 	.short	0x0101
        /*0b8e*/ 	.byte	0xff
	.zero		1


	//   ....[71]....
        /*0b90*/ 	.word	0x00011840
        /*0b94*/ 	.word	0x0000003b
        /*0b98*/ 	.word	0x000380b8
        /*0b9c*/ 	.short	0x0101
        /*0b9e*/ 	.byte	0xff
	.zero		1


	//   ....[72]....
        /*0ba0*/ 	.word	0x00011cb0
        /*0ba4*/ 	.word	0x000000ff
        /*0ba8*/ 	.word	0x00000000
        /*0bac*/ 	.short	0x010a
        /*0bae*/ 	.byte	0x06
	.zero		1


	//   ....[73]....
        /*0bb0*/ 	.word	0x00011f20
        /*0bb4*/ 	.word	0x000000ff
        /*0bb8*/ 	.word	0x00000000
        /*0bbc*/ 	.short	0x010a
        /*0bbe*/ 	.byte	0x05
	.zero		1


	//   ....[74]....
        /*0bc0*/ 	.word	0x00012b50
        /*0bc4*/ 	.word	0x000000ff
        /*0bc8*/ 	.word	0x00000000
        /*0bcc*/ 	.short	0x0101
        /*0bce*/ 	.byte	0x04
	.zero		1


	//   ....[75]....
        /*0bd0*/ 	.word	0x00012bc0
        /*0bd4*/ 	.word	0x000000ff
        /*0bd8*/ 	.word	0x00000000
        /*0bdc*/ 	.short	0x010a
        /*0bde*/ 	.byte	0x2e
	.zero		1


	//   ....[76]....
        /*0be0*/ 	.word	0x00012f20
        /*0be4*/ 	.word	0x000000ff
        /*0be8*/ 	.word	0x00000000
        /*0bec*/ 	.short	0x0101
        /*0bee*/ 	.byte	0x2d
	.zero		1


	//   ....[77]....
        /*0bf0*/ 	.word	0x00015920
        /*0bf4*/ 	.word	0x000000ff
        /*0bf8*/ 	.word	0x00000000
        /*0bfc*/ 	.short	0x0101
        /*0bfe*/ 	.byte	0x05
	.zero		1


	//   ....[78]....
        /*0c00*/ 	.word	0x00015aa0
        /*0c04*/ 	.word	0x000000ff
        /*0c08*/ 	.word	0x00000000
        /*0c0c*/ 	.short	0x010a
        /*0c0e*/ 	.byte	0x06
	.zero		1


	//   ....[79]....
        /*0c10*/ 	.word	0x00016100
        /*0c14*/ 	.word	0x000000ff
        /*0c18*/ 	.word	0x00000000
        /*0c1c*/ 	.short	0x010a
        /*0c1e*/ 	.byte	0x06
	.zero		1


	//   ....[80]....
        /*0c20*/ 	.word	0x000164c0
        /*0c24*/ 	.word	0x000000ff
        /*0c28*/ 	.word	0x00000000
        /*0c2c*/ 	.short	0x010a
        /*0c2e*/ 	.byte	0x04
	.zero		1


	//   ....[81]....
        /*0c30*/ 	.word	0x00019a10
        /*0c34*/ 	.word	0x000000ff
        /*0c38*/ 	.word	0x00000000
        /*0c3c*/ 	.short	0x0101
        /*0c3e*/ 	.byte	0x04
	.zero		1


	//   ....[82]....
        /*0c40*/ 	.word	0x00019a70
        /*0c44*/ 	.word	0x000000ff
        /*0c48*/ 	.word	0x00000000
        /*0c4c*/ 	.short	0x010a
        /*0c4e*/ 	.byte	0x2e
	.zero		1


	//   ....[83]....
        /*0c50*/ 	.word	0x00019fd0
        /*0c54*/ 	.word	0x000000ff
        /*0c58*/ 	.word	0x00000000
        /*0c5c*/ 	.short	0x0101
        /*0c5e*/ 	.byte	0x2d
	.zero		1


	//   ....[84]....
        /*0c60*/ 	.word	0x0001c870
        /*0c64*/ 	.word	0x000000ff
        /*0c68*/ 	.word	0x00000000
        /*0c6c*/ 	.short	0x0101
        /*0c6e*/ 	.byte	0x05
	.zero		1


	//   ....[85]....
        /*0c70*/ 	.word	0x0001ca30
        /*0c74*/ 	.word	0x000000ff
        /*0c78*/ 	.word	0x00000000
        /*0c7c*/ 	.short	0x010a
        /*0c7e*/ 	.byte	0x06
	.zero		1


	//   ....[86]....
        /*0c80*/ 	.word	0x0001d0a0
        /*0c84*/ 	.word	0x000000ff
        /*0c88*/ 	.word	0x00000000
        /*0c8c*/ 	.short	0x010a
        /*0c8e*/ 	.byte	0x06
	.zero		1


	//   ....[87]....
        /*0c90*/ 	.word	0x0001d340
        /*0c94*/ 	.word	0x000000ff
        /*0c98*/ 	.word	0x00000000
        /*0c9c*/ 	.short	0x0101
        /*0c9e*/ 	.byte	0x04
	.zero		1


	//   ....[88]....
        /*0ca0*/ 	.word	0x0001d3d0
        /*0ca4*/ 	.word	0x000000ff
        /*0ca8*/ 	.word	0x00000000
        /*0cac*/ 	.short	0x010a
        /*0cae*/ 	.byte	0x04
	.zero		1


	//   ....[89]....
        /*0cb0*/ 	.word	0x0001d480
        /*0cb4*/ 	.word	0x000000ff
        /*0cb8*/ 	.word	0x00000000
        /*0cbc*/ 	.short	0x0101
        /*0cbe*/ 	.byte	0x04
	.zero		1


	//   ....[90]....
        /*0cc0*/ 	.word	0x0001db70
        /*0cc4*/ 	.word	0x000000ff
        /*0cc8*/ 	.word	0x00038010
        /*0ccc*/ 	.short	0x010a
        /*0cce*/ 	.byte	0x08
	.zero		1


	//   ....[91]....
        /*0cd0*/ 	.word	0x0001dda0
        /*0cd4*/ 	.word	0x000000ff
        /*0cd8*/ 	.word	0x00038038
        /*0cdc*/ 	.short	0x010a
        /*0cde*/ 	.byte	0x19
	.zero		1


	//   ....[92]....
        /*0ce0*/ 	.word	0x0001dff0
        /*0ce4*/ 	.word	0x000000ff
        /*0ce8*/ 	.word	0x00038018
        /*0cec*/ 	.short	0x010a
        /*0cee*/ 	.byte	0x08
	.zero		1


	//   ....[93]....
        /*0cf0*/ 	.word	0x0001e250
        /*0cf4*/ 	.word	0x000000ff
        /*0cf8*/ 	.word	0x00038038
        /*0cfc*/ 	.short	0x010a
        /*0cfe*/ 	.byte	0x19
	.zero		1


	//   ....[94]....
        /*0d00*/ 	.word	0x0001e5a0
        /*0d04*/ 	.word	0x000000ff
        /*0d08*/ 	.word	0x00038038
        /*0d0c*/ 	.short	0x010a
        /*0d0e*/ 	.byte	0x19
	.zero		1


	//   ....[95]....
        /*0d10*/ 	.word	0x0001e840
        /*0d14*/ 	.word	0x000000ff
        /*0d18*/ 	.word	0x00038038
        /*0d1c*/ 	.short	0x010a
        /*0d1e*/ 	.byte	0x19
	.zero		1


	//   ....[96]....
        /*0d20*/ 	.word	0x0001eab0
        /*0d24*/ 	.word	0x000000ff
        /*0d28*/ 	.word	0x00038038
        /*0d2c*/ 	.short	0x010a
        /*0d2e*/ 	.byte	0x19
	.zero		1


	//   ....[97]....
        /*0d30*/ 	.word	0x0001ed20
        /*0d34*/ 	.word	0x000000ff
        /*0d38*/ 	.word	0x00038038
        /*0d3c*/ 	.short	0x010a
        /*0d3e*/ 	.byte	0x19
	.zero		1


	//   ....[98]....
        /*0d40*/ 	.word	0x0001ef90
        /*0d44*/ 	.word	0x000000ff
        /*0d48*/ 	.word	0x00038038
        /*0d4c*/ 	.short	0x010a
        /*0d4e*/ 	.byte	0x19
	.zero		1


	//   ....[99]....
        /*0d50*/ 	.word	0x0001f200
        /*0d54*/ 	.word	0x000000ff
        /*0d58*/ 	.word	0x00038038
        /*0d5c*/ 	.short	0x010a
        /*0d5e*/ 	.byte	0x19
	.zero		1


	//   ....[100]....
        /*0d60*/ 	.word	0x0001f480
        /*0d64*/ 	.word	0x000000ff
        /*0d68*/ 	.word	0x00038038
        /*0d6c*/ 	.short	0x010a
        /*0d6e*/ 	.byte	0x19
	.zero		1


	//   ....[101]....
        /*0d70*/ 	.word	0x0001f6f0
        /*0d74*/ 	.word	0x000000ff
        /*0d78*/ 	.word	0x00038038
        /*0d7c*/ 	.short	0x010a
        /*0d7e*/ 	.byte	0x19
	.zero		1


	//   ....[102]....
        /*0d80*/ 	.word	0x0001f9b0
        /*0d84*/ 	.word	0x000000ff
        /*0d88*/ 	.word	0x00038038
        /*0d8c*/ 	.short	0x010a
        /*0d8e*/ 	.byte	0x19
	.zero		1


	//   ....[103]....
        /*0d90*/ 	.word	0x0001fc20
        /*0d94*/ 	.word	0x000000ff
        /*0d98*/ 	.word	0x00038038
        /*0d9c*/ 	.short	0x010a
        /*0d9e*/ 	.byte	0x19
	.zero		1


	//   ....[104]....
        /*0da0*/ 	.word	0x0001feb0
        /*0da4*/ 	.word	0x000000ff
        /*0da8*/ 	.word	0x00038038
        /*0dac*/ 	.short	0x010a
        /*0dae*/ 	.byte	0x19
	.zero		1


	//   ....[105]....
        /*0db0*/ 	.word	0x00020120
        /*0db4*/ 	.word	0x000000ff
        /*0db8*/ 	.word	0x00038038
        /*0dbc*/ 	.short	0x010a
        /*0dbe*/ 	.byte	0x19
	.zero		1


	//   ....[106]....
        /*0dc0*/ 	.word	0x000203c0
        /*0dc4*/ 	.word	0x000000ff
        /*0dc8*/ 	.word	0x00038038
        /*0dcc*/ 	.short	0x010a
        /*0dce*/ 	.byte	0x19
	.zero		1


	//   ....[107]....
        /*0dd0*/ 	.word	0x00020630
        /*0dd4*/ 	.word	0x000000ff
        /*0dd8*/ 	.word	0x00038038
        /*0ddc*/ 	.short	0x010a
        /*0dde*/ 	.byte	0x11
	.zero		1


	//   ....[108]....
        /*0de0*/ 	.word	0x00020d80
        /*0de4*/ 	.word	0x000000ff
        /*0de8*/ 	.word	0x000380b0
        /*0dec*/ 	.short	0x010a
        /*0dee*/ 	.byte	0x17
	.zero		1


	//   ....[109]....
        /*0df0*/ 	.word	0x00021ff0
        /*0df4*/ 	.word	0x000000ff
        /*0df8*/ 	.word	0x000380b8
        /*0dfc*/ 	.short	0x010a
        /*0dfe*/ 	.byte	0x17
	.zero		1


	//   ....[110]....
        /*0e00*/ 	.word	0x00022d60
        /*0e04*/ 	.word	0x000000ff
        /*0e08*/ 	.word	0x00000000
        /*0e0c*/ 	.short	0x0101
        /*0e0e*/ 	.byte	0x08
	.zero		1


	//   ....[111]....
        /*0e10*/ 	.word	0x00022de0
        /*0e14*/ 	.word	0x000000ff
        /*0e18*/ 	.word	0x00000000
        /*0e1c*/ 	.short	0x0101
        /*0e1e*/ 	.byte	0x17
	.zero		1


	//   ....[112]....
        /*0e20*/ 	.word	0x00023120
        /*0e24*/ 	.word	0x00000000
        /*0e28*/ 	.word	0x00038000
        /*0e2c*/ 	.short	0x010a
        /*0e2e*/ 	.byte	0xff
	.zero		1


	//   ....[113]....
        /*0e30*/ 	.word	0x00023180
        /*0e34*/ 	.word	0x00000000
        /*0e38*/ 	.word	0x00038020
        /*0e3c*/ 	.short	0x010a
        /*0e3e*/ 	.byte	0xff
	.zero		1


	//   ....[114]....
        /*0e40*/ 	.word	0x000231e0
        /*0e44*/ 	.word	0x00000000
        /*0e48*/ 	.word	0x00038058
        /*0e4c*/ 	.short	0x010a
        /*0e4e*/ 	.byte	0xff
	.zero		1


	//   ....[115]....
        /*0e50*/ 	.word	0x00023240
        /*0e54*/ 	.word	0x00000000
        /*0e58*/ 	.word	0x00038008
        /*0e5c*/ 	.short	0x010a
        /*0e5e*/ 	.byte	0xff
	.zero		1


	//   ....[116]....
        /*0e60*/ 	.word	0x000232a0
        /*0e64*/ 	.word	0x00000000
        /*0e68*/ 	.word	0x00038068
        /*0e6c*/ 	.short	0x010a
        /*0e6e*/ 	.byte	0xff
	.zero		1


	//   ....[117]....
        /*0e70*/ 	.word	0x00023300
        /*0e74*/ 	.word	0x00000000
        /*0e78*/ 	.word	0x00038020
        /*0e7c*/ 	.short	0x010a
        /*0e7e*/ 	.byte	0xff
	.zero		1


	//   ....[118]....
        /*0e80*/ 	.word	0x00023360
        /*0e84*/ 	.word	0x00000000
        /*0e88*/ 	.word	0x000380a0
        /*0e8c*/ 	.short	0x010a
        /*0e8e*/ 	.byte	0xff
	.zero		1


	//   ....[119]....
        /*0e90*/ 	.word	0x000233e0
        /*0e94*/ 	.word	0x00000008
        /*0e98*/ 	.word	0x00038058
        /*0e9c*/ 	.short	0x010a
        /*0e9e*/ 	.byte	0xff
	.zero		1


	//   ....[120]....
        /*0ea0*/ 	.word	0x00023440
        /*0ea4*/ 	.word	0x00000003
        /*0ea8*/ 	.word	0x00038020
        /*0eac*/ 	.short	0x010a
        /*0eae*/ 	.byte	0xff
	.zero		1


	//   ....[121]....
        /*0eb0*/ 	.word	0x000234a0
        /*0eb4*/ 	.word	0x00000000
        /*0eb8*/ 	.word	0x000380a8
        /*0ebc*/ 	.short	0x010a
        /*0ebe*/ 	.byte	0xff
	.zero		1


	//   ....[122]....
        /*0ec0*/ 	.word	0x00023500
        /*0ec4*/ 	.word	0x00000000
        /*0ec8*/ 	.word	0x00038068
        /*0ecc*/ 	.short	0x010a
        /*0ece*/ 	.byte	0xff
	.zero		1


	//   ....[123]....
        /*0ed0*/ 	.word	0x00023560
        /*0ed4*/ 	.word	0x00000000
        /*0ed8*/ 	.word	0x00038020
        /*0edc*/ 	.short	0x010a
        /*0ede*/ 	.byte	0xff
	.zero		1


	//   ....[124]....
        /*0ee0*/ 	.word	0x000235c0
        /*0ee4*/ 	.word	0x00000000
        /*0ee8*/ 	.word	0x000380a0
        /*0eec*/ 	.short	0x010a
        /*0eee*/ 	.byte	0xff
	.zero		1


	//   ....[125]....
        /*0ef0*/ 	.word	0x00023640
        /*0ef4*/ 	.word	0x00000008
        /*0ef8*/ 	.word	0x00038058
        /*0efc*/ 	.short	0x010a
        /*0efe*/ 	.byte	0xff
	.zero		1


	//   ....[126]....
        /*0f00*/ 	.word	0x000236a0
        /*0f04*/ 	.word	0x00000000
        /*0f08*/ 	.word	0x000380a8
        /*0f0c*/ 	.short	0x010a
        /*0f0e*/ 	.byte	0xff
	.zero		1


	//   ....[127]....
        /*0f10*/ 	.word	0x00023700
        /*0f14*/ 	.word	0x00000000
        /*0f18*/ 	.word	0x00038068
        /*0f1c*/ 	.short	0x010a
        /*0f1e*/ 	.byte	0xff
	.zero		1


	//   ....[128]....
        /*0f20*/ 	.word	0x00023750
        /*0f24*/ 	.word	0x00000010
        /*0f28*/ 	.word	0x000380c0
        /*0f2c*/ 	.short	0x010a
        /*0f2e*/ 	.byte	0xff
	.zero		1


	//   ....[129]....
        /*0f30*/ 	.word	0x000237a0
        /*0f34*/ 	.word	0x00000000
        /*0f38*/ 	.word	0x000380c8
        /*0f3c*/ 	.short	0x010a
        /*0f3e*/ 	.byte	0xff
	.zero		1


	//   ....[130]....
        /*0f40*/ 	.word	0x000237f0
        /*0f44*/ 	.word	0x0000003b
        /*0f48*/ 	.word	0x00038070
        /*0f4c*/ 	.short	0x010a
        /*0f4e*/ 	.byte	0xff
	.zero		1


	//   ....[131]....
        /*0f50*/ 	.word	0x00023840
        /*0f54*/ 	.word	0x0000003b
        /*0f58*/ 	.word	0x00038080
        /*0f5c*/ 	.short	0x010a
        /*0f5e*/ 	.byte	0xff
	.zero		1


	//   ....[132]....
        /*0f60*/ 	.word	0x00023890
        /*0f64*/ 	.word	0x0000003b
        /*0f68*/ 	.word	0x00038070
        /*0f6c*/ 	.short	0x010a
        /*0f6e*/ 	.byte	0xff
	.zero		1


	//   ....[133]....
        /*0f70*/ 	.word	0x000238e0
        /*0f74*/ 	.word	0x0000003b
        /*0f78*/ 	.word	0x00038090
        /*0f7c*/ 	.short	0x010a
        /*0f7e*/ 	.byte	0xff
	.zero		1


	//   ....[134]....
        /*0f80*/ 	.word	0x00023930
        /*0f84*/ 	.word	0x0000003b
        /*0f88*/ 	.word	0x00038080
        /*0f8c*/ 	.short	0x010a
        /*0f8e*/ 	.byte	0xff
	.zero		1


	//   ....[135]....
        /*0f90*/ 	.word	0x00023980
        /*0f94*/ 	.word	0x0000003b
        /*0f98*/ 	.word	0x00038098
        /*0f9c*/ 	.short	0x010a
        /*0f9e*/ 	.byte	0xff
	.zero		1


	//   ....[136]....
        /*0fa0*/ 	.word	0x000239d0
        /*0fa4*/ 	.word	0x0000003b
        /*0fa8*/ 	.word	0x00038070
        /*0fac*/ 	.short	0x010a
        /*0fae*/ 	.byte	0xff
	.zero		1


	//   ....[137]....
        /*0fb0*/ 	.word	0x00023a20
        /*0fb4*/ 	.word	0x0000003b
        /*0fb8*/ 	.word	0x00038090
        /*0fbc*/ 	.short	0x010a
        /*0fbe*/ 	.byte	0xff
	.zero		1


	//   ....[138]....
        /*0fc0*/ 	.word	0x00023a70
        /*0fc4*/ 	.word	0x0000003b
        /*0fc8*/ 	.word	0x000380c0
        /*0fcc*/ 	.short	0x010a
        /*0fce*/ 	.byte	0xff
	.zero		1


	//   ....[139]....
        /*0fd0*/ 	.word	0x00023ac0
        /*0fd4*/ 	.word	0x0000003b
        /*0fd8*/ 	.word	0x00038080
        /*0fdc*/ 	.short	0x010a
        /*0fde*/ 	.byte	0xff
	.zero		1


	//   ....[140]....
        /*0fe0*/ 	.word	0x00023b10
        /*0fe4*/ 	.word	0x0000003b
        /*0fe8*/ 	.word	0x00038098
        /*0fec*/ 	.short	0x010a
        /*0fee*/ 	.byte	0xff
	.zero		1


	//   ....[141]....
        /*0ff0*/ 	.word	0x00023b60
        /*0ff4*/ 	.word	0x0000003b
        /*0ff8*/ 	.word	0x000380c8
        /*0ffc*/ 	.short	0x010a
        /*0ffe*/ 	.byte	0xff
	.zero		1


	//   ....[142]....
        /*1000*/ 	.word	0x00023bc0
        /*1004*/ 	.word	0x00000000
        /*1008*/ 	.word	0x00000000
        /*100c*/ 	.short	0x010a
        /*100e*/ 	.byte	0xff
	.zero		1


	//   ....[143]....
        /*1010*/ 	.word	0x00023c20
        /*1014*/ 	.word	0x00000000
        /*1018*/ 	.word	0x00000000
        /*101c*/ 	.short	0x010a
        /*101e*/ 	.byte	0xff
	.zero		1


	//   ....[144]....
        /*1020*/ 	.word	0x00023c80
        /*1024*/ 	.word	0x00000004
        /*1028*/ 	.word	0x00000000
        /*102c*/ 	.short	0x010a
        /*102e*/ 	.byte	0xff
	.zero		1


	//   ....[145]....
        /*1030*/ 	.word	0x00023ce0
        /*1034*/ 	.word	0x00000005
        /*1038*/ 	.word	0x00000000
        /*103c*/ 	.short	0x010a
        /*103e*/ 	.byte	0xff
	.zero		1


	//   ....[146]....
        /*1040*/ 	.word	0x00023d40
        /*1044*/ 	.word	0x00000003
        /*1048*/ 	.word	0x00000000
        /*104c*/ 	.short	0x010a
        /*104e*/ 	.byte	0xff
	.zero		1


	//   ....[147]....
        /*1050*/ 	.word	0x00023da0
        /*1054*/ 	.word	0x00000000
        /*1058*/ 	.word	0x00000000
        /*105c*/ 	.short	0x010a
        /*105e*/ 	.byte	0xff
	.zero		1


	//   ....[148]....
        /*1060*/ 	.word	0x00023e00
        /*1064*/ 	.word	0x00000004
        /*1068*/ 	.word	0x00000000
        /*106c*/ 	.short	0x010a
        /*106e*/ 	.byte	0xff
	.zero		1


	//   ....[149]....
        /*1070*/ 	.word	0x00023e60
        /*1074*/ 	.word	0x00000009
        /*1078*/ 	.word	0x00000000
        /*107c*/ 	.short	0x010a
        /*107e*/ 	.byte	0xff
	.zero		1


	//   ....[150]....
        /*1080*/ 	.word	0x00023ec0
        /*1084*/ 	.word	0x00000003
        /*1088*/ 	.word	0x00000000
        /*108c*/ 	.short	0x010a
        /*108e*/ 	.byte	0xff
	.zero		1


	//   ....[151]....
        /*1090*/ 	.word	0x00023f20
        /*1094*/ 	.word	0x00000000
        /*1098*/ 	.word	0x00000000
        /*109c*/ 	.short	0x010a
        /*109e*/ 	.byte	0xff
	.zero		1


	//   ....[152]....
        /*10a0*/ 	.word	0x00023f80
        /*10a4*/ 	.word	0x00000000
        /*10a8*/ 	.word	0x00038010
        /*10ac*/ 	.short	0x010a
        /*10ae*/ 	.byte	0xff
	.zero		1


	//   ....[153]....
        /*10b0*/ 	.word	0x00023fe0
        /*10b4*/ 	.word	0x00000000
        /*10b8*/ 	.word	0x00038038
        /*10bc*/ 	.short	0x010a
        /*10be*/ 	.byte	0xff
	.zero		1


	//   ....[154]....
        /*10c0*/ 	.word	0x00024040
        /*10c4*/ 	.word	0x00000000
        /*10c8*/ 	.word	0x00038018
        /*10cc*/ 	.short	0x010a
        /*10ce*/ 	.byte	0xff
	.zero		1


	//   ....[155]....
        /*10d0*/ 	.word	0x000240a0
        /*10d4*/ 	.word	0x00000000
        /*10d8*/ 	.word	0x00038038
        /*10dc*/ 	.short	0x010a
        /*10de*/ 	.byte	0xff
	.zero		1


	//   ....[156]....
        /*10e0*/ 	.word	0x00024100
        /*10e4*/ 	.word	0x00000000
        /*10e8*/ 	.word	0x00038038
        /*10ec*/ 	.short	0x010a
        /*10ee*/ 	.byte	0xff
	.zero		1


	//   ....[157]....
        /*10f0*/ 	.word	0x00024160
        /*10f4*/ 	.word	0x00000000
        /*10f8*/ 	.word	0x00038038
        /*10fc*/ 	.short	0x010a
        /*10fe*/ 	.byte	0xff
	.zero		1


	//   ....[158]....
        /*1100*/ 	.word	0x000241c0
        /*1104*/ 	.word	0x00000000
        /*1108*/ 	.word	0x00038038
        /*110c*/ 	.short	0x010a
        /*110e*/ 	.byte	0xff
	.zero		1


	//   ....[159]....
        /*1110*/ 	.word	0x00024220
        /*1114*/ 	.word	0x00000000
        /*1118*/ 	.word	0x00038038
        /*111c*/ 	.short	0x010a
        /*111e*/ 	.byte	0xff
	.zero		1


	//   ....[160]....
        /*1120*/ 	.word	0x00024280
        /*1124*/ 	.word	0x00000000
        /*1128*/ 	.word	0x00038038
        /*112c*/ 	.short	0x010a
        /*112e*/ 	.byte	0xff
	.zero		1


	//   ....[161]....
        /*1130*/ 	.word	0x000242e0
        /*1134*/ 	.word	0x00000000
        /*1138*/ 	.word	0x00038038
        /*113c*/ 	.short	0x010a
        /*113e*/ 	.byte	0xff
	.zero		1


	//   ....[162]....
        /*1140*/ 	.word	0x00024340
        /*1144*/ 	.word	0x00000000
        /*1148*/ 	.word	0x00038038
        /*114c*/ 	.short	0x010a
        /*114e*/ 	.byte	0xff
	.zero		1


	//   ....[163]....
        /*1150*/ 	.word	0x000243a0
        /*1154*/ 	.word	0x00000000
        /*1158*/ 	.word	0x00038038
        /*115c*/ 	.short	0x010a
        /*115e*/ 	.byte	0xff
	.zero		1


	//   ....[164]....
        /*1160*/ 	.word	0x00024400
        /*1164*/ 	.word	0x00000000
        /*1168*/ 	.word	0x00038038
        /*116c*/ 	.short	0x010a
        /*116e*/ 	.byte	0xff
	.zero		1


	//   ....[165]....
        /*1170*/ 	.word	0x00024460
        /*1174*/ 	.word	0x00000000
        /*1178*/ 	.word	0x00038038
        /*117c*/ 	.short	0x010a
        /*117e*/ 	.byte	0xff
	.zero		1


	//   ....[166]....
        /*1180*/ 	.word	0x000244c0
        /*1184*/ 	.word	0x00000000
        /*1188*/ 	.word	0x00038038
        /*118c*/ 	.short	0x010a
        /*118e*/ 	.byte	0xff
	.zero		1


	//   ....[167]....
        /*1190*/ 	.word	0x00024520
        /*1194*/ 	.word	0x00000000
        /*1198*/ 	.word	0x00038038
        /*119c*/ 	.short	0x010a
        /*119e*/ 	.byte	0xff
	.zero		1


	//   ....[168]....
        /*11a0*/ 	.word	0x00024580
        /*11a4*/ 	.word	0x00000000
        /*11a8*/ 	.word	0x00038038
        /*11ac*/ 	.short	0x010a
        /*11ae*/ 	.byte	0xff
	.zero		1


	//   ....[169]....
        /*11b0*/ 	.word	0x000245e0
        /*11b4*/ 	.word	0x00000000
        /*11b8*/ 	.word	0x00038038
        /*11bc*/ 	.short	0x010a
        /*11be*/ 	.byte	0xff
	.zero		1


	//   ....[170]....
        /*11c0*/ 	.word	0x00024640
        /*11c4*/ 	.word	0x00000003
        /*11c8*/ 	.word	0x000380b0
        /*11cc*/ 	.short	0x010a
        /*11ce*/ 	.byte	0xff
	.zero		1


	//   ....[171]....
        /*11d0*/ 	.word	0x000246a0
        /*11d4*/ 	.word	0x00000003
        /*11d8*/ 	.word	0x000380b8
        /*11dc*/ 	.short	0x010a
        /*11de*/ 	.byte	0xff
	.zero		1


	//----- nvinfo : EIATTR_NUM_MBARRIERS
	.align		4
.L_66:
        /*11e0*/ 	.byte	0x03, 0x38
        /*11e2*/ 	.short	0x001c


	//----- nvinfo : EIATTR_EXIT_INSTR_OFFSETS
	.align		4
        /*11e4*/ 	.byte	0x04, 0x1c
        /*11e6*/ 	.short	(.L_68 - .L_67)


	//   ....[0]....
.L_67:
        /*11e8*/ 	.word	0x000017d0


	//   ....[1]....
        /*11ec*/ 	.word	0x00004e00


	//   ....[2]....
        /*11f0*/ 	.word	0x00004e60


	//   ....[3]....
        /*11f4*/ 	.word	0x000118e0


	//   ....[4]....
        /*11f8*/ 	.word	0x00011950


	//   ....[5]....
        /*11fc*/ 	.word	0x0001d520


	//   ....[6]....
        /*1200*/ 	.word	0x0001d5b0


	//   ....[7]....
        /*1204*/ 	.word	0x0001d600


	//   ....[8]....
        /*1208*/ 	.word	0x00020890


	//   ....[9]....
        /*120c*/ 	.word	0x000208e0


	//   ....[10]....
        /*1210*/ 	.word	0x00022e40


	//   ....[11]....
        /*1214*/ 	.word	0x00023100


	//----- nvinfo : EIATTR_INDIRECT_BRANCH_TARGETS
	.align		4
.L_68:
        /*1218*/ 	.byte	0x04, 0x34
        /*121a*/ 	.short	(.L_70 - .L_69)


	//   ....[0]....
.L_69:
        /*121c*/ 	.word	.L_x_540@srel
        /*1220*/ 	.short	0x0
        /*1222*/ 	.short	0x0
        /*1224*/ 	.word	0x3
        /*1228*/ 	.word	.L_x_541@srel
        /*122c*/ 	.word	.L_x_542@srel
        /*1230*/ 	.word	.L_x_543@srel


	//----- nvinfo : EIATTR_MAX_THREADS
	.align		4
.L_70:
        /*1234*/ 	.byte	0x04, 0x05
        /*1236*/ 	.short	(.L_72 - .L_71)
.L_71:
        /*1238*/ 	.word	0x00000200
        /*123c*/ 	.word	0x00000001
        /*1240*/ 	.word	0x00000001


	//----- nvinfo : EIATTR_CRS_STACK_SIZE
	.align		4
.L_72:
        /*1244*/ 	.byte	0x04, 0x1e
        /*1246*/ 	.short	(.L_74 - .L_73)
.L_73:
        /*1248*/ 	.word	0x00000000


	//----- nvinfo : EIATTR_CBANK_PARAM_SIZE
	.align		4
.L_74:
        /*124c*/ 	.byte	0x03, 0x19
        /*124e*/ 	.short	0x0600


	//----- nvinfo : EIATTR_PARAM_CBANK
	.align		4
        /*1250*/ 	.byte	0x04, 0x0a
        /*1252*/ 	.short	(.L_76 - .L_75)
	.align		4
.L_75:
        /*1254*/ 	.word	index@(.nv.constant0._ZN7cutlass13device_kernelINS_4fmha6kernel36Sm100FmhaFwdKernelTmaWarpspecializedIN4cute5tupleIJiiiNS5_IJNS5_IJiiEEEiEEEEEENS1_10collective38Sm100FmhaFwdMainloopTmaWarpspecializedINS_6half_tEffNS5_IJNS4_1CILi256EEENSC_ILi128EEESE_EEENS5_IJiNSC_ILi1EEES7_EEENS5_IJiSG_NS5_IJNS5_IJNSC_ILi0EEEiEEEiEEEEEESL_NS9_10CausalMaskILb1EEENS5_IJNSC_ILi2EEESG_SG_EEENSC_ILb0EEEEENS9_38Sm100FmhaFwdEpilogueTmaWarpspecializedISB_fNS5_IJSE_SE_SE_EEESH_NS5_IJSG_S7_EEESQ_EENS2_23PersistentTileSchedulerENS2_41Sm100FmhaCtxKernelWarpspecializedScheduleEEEEEvNT_6ParamsE)
        /*1258*/ 	.short	0x0380
        /*125a*/ 	.short	0x0600


	//----- nvinfo : EIATTR_SW_WAR
	.align		4
.L_76:
        /*125c*/ 	.byte	0x04, 0x36
        /*125e*/ 	.short	(.L_78 - .L_77)
.L_77:
        /*1260*/ 	.word	0x00000008
.L_78:


//--------------------- .nv.callgraph             --------------------------
	.section	.nv.callgraph,"",@"SHT_CUDA_CALLGRAPH"
	.align	4
	.sectionentsize	8
	.align		4
        /*0000*/ 	.word	0x00000000
	.align		4
        /*0004*/ 	.word	0xffffffff
	.align		4
        /*0008*/ 	.word	index@(_ZN7cutlass13device_kernelINS_4fmha6kernel36Sm100FmhaFwdKernelTmaWarpspecializedIN4cute5tupleIJiiiNS5_IJNS5_IJiiEEEiEEEEEENS1_10collective38Sm100FmhaFwdMainloopTmaWarpspecializedINS_6half_tEffNS5_IJNS4_1CILi256EEENSC_ILi128EEESE_EEENS5_IJiNSC_ILi1EEES7_EEENS5_IJiSG_NS5_IJNS5_IJNSC_ILi0EEEiEEEiEEEEEESL_NS9_10CausalMaskILb1EEENS5_IJNSC_ILi2EEESG_SG_EEENSC_ILb0EEEEENS9_38Sm100FmhaFwdEpilogueTmaWarpspecializedISB_fNS5_IJSE_SE_SE_EEESH_NS5_IJSG_S7_EEESQ_EENS2_23PersistentTileSchedulerENS2_41Sm100FmhaCtxKernelWarpspecializedScheduleEEEEEvNT_6ParamsE)
	.align		4
        /*000c*/ 	.word	index@(__assertfail)
	.align		4
        /*0010*/ 	.word	index@(_ZN7cutlass13device_kernelINS_4fmha6kernel36Sm100FmhaFwdKernelTmaWarpspecializedIN4cute5tupleIJiiiNS5_IJNS5_IJiiEEEiEEEEEENS1_10collective38Sm100FmhaFwdMainloopTmaWarpspecializedINS_6half_tEffNS5_IJNS4_1CILi256EEENSC_ILi128EEESE_EEENS5_IJiNSC_ILi1EEES7_EEENS5_IJiSG_NS5_IJNS5_IJNSC_ILi0EEEiEEEiEEEEEESL_NS9_10CausalMaskILb1EEENS5_IJNSC_ILi2EEESG_SG_EEENSC_ILb0EEEEENS9_38Sm100FmhaFwdEpilogueTmaWarpspecializedISB_fNS5_IJSE_SE_SE_EEESH_NS5_IJSG_S7_EEESQ_EENS2_23PersistentTileSchedulerENS2_41Sm100FmhaCtxKernelWarpspecializedScheduleEEEEEvNT_6ParamsE)
	.align		4
        /*0014*/ 	.word	index@(vprintf)
	.align		4
        /*0018*/ 	.word	0x00000000
	.align		4
        /*001c*/ 	.word	0xfffffffe
	.align		4
        /*0020*/ 	.word	0x00000000
	.align		4
        /*0024*/ 	.word	0xfffffffd
	.align		4
        /*0028*/ 	.word	0x00000000
	.align		4
        /*002c*/ 	.word	0xfffffffc


//--------------------- .nv.constant4             --------------------------
	.section	.nv.constant4,"a",@progbits
	.align	8
	.align		8
.nv.constant4:
        /*0000*/ 	.dword	vprintf
	.align		8
        /*0008*/ 	.dword	__assertfail
	.align		8
        /*0010*/ 	.dword	__unnamed_1
	.align		8
        /*0018*/ 	.dword	__unnamed_2
	.align		8
        /*0020*/ 	.dword	__unnamed_3
	.align		8
        /*0028*/ 	.dword	__unnamed_4
	.align		8
        /*0030*/ 	.dword	__unnamed_5
	.align		8
        /*0038*/ 	.dword	__unnamed_6
	.align		8
        /*0040*/ 	.dword	__unnamed_7
	.align		8
        /*0048*/ 	.dword	_ZN39_INTERNAL_878b52bd_4_k_cu_882e5cd9_37084cuda3std3__45__cpo5beginE
	.align		8
        /*0050*/ 	.dword	_ZN39_INTERNAL_878b52bd_4_k_cu_882e5cd9_37084cuda3std3__45__cpo3endE
	.align		8
        /*0058*/ 	.dword	_ZN39_INTERNAL_878b52bd_4_k_cu_882e5cd9_37084cuda3std3__45__cpo6cbeginE
	.align		8
        /*0060*/ 	.dword	_ZN39_INTERNAL_878b52bd_4_k_cu_882e5cd9_37084cuda3std3__45__cpo4cendE
	.align		8
        /*0068*/ 	.dword	_ZN39_INTERNAL_878b52bd_4_k_cu_882e5cd9_37084cuda3std3__441_GLOBAL__N__878b52bd_4_k_cu_882e5cd9_37086ignoreE
	.align		8
        /*0070*/ 	.dword	_ZN39_INTERNAL_878b52bd_4_k_cu_882e5cd9_37084cuda3std3__419piecewise_constructE
	.align		8
        /*0078*/ 	.dword	_ZN39_INTERNAL_878b52bd_4_k_cu_882e5cd9_37084cuda3std3__48in_placeE
	.align		8
        /*0080*/ 	.dword	_ZN39_INTERNAL_878b52bd_4_k_cu_882e5cd9_37084cuda3std6ranges3__45__cpo4swapE
	.align		8
        /*0088*/ 	.dword	_ZN39_INTERNAL_878b52bd_4_k_cu_882e5cd9_37084cuda3std6ranges3__45__cpo9iter_moveE
	.align		8
        /*0090*/ 	.dword	_ZN39_INTERNAL_878b52bd_4_k_cu_882e5cd9_37084cute7productE
	.align		8
        /*0098*/ 	.dword	_ZN39_INTERNAL_878b52bd_4_k_cu_882e5cd9_37084cute1_E
	.align		8
        /*00a0*/ 	.dword	$str$22
	.align		8
        /*00a8*/ 	.dword	$str$23
	.align		8
        /*00b0*/ 	.dword	$str$26
	.align		8
        /*00b8*/ 	.dword	$str$27
	.align		8
        /*00c0*/ 	.dword	$str$28
	.align		8
        /*00c8*/ 	.dword	$str$29
	.align		8
        /*00d0*/ 	.dword	$str$30
	.align		8
        /*00d8*/ 	.dword	$str$31
	.align		8
        /*00e0*/ 	.dword	$str$32
	.align		8
        /*00e8*/ 	.dword	$str$33
	.align		8
        /*00f0*/ 	.dword	$str$34
	.align		8
        /*00f8*/ 	.dword	$str$35
	.align		8
        /*0100*/ 	.dword	$str$36
	.align		8
        /*0108*/ 	.dword	$str$37


//--------------------- .nv.constant2._ZN7cutlass13device_kernelINS_4fmha6kernel36Sm100FmhaFwdKernelTmaWarpspecializedIN4cute5tupleIJiiiNS5_IJNS5_IJiiEEEiEEEEEENS1_10collective38Sm100FmhaFwdMainloopTmaWarpspecializedINS_6half_tEffNS5_IJNS4_1CILi256EEENSC_ILi128EEESE_EEENS5_IJiNSC_ILi1EEES7_EEENS5_IJiSG_NS5_IJNS5_IJNSC_ILi0EEEiEEEiEEEEEESL_NS9_10CausalMaskILb1EEENS5_IJNSC_ILi2EEESG_SG_EEENSC_ILb0EEEEENS9_38Sm100FmhaFwdEpilogueTmaWarpspecializedISB_fNS5_IJSE_SE_SE_EEESH_NS5_IJSG_S7_EEESQ_EENS2_23PersistentTileSchedulerENS2_41Sm100FmhaCtxKernelWarpspecializedScheduleEEEEEvNT_6ParamsE --------------------------
	.section	.nv.constant2._ZN7cutlass13device_kernelINS_4fmha6kernel36Sm100FmhaFwdKernelTmaWarpspecializedIN4cute5tupleIJiiiNS5_IJNS5_IJiiEEEiEEEEEENS1_10collective38Sm100FmhaFwdMainloopTmaWarpspecializedINS_6half_tEffNS5_IJNS4_1CILi256EEENSC_ILi128EEESE_EEENS5_IJiNSC_ILi1EEES7_EEENS5_IJiSG_NS5_IJNS5_IJNSC_ILi0EEEiEEEiEEEEEESL_NS9_10CausalMaskILb1EEENS5_IJNSC_ILi2EEESG_SG_EEENSC_ILb0EEEEENS9_38Sm100FmhaFwdEpilogueTmaWarpspecializedISB_fNS5_IJSE_SE_SE_EEESH_NS5_IJSG_S7_EEESQ_EENS2_23PersistentTileSchedulerENS2_41Sm100FmhaCtxKernelWarpspecializedScheduleEEEEEvNT_6ParamsE,"a",@progbits
	.sectionflags	@""
	.align	4
.nv.constant2._ZN7cutlass13device_kernelINS_4fmha6kernel36Sm100FmhaFwdKernelTmaWarpspecializedIN4cute5tupleIJiiiNS5_IJNS5_IJiiEEEiEEEEEENS1_10collective38Sm100FmhaFwdMainloopTmaWarpspecializedINS_6half_tEffNS5_IJNS4_1CILi256EEENSC_ILi128EEESE_EEENS5_IJiNSC_ILi1EEES7_EEENS5_IJiSG_NS5_IJNS5_IJNSC_ILi0EEEiEEEiEEEEEESL_NS9_10CausalMaskILb1EEENS5_IJNSC_ILi2EEESG_SG_EEENSC_ILb0EEEEENS9_38Sm100FmhaFwdEpilogueTmaWarpspecializedISB_fNS5_IJSE_SE_SE_EEESH_NS5_IJSG_S7_EEESQ_EENS2_23PersistentTileSchedulerENS2_41Sm100FmhaCtxKernelWarpspecializedScheduleEEEEEvNT_6ParamsE:
        /*0000*/ 	.byte	0xc0, 0xd5, 0x01, 0x00, 0xa0, 0x08, 0x02, 0x00, 0x90, 0xd5, 0x01, 0x00


//--------------------- .text._ZN7cutlass13device_kernelINS_4fmha6kernel36Sm100FmhaFwdKernelTmaWarpspecializedIN4cute5tupleIJiiiNS5_IJNS5_IJiiEEEiEEEEEENS1_10collective38Sm100FmhaFwdMainloopTmaWarpspecializedINS_6half_tEffNS5_IJNS4_1CILi256EEENSC_ILi128EEESE_EEENS5_IJiNSC_ILi1EEES7_EEENS5_IJiSG_NS5_IJNS5_IJNSC_ILi0EEEiEEEiEEEEEESL_NS9_10CausalMaskILb1EEENS5_IJNSC_ILi2EEESG_SG_EEENSC_ILb0EEEEENS9_38Sm100FmhaFwdEpilogueTmaWarpspecializedISB_fNS5_IJSE_SE_SE_EEESH_NS5_IJSG_S7_EEESQ_EENS2_23PersistentTileSchedulerENS2_41Sm100FmhaCtxKernelWarpspecializedScheduleEEEEEvNT_6ParamsE --------------------------
	.section	.text._ZN7cutlass13device_kernelINS_4fmha6kernel36Sm100FmhaFwdKernelTmaWarpspecializedIN4cute5tupleIJiiiNS5_IJNS5_IJiiEEEiEEEEEENS1_10collective38Sm100FmhaFwdMainloopTmaWarpspecializedINS_6half_tEffNS5_IJNS4_1CILi256EEENSC_ILi128EEESE_EEENS5_IJiNSC_ILi1EEES7_EEENS5_IJiSG_NS5_IJNS5_IJNSC_ILi0EEEiEEEiEEEEEESL_NS9_10CausalMaskILb1EEENS5_IJNSC_ILi2EEESG_SG_EEENSC_ILb0EEEEENS9_38Sm100FmhaFwdEpilogueTmaWarpspecializedISB_fNS5_IJSE_SE_SE_EEESH_NS5_IJSG_S7_EEESQ_EENS2_23PersistentTileSchedulerENS2_41Sm100FmhaCtxKernelWarpspecializedScheduleEEEEEvNT_6ParamsE,"ax",@progbits
	.align	128
.text._ZN7cutlass13device_kernelINS_4fmha6kernel36Sm100FmhaFwdKernelTmaWarpspecializedIN4cute5tupleIJiiiNS5_IJNS5_IJiiEEEiEEEEEENS1_10collective38Sm100FmhaFwdMainloopTmaWarpspecializedINS_6half_tEffNS5_IJNS4_1CILi256EEENSC_ILi128EEESE_EEENS5_IJiNSC_ILi1EEES7_EEENS5_IJiSG_NS5_IJNS5_IJNSC_ILi0EEEiEEEiEEEEEESL_NS9_10CausalMaskILb1EEENS5_IJNSC_ILi2EEESG_SG_EEENSC_ILb0EEEEENS9_38Sm100FmhaFwdEpilogueTmaWarpspecializedISB_fNS5_IJSE_SE_SE_EEESH_NS5_IJSG_S7_EEESQ_EENS2_23PersistentTileSchedulerENS2_41Sm100FmhaCtxKernelWarpspecializedScheduleEEEEEvNT_6ParamsE:
        .type           _ZN7cutlass13device_kernelINS_4fmha6kernel36Sm100FmhaFwdKernelTmaWarpspecializedIN4cute5tupleIJiiiNS5_IJNS5_IJiiEEEiEEEEEENS1_10collective38Sm100FmhaFwdMainloopTmaWarpspecializedINS_6half_tEffNS5_IJNS4_1CILi256EEENSC_ILi128EEESE_EEENS5_IJiNSC_ILi1EEES7_EEENS5_IJiSG_NS5_IJNS5_IJNSC_ILi0EEEiEEEiEEEEEESL_NS9_10CausalMaskILb1EEENS5_IJNSC_ILi2EEESG_SG_EEENSC_ILb0EEEEENS9_38Sm100FmhaFwdEpilogueTmaWarpspecializedISB_fNS5_IJSE_SE_SE_EEESH_NS5_IJSG_S7_EEESQ_EENS2_23PersistentTileSchedulerENS2_41Sm100FmhaCtxKernelWarpspecializedScheduleEEEEEvNT_6ParamsE,@function
        .size           _ZN7cutlass13device_kernelINS_4fmha6kernel36Sm100FmhaFwdKernelTmaWarpspecializedIN4cute5tupleIJiiiNS5_IJNS5_IJiiEEEiEEEEEENS1_10collective38Sm100FmhaFwdMainloopTmaWarpspecializedINS_6half_tEffNS5_IJNS4_1CILi256EEENSC_ILi128EEESE_EEENS5_IJiNSC_ILi1EEES7_EEENS5_IJiSG_NS5_IJNS5_IJNSC_ILi0EEEiEEEiEEEEEESL_NS9_10CausalMaskILb1EEENS5_IJNSC_ILi2EEESG_SG_EEENSC_ILb0EEEEENS9_38Sm100FmhaFwdEpilogueTmaWarpspecializedISB_fNS5_IJSE_SE_SE_EEESH_NS5_IJSG_S7_EEESQ_EENS2_23PersistentTileSchedulerENS2_41Sm100FmhaCtxKernelWarpspecializedScheduleEEEEEvNT_6ParamsE,(.L_x_544 - _ZN7cutlass13device_kernelINS_4fmha6kernel36Sm100FmhaFwdKernelTmaWarpspecializedIN4cute5tupleIJiiiNS5_IJNS5_IJiiEEEiEEEEEENS1_10collective38Sm100FmhaFwdMainloopTmaWarpspecializedINS_6half_tEffNS5_IJNS4_1CILi256EEENSC_ILi128EEESE_EEENS5_IJiNSC_ILi1EEES7_EEENS5_IJiSG_NS5_IJNS5_IJNSC_ILi0EEEiEEEiEEEEEESL_NS9_10CausalMaskILb1EEENS5_IJNSC_ILi2EEESG_SG_EEENSC_ILb0EEEEENS9_38Sm100FmhaFwdEpilogueTmaWarpspecializedISB_fNS5_IJSE_SE_SE_EEESH_NS5_IJSG_S7_EEESQ_EENS2_23PersistentTileSchedulerENS2_41Sm100FmhaCtxKernelWarpspecializedScheduleEEEEEvNT_6ParamsE)
        .other          _ZN7cutlass13device_kernelINS_4fmha6kernel36Sm100FmhaFwdKernelTmaWarpspecializedIN4cute5tupleIJiiiNS5_IJNS5_IJiiEEEiEEEEEENS1_10collective38Sm100FmhaFwdMainloopTmaWarpspecializedINS_6half_tEffNS5_IJNS4_1CILi256EEENSC_ILi128EEESE_EEENS5_IJiNSC_ILi1EEES7_EEENS5_IJiSG_NS5_IJNS5_IJNSC_ILi0EEEiEEEiEEEEEESL_NS9_10CausalMaskILb1EEENS5_IJNSC_ILi2EEESG_SG_EEENSC_ILb0EEEEENS9_38Sm100FmhaFwdEpilogueTmaWarpspecializedISB_fNS5_IJSE_SE_SE_EEESH_NS5_IJSG_S7_EEESQ_EENS2_23PersistentTileSchedulerENS2_41Sm100FmhaCtxKernelWarpspecializedScheduleEEEEEvNT_6ParamsE,@"STO_CUDA_ENTRY STV_DEFAULT"
_ZN7cutlass13device_kernelINS_4fmha6kernel36Sm100FmhaFwdKernelTmaWarpspecializedIN4cute5tupleIJiiiNS5_IJNS5_IJiiEEEiEEEEEENS1_10collective38Sm100FmhaFwdMainloopTmaWarpspecializedINS_6half_tEffNS5_IJNS4_1CILi256EEENSC_ILi128EEESE_EEENS5_IJiNSC_ILi1EEES7_EEENS5_IJiSG_NS5_IJNS5_IJNSC_ILi0EEEiEEEiEEEEEESL_NS9_10CausalMaskILb1EEENS5_IJNSC_ILi2EEESG_SG_EEENSC_ILb0EEEEENS9_38Sm100FmhaFwdEpilogueTmaWarpspecializedISB_fNS5_IJSE_SE_SE_EEESH_NS5_IJSG_S7_EEESQ_EENS2_23PersistentTileSchedulerENS2_41Sm100FmhaCtxKernelWarpspecializedScheduleEEEEEvNT_6ParamsE:
[----:B------:R-:W1:Y:S02]  /*0000*/  LDC R1, c[0x0][0x37c] ;  /* 0x0000df00ff017b82 */ /* 0x000e640000000800 */
[----:B-1----:R-:W-:-:S04]  /*0010*/  IADD3 R1, PT, PT, R1, -0xc0, RZ ;  /* 0xffffff4001017810 */ /* 0x002fc80007ffe0ff */
[----:B------:R-:W-:Y:S01]  /*0020*/  R2UR UR37, R1 ;  /* 0x00000000012572ca */ /* 0x000fe200000e0000 */
[----:B------:R-:W1:Y:S01]  /*0030*/  S2R R3, SR_TID.X ;  /* 0x0000000000037919 */ /* 0x000e620000002100 */
[----:B------:R-:W2:Y:S01]  /*0040*/  LDCU UR4, c[0x0][0x2f8] ;  /* 0x00005f00ff0477ac */ /* 0x000ea20008000800 */
[----:B------:R-:W3:Y:S01]  /*0050*/  LDCU UR36, c[0x0][0x2fc] ;  /* 0x00005f80ff2477ac */ /* 0x000ee20008000800 */
[----:B------:R-:W-:Y:S02]  /*0060*/  UPLOP3.LUT UP3, UPT, UPT, UPT, UPT, 0x40, 0x4 ;  /* 0x000000000004789c */ /* 0x000fe40003f6e870 */
[----:B------:R-:W-:Y:S02]  /*0070*/  UPLOP3.LUT UP1, UPT, UPT, UPT, UPT, 0x80, 0x8 ;  /* 0x000000000008789c */ /* 0x000fe40003f2f070 */
[----:B------:R-:W-:Y:S02]  /*0080*/  UPLOP3.LUT UP0, UPT, UPT, UPT, UPT, 0x40, 0x4 ;  /* 0x000000000004789c */ /* 0x000fe40003f0e870 */
[----:B------:R-:W-:-:S02]  /*0090*/  UPLOP3.LUT UP6, UPT, UPT, UPT, UPT, 0x40, 0x4 ;  /* 0x000000000004789c */ /* 0x000fc40003fce870 */
[----:B------:R-:W-:Y:S02]  /*00a0*/  UPLOP3.LUT UP5, UPT, UPT, UPT, UPT, 0x40, 0x4 ;  /* 0x000000000004789c */ /* 0x000fe40003fae870 */
[----:B--2---:R-:W-:Y:S02]  /*00b0*/  UIADD3 UR37, UP2, UPT, UR37, UR4, URZ ;  /* 0x0000000425257290 */ /* 0x004fe4000ff5e0ff */
[----:B------:R-:W-:Y:S02]  /*00c0*/  UP2UR UR41, UPR, URZ, 0x8 ;  /* 0x00000008ff297883 */ /* 0x000fe40008000000 */
[----:B---3--:R-:W-:Y:S02]  /*00d0*/  UIADD3.X UR36, UPT, UPT, URZ, UR36, URZ, UP2, !UPT ;  /* 0x00000024ff247290 */ /* 0x008fe400097fe4ff */
[----:B------:R-:W-:Y:S02]  /*00e0*/  UPLOP3.LUT UP2, UPT, UPT, UPT, UPT, 0x80, 0x8 ;  /* 0x000000000008789c */ /* 0x000fe40003f4f070 */
[----:B------:R-:W-:-:S02]  /*00f0*/  UPLOP3.LUT UP4, UPT, UPT, UPT, UPT, 0x40, 0x4 ;  /* 0x000000000004789c */ /* 0x000fc40003f8e870 */
[----:B------:R-:W-:Y:S01]  /*0100*/  UP2UR UR56, UPR, URZ, 0x4 ;  /* 0x00000004ff387883 */ /* 0x000fe20008000000 */
[----:B-1----:R-:W-:-:S05]  /*0110*/  SHF.R.U32.HI R4, RZ, 0x5, R3 ;  /* 0x00000005ff047819 */ /* 0x002fca0000011603 */
[----:B------:R-:W1:Y:S02]  /*0120*/  SHFL.IDX PT, R0, R4, RZ, 0x1f ;  /* 0x00001fff04007589 */ /* 0x000e6400000e0000 */
[----:B-1----:R-:W-:-:S04]  /*0130*/  SHF.R.S32.HI R5, RZ, 0x1f, R0 ;  /* 0x0000001fff057819 */ /* 0x002fc80000011400 */
[----:B------:R-:W-:-:S04]  /*0140*/  LEA.HI R2, R5, R0, RZ, 0x2 ;  /* 0x0000000005027211 */ /* 0x000fc800078f10ff */
[----:B------:R-:W-:-:S04]  /*0150*/  SHF.R.S32.HI R2, RZ, 0x2, R2 ;  /* 0x00000002ff027819 */ /* 0x000fc80000011402 */
[----:B------:R-:W-:-:S13]  /*0160*/  ISETP.NE.AND P0, PT, R2, RZ, PT ;  /* 0x000000ff0200720c */ /* 0x000fda0003f05270 */
[----:B------:R-:W-:Y:S05]  /*0170*/  @!P0 BRA `(.L_x_0) ;  /* 0x0000000400248947 */ /* 0x000fea0003800000 */
[----:B------:R-:W-:-:S13]  /*0180*/  ISETP.NE.AND P0, PT, R2, 0x2, PT ;  /* 0x000000020200780c */ /* 0x000fda0003f05270 */
[----:B------:R-:W-:Y:S05]  /*0190*/  @!P0 BRA `(.L_x_1) ;  /* 0x0000000000f48947 */ /* 0x000fea0003800000 */
[----:B------:R-:W-:-:S13]  /*01a0*/  ISETP.NE.AND P0, PT, R2, 0x1, PT ;  /* 0x000000010200780c */ /* 0x000fda0003f05270 */
[----:B------:R-:W-:Y:S05]  /*01b0*/  @P0 BRA `(.L_x_2) ;  /* 0x00000000002c0947 */ /* 0x000fea0003800000 */
[----:B------:R-:W-:Y:S01]  /*01c0*/  HFMA2 R2, -RZ, RZ, 0, 5.9604644775390625e-08 ;  /* 0x00000001ff027431 */ /* 0x000fe200000001ff */
[----:B------:R-:W-:Y:S02]  /*01d0*/  UPLOP3.LUT UP3, UPT, UPT, UPT, UPT, 0x40, 0x4 ;  /* 0x000000000004789c */ /* 0x000fe40003f6e870 */
[----:B------:R-:W-:Y:S02]  /*01e0*/  UPLOP3.LUT UP2, UPT, UPT, UPT, UPT, 0x40, 0x4 ;  /* 0x000000000004789c */ /* 0x000fe40003f4e870 */
[----:B------:R-:W-:Y:S02]  /*01f0*/  UPLOP3.LUT UP1, UPT, UPT, UPT, UPT, 0x80, 0x8 ;  /* 0x000000000008789c */ /* 0x000fe40003f2f070 */
[----:B------:R-:W-:Y:S02]  /*0200*/  UPLOP3.LUT UP0, UPT, UPT, UPT, UPT, 0x40, 0x4 ;  /* 0x000000000004789c */ /* 0x000fe40003f0e870 */
[----:B------:R-:W-:Y:S02]  /*0210*/  UPLOP3.LUT UP6, UPT, UPT, UPT, UPT, 0x40, 0x4 ;  /* 0x000000000004789c */ /* 0x000fe40003fce870 */
[----:B------:R-:W-:-:S02]  /*0220*/  UPLOP3.LUT UP5, UPT, UPT, UPT, UPT, 0x40, 0x4 ;  /* 0x000000000004789c */ /* 0x000fc40003fae870 */
[----:B------:R-:W-:Y:S02]  /*0230*/  UPLOP3.LUT UP4, UPT, UPT, UPT, UPT, 0x80, 0x8 ;  /* 0x000000000008789c */ /* 0x000fe40003f8f070 */
[----:B------:R-:W-:Y:S02]  /*0240*/  UP2UR UR41, UPR, URZ, 0x8 ;  /* 0x00000008ff297883 */ /* 0x000fe40008000000 */
[----:B------:R-:W-:Y:S01]  /*0250*/  UP2UR UR56, UPR, URZ, 0x4 ;  /* 0x00000004ff387883 */ /* 0x000fe20008000000 */
[----:B------:R-:W-:Y:S11]  /*0260*/  BRA `(.L_x_0) ;  /* 0x0000000000e87947 */ /* 0x000ff60003800000 */
.L_x_2:
[----:B------:R-:W-:Y:S01]  /*0270*/  ISETP.NE.AND P0, PT, R0, 0xc, PT ;  /* 0x0000000c0000780c */ /* 0x000fe20003f05270 */
[----:B------:R-:W-:Y:S01]  /*0280*/  UPLOP3.LUT UP2, UPT, UPT, UPT, UPT, 0x40, 0x4 ;  /* 0x000000000004789c */ /* 0x000fe20003f4e870 */
[----:B------:R-:W-:Y:S01]  /*0290*/  HFMA2 R2, -RZ, RZ, 0, 1.78813934326171875e-07 ;  /* 0x00000003ff027431 */ /* 0x000fe200000001ff */
[----:B------:R-:W-:Y:S02]  /*02a0*/  UPLOP3.LUT UP1, UPT, UPT, UPT, UPT, 0x80, 0x8 ;  /* 0x000000000008789c */ /* 0x000fe40003f2f070 */
[----:B------:R-:W-:Y:S02]  /*02b0*/  UP2UR UR41, UPR, URZ, 0x4 ;  /* 0x00000004ff297883 */ /* 0x000fe40008000000 */
[----:B------:R-:W-:Y:S02]  /*02c0*/  UPLOP3.LUT UP2, UPT, UPT, UPT, UPT, 0x40, 0x4 ;  /* 0x000000000004789c */ /* 0x000fe40003f4e870 */
[----:B------:R-:W-:Y:S02]  /*02d0*/  UPLOP3.LUT UP0, UPT, UPT, UPT, UPT, 0x40, 0x4 ;  /* 0x000000000004789c */ /* 0x000fe40003f0e870 */
[----:B------:R-:W-:-:S02]  /*02e0*/  UPLOP3.LUT UP6, UPT, UPT, UPT, UPT, 0x40, 0x4 ;  /* 0x000000000004789c */ /* 0x000fc40003fce870 */
[----:B------:R-:W-:Y:S02]  /*02f0*/  UPLOP3.LUT UP5, UPT, UPT, UPT, UPT, 0x80, 0x8 ;  /* 0x000000000008789c */ /* 0x000fe40003faf070 */
[----:B------:R-:W-:Y:S02]  /*0300*/  UPLOP3.LUT UP4, UPT, UPT, UPT, UPT, 0x40, 0x4 ;  /* 0x000000000004789c */ /* 0x000fe40003f8e870 */
[----:B------:R-:W-:Y:S01]  /*0310*/  UP2UR UR56, UPR, URZ, 0x4 ;  /* 0x00000004ff387883 */ /* 0x000fe20008000000 */
[----:B------:R-:W-:Y:S11]  /*0320*/  @!P0 BRA `(.L_x_0) ;  /* 0x0000000000b88947 */ /* 0x000ff60003800000 */
[----:B------:R-:W-:-:S13]  /*0330*/  ISETP.NE.AND P0, PT, R0, 0xe, PT ;  /* 0x0000000e0000780c */ /* 0x000fda0003f05270 */
[----:B------:R-:W-:Y:S05]  /*0340*/  @!P0 BRA `(.L_x_3) ;  /* 0x00000000005c8947 */ /* 0x000fea0003800000 */
[----:B------:R-:W-:-:S13]  /*0350*/  ISETP.NE.AND P0, PT, R0, 0xd, PT ;  /* 0x0000000d0000780c */ /* 0x000fda0003f05270 */
[----:B------:R-:W-:Y:S05]  /*0360*/  @P0 BRA `(.L_x_4) ;  /* 0x00000000002c0947 */ /* 0x000fea0003800000 */
[----:B------:R-:W-:Y:S01]  /*0370*/  HFMA2 R2, -RZ, RZ, 0, 2.384185791015625e-07 ;  /* 0x00000004ff027431 */ /* 0x000fe200000001ff */
        /* <DEDUP_REMOVED lines=10> */
.L_x_4:
[----:B------:R-:W-:Y:S01]  /*0420*/  HFMA2 R2, -RZ, RZ, 0, 3.5762786865234375e-07 ;  /* 0x00000006ff027431 */ /* 0x000fe200000001ff */
[----:B------:R-:W-:Y:S02]  /*0430*/  UPLOP3.LUT UP3, UPT, UPT, UPT, UPT, 0x40, 0x4 ;  /* 0x000000000004789c */ /* 0x000fe40003f6e870 */
[----:B------:R-:W-:Y:S02]  /*0440*/  UPLOP3.LUT UP2, UPT, UPT, UPT, UPT, 0x40, 0x4 ;  /* 0x000000000004789c */ /* 0x000fe40003f4e870 */
[----:B------:R-:W-:Y:S02]  /*0450*/  UPLOP3.LUT UP0, UPT, UPT, UPT, UPT, 0x40, 0x4 ;  /* 0x000000000004789c */ /* 0x000fe40003f0e870 */
[----:B------:R-:W-:Y:S02]  /*0460*/  UPLOP3.LUT UP6, UPT, UPT, UPT, UPT, 0x40, 0x4 ;  /* 0x000000000004789c */ /* 0x000fe40003fce870 */
[----:B------:R-:W-:Y:S02]  /*0470*/  UPLOP3.LUT UP5, UPT, UPT, UPT, UPT, 0x40, 0x4 ;  /* 0x000000000004789c */ /* 0x000fe40003fae870 */
[----:B------:R-:W-:-:S02]  /*0480*/  UPLOP3.LUT UP4, UPT, UPT, UPT, UPT, 0x40, 0x4 ;  /* 0x000000000004789c */ /* 0x000fc40003f8e870 */
[----:B------:R-:W-:Y:S02]  /*0490*/  UP2UR UR41, UPR, URZ, 0x8 ;  /* 0x00000008ff297883 */ /* 0x000fe40008000000 */
[----:B------:R-:W-:Y:S01]  /*04a0*/  UP2UR UR56, UPR, URZ, 0x4 ;  /* 0x00000004ff387883 */ /* 0x000fe20008000000 */
[----:B------:R-:W-:Y:S11]  /*04b0*/  BRA `(.L_x_0) ;  /* 0x0000000000547947 */ /* 0x000ff60003800000 */
.L_x_3:
[----:B------:R-:W-:Y:S01]  /*04c0*/  HFMA2 R2, -RZ, RZ, 0, 2.98023223876953125e-07 ;  /* 0x00000005ff027431 */ /* 0x000fe200000001ff */
        /* <DEDUP_REMOVED lines=10> */
.L_x_1:
[----:B------:R-:W-:Y:S01]  /*0570*/  HFMA2 R2, -RZ, RZ, 0, 1.1920928955078125e-07 ;  /* 0x00000002ff027431 */ /* 0x000fe200000001ff */
        /* <DEDUP_REMOVED lines=8> */
[----:B------:R-:W-:-:S12]  /*0600*/  UP2UR UR56, UPR, URZ, 0x4 ;  /* 0x00000004ff387883 */ /* 0x000fd80008000000 */
.L_x_0:
[----:B------:R-:W-:Y:S01]  /*0610*/  ELECT P0, URZ, PT ;  /* 0x0000000000ff782f */ /* 0x000fe20003800000 */
[----:B------:R-:W-:Y:S03]  /*0620*/  BSSY.RECONVERGENT B0, `(.L_x_5) ;  /* 0x000000f000007945 */ /* 0x000fe60003800200 */
[----:B------:R-:W-:Y:S02]  /*0630*/  PLOP3.LUT P2, PT, P0, PT, UP0, 0x5d, 0xd5 ;  /* 0x0000000000d5781c */ /* 0x000fe4000074eb0d */
[----:B------:R-:W-:-:S11]  /*0640*/  PLOP3.LUT P1, PT, P0, PT, UP6, 0x5d, 0xd5 ;  /* 0x0000000000d5781c */ /* 0x000fd6000072eb6d */
[----:B------:R-:W-:Y:S05]  /*0650*/  @P2 BRA `(.L_x_6) ;  /* 0x00000000002c2947 */ /* 0x000fea0003800000 */
[----:B------:R-:W1:Y:S02]  /*0660*/  LDCU.64 UR4, c[0x0][0x348] ;  /* 0x00006900ff0477ac */ /* 0x000e640008000a00 */
[----:B-1----:R-:W-:-:S04]  /*0670*/  UIADD3 UR8, UP0, UPT, UR4, 0x80, URZ ;  /* 0x0000008004087890 */ /* 0x002fc8000ff1e0ff */
[----:B------:R-:W-:Y:S02]  /*0680*/  UIADD3.X UR9, UPT, UPT, URZ, UR5, URZ, UP0, !UPT ;  /* 0x00000005ff097290 */ /* 0x000fe400087fe4ff */
[----:B------:R-:W-:-:S04]  /*0690*/  UIADD3 UR6, UP0, UPT, UR4, 0x180, URZ ;  /* 0x0000018004067890 */ /* 0x000fc8000ff1e0ff */
[----:B------:R-:W-:Y:S02]  /*06a0*/  UIADD3.X UR7, UPT, UPT, URZ, UR5, URZ, UP0, !UPT ;  /* 0x00000005ff077290 */ /* 0x000fe400087fe4ff */
[----:B------:R-:W-:Y:S01]  /*06b0*/  UIADD3 UR4, UP0, UPT, UR4, 0x280, URZ ;  /* 0x0000028004047890 */ /* 0x000fe2000ff1e0ff */
[----:B------:R1:W-:Y:S03]  /*06c0*/  UTMACCTL.PF [UR8] ;  /* 0x00000000080079b9 */ /* 0x0003e60008040000 */
[----:B------:R-:W-:-:S03]  /*06d0*/  UIADD3.X UR5, UPT, UPT, URZ, UR5, URZ, UP0, !UPT ;  /* 0x00000005ff057290 */ /* 0x000fc600087fe4ff */
[----:B------:R1:W-:Y:S06]  /*06e0*/  UTMACCTL.PF [UR6] ;  /* 0x00000000060079b9 */ /* 0x0003ec0008040000 */
[----:B------:R1:W-:Y:S02]  /*06f0*/  UTMACCTL.PF [UR4] ;  /* 0x00000000040079b9 */ /* 0x0003e40008040000 */
[----:B-1----:R-:W-:Y:S01]  /*0700*/  NOP ;  /* 0x0000000000007918 */ /* 0x002fe20000000000 */
.L_x_6:
[----:B------:R-:W-:Y:S05]  /*0710*/  BSYNC.RECONVERGENT B0 ;  /* 0x0000000000007941 */ /* 0x000fea0003800200 */
.L_x_5:
[----:B------:R-:W-:Y:S04]  /*0720*/  BSSY.RECONVERGENT B0, `(.L_x_7) ;  /* 0x000001b000007945 */ /* 0x000fe80003800200 */
[----:B------:R-:W-:Y:S05]  /*0730*/  @P1 BRA `(.L_x_8) ;  /* 0x0000000000241947 */ /* 0x000fea0003800000 */
[----:B------:R-:W1:Y:S01]  /*0740*/  LDCU.64 UR4, c[0x0][0x348] ;  /* 0x00006900ff0477ac */ /* 0x000e620008000a00 */
[----:B------:R-:W-:Y:S02]  /*0750*/  PLOP3.LUT P6, PT, PT, PT, PT, 0x80, 0x8 ;  /* 0x000000000008781c */ /* 0x000fe40003fcf070 */
[----:B------:R-:W-:Y:S02]  /*0760*/  PLOP3.LUT P5, PT, PT, PT, PT, 0x8, 0x80 ;  /* 0x000000000080781c */ /* 0x000fe40003fae170 */
[----:B------:R-:W-:Y:S02]  /*0770*/  PLOP3.LUT P4, PT, PT, PT, PT, 0x80, 0x8 ;  /* 0x000000000008781c */ /* 0x000fe40003f8f070 */
[----:B------:R-:W-:Y:S01]  /*0780*/  PLOP3.LUT P3, PT, PT, PT, PT, 0x80, 0x8 ;  /* 0x000000000008781c */ /* 0x000fe20003f6f070 */
[----:B-1----:R-:W-:-:S04]  /*0790*/  UIADD3 UR4, UP0, UPT, UR4, 0x400, URZ ;  /* 0x0000040004047890 */ /* 0x002fc8000ff1e0ff */
[----:B------:R-:W-:-:S09]  /*07a0*/  UIADD3.X UR5, UPT, UPT, URZ, UR5, URZ, UP0, !UPT ;  /* 0x00000005ff057290 */ /* 0x000fd200087fe4ff */
[----:B------:R1:W-:Y:S02]  /*07b0*/  UTMACCTL.PF [UR4] ;  /* 0x00000000040079b9 */ /* 0x0003e40008040000 */
[----:B-1----:R-:W-:Y:S05]  /*07c0*/  BRA `(.L_x_9) ;  /* 0x0000000000407947 */ /* 0x002fea0003800000 */
.L_x_8:
[----:B------:R-:W-:-:S13]  /*07d0*/  ISETP.NE.AND P1, PT, R2, 0x3, PT ;  /* 0x000000030200780c */ /* 0x000fda0003f25270 */
[----:B------:R-:W-:Y:S05]  /*07e0*/  @!P1 BRA `(.L_x_10) ;  /* 0x0000000000289947 */ /* 0x000fea0003800000 */
[----:B------:R-:W-:Y:S02]  /*07f0*/  ISETP.NE.AND P1, PT, R2, 0x4, PT ;  /* 0x000000040200780c */ /* 0x000fe40003f25270 */
[----:B------:R-:W-:Y:S02]  /*0800*/  PLOP3.LUT P4, PT, PT, PT, PT, 0x80, 0x8 ;  /* 0x000000000008781c */ /* 0x000fe40003f8f070 */
[----:B------:R-:W-:Y:S02]  /*0810*/  PLOP3.LUT P5, PT, PT, PT, PT, 0x8, 0x80 ;  /* 0x000000000080781c */ /* 0x000fe40003fae170 */
[----:B------:R-:W-:Y:S02]  /*0820*/  PLOP3.LUT P6, PT, PT, PT, PT, 0x80, 0x8 ;  /* 0x000000000008781c */ /* 0x000fe40003fcf070 */
[----:B------:R-:W-:-:S05]  /*0830*/  PLOP3.LUT P3, PT, PT, PT, PT, 0x80, 0x8 ;  /* 0x000000000008781c */ /* 0x000fca0003f6f070 */
[----:B------:R-:W-:Y:S08]  /*0840*/  @P1 BRA `(.L_x_9) ;  /* 0x0000000000201947 */ /* 0x000ff00003800000 */
[----:B------:R-:W-:Y:S02]  /*0850*/  PLOP3.LUT P5, PT, PT, PT, PT, 0x8, 0x80 ;  /* 0x000000000080781c */ /* 0x000fe40003fae170 */
[----:B------:R-:W-:Y:S02]  /*0860*/  PLOP3.LUT P6, PT, PT, PT, PT, 0x8, 0x80 ;  /* 0x000000000080781c */ /* 0x000fe40003fce170 */
[----:B------:R-:W-:Y:S01]  /*0870*/  PLOP3.LUT P3, PT, PT, PT, PT, 0x8, 0x80 ;  /* 0x000000000080781c */ /* 0x000fe20003f6e170 */
[----:B------:R-:W-:-:S12]  /*0880*/  BRA `(.L_x_9) ;  /* 0x0000000000107947 */ /* 0x000fd80003800000 */
.L_x_10:
[----:B------:R-:W-:Y:S02]  /*0890*/  PLOP3.LUT P6, PT, PT, PT, PT, 0x8, 0x80 ;  /* 0x000000000080781c */ /* 0x000fe40003fce170 */
[----:B------:R-:W-:Y:S02]  /*08a0*/  PLOP3.LUT P5, PT, PT, PT, PT, 0x80, 0x8 ;  /* 0x000000000008781c */ /* 0x000fe40003faf070 */
[----:B------:R-:W-:Y:S02]  /*08b0*/  PLOP3.LUT P4, PT, PT, PT, PT, 0x8, 0x80 ;  /* 0x000000000080781c */ /* 0x000fe40003f8e170 */
[----:B------:R-:W-:-:S13]  /*08c0*/  PLOP3.LUT P3, PT, PT, PT, PT, 0x80, 0x8 ;  /* 0x000000000008781c */ /* 0x000fda0003f6f070 */
.L_x_9:
[----:B------:R-:W-:Y:S05]  /*08d0*/  BSYNC.RECONVERGENT B0 ;  /* 0x0000000000007941 */ /* 0x000fea0003800200 */
.L_x_7:
[----:B------:R-:W1:Y:S01]  /*08e0*/  SHFL.IDX PT, R0, R4, RZ, 0x1f ;  /* 0x00001fff04007589 */ /* 0x000e6200000e0000 */
[----:B------:R-:W-:Y:S02]  /*08f0*/  ISETP.NE.AND P1, PT, R2, 0x3, PT ;  /* 0x000000030200780c */ /* 0x000fe40003f25270 */
[----:B------:R-:W-:Y:S02]  /*0900*/  PLOP3.LUT P0, PT, P0, PT, UP1, 0xae, 0xea ;  /* 0x0000000000ea781c */ /* 0x000fe4000070f51e */
[----:B-1----:R-:W-:-:S13]  /*0910*/  ISETP.NE.AND P2, PT, R0, RZ, PT ;  /* 0x000000ff0000720c */ /* 0x002fda0003f45270 */
[----:B------:R-:W-:Y:S05]  /*0920*/  @P2 BRA `(.L_x_11) ;  /* 0x0000000000382947 */ /* 0x000fea0003800000 */
[----:B------:R-:W1:Y:S01]  /*0930*/  S2UR UR5, SR_CgaCtaId ;  /* 0x00000000000579c3 */ /* 0x000e620000008800 */
[----:B------:R-:W-:Y:S01]  /*0940*/  UMOV UR6, 0x400 ;  /* 0x0000040000067882 */ /* 0x000fe20000000000 */
[----:B------:R-:W-:Y:S01]  /*0950*/  UMOV UR4, 0x1 ;  /* 0x0000000100047882 */ /* 0x000fe20000000000 */
[----:B------:R-:W-:Y:S01]  /*0960*/  ELECT P2, URZ, PT ;  /* 0x0000000000ff782f */ /* 0x000fe20003840000 */
[----:B-1----:R-:W-:Y:S02]  /*0970*/  ULEA UR5, UR5, UR6, 0x18 ;  /* 0x0000000605057291 */ /* 0x002fe4000f8ec0ff */
[----:B------:R-:W-:-:S04]  /*0980*/  UIADD3 UR6, UPT, UPT, -UR4, 0x100000, URZ ;  /* 0x0010000004067890 */ /* 0x000fc8000fffe1ff */
[----:B------:R-:W-:Y:S02]  /*0990*/  USHF.L.U32 UR7, UR6, 0xb, URZ ;  /* 0x0000000b06077899 */ /* 0x000fe400080006ff */
[----:B------:R-:W-:Y:S01]  /*09a0*/  USHF.L.U32 UR6, UR6, 0x1, URZ ;  /* 0x0000000106067899 */ /* 0x000fe200080006ff */
[----:B------:R-:W1:Y:S11]  /*09b0*/  FENCE.VIEW.ASYNC.S ;  /* 0x00000000000073c6 */ /* 0x000e760000000000 */
[----:B-1----:R1:W2:Y:S01]  /*09c0*/  SYNCS.EXCH.64 URZ, [UR5+0x38000], UR6 ;  /* 0x0380000605ff75b2 */ /* 0x0022a20008000100 */
[----:B------:R1:W3:Y:S01]  /*09d0*/  SYNCS.EXCH.64 URZ, [UR5+0x38010], UR6 ;  /* 0x0380100605ff75b2 */ /* 0x0002e20008000100 */
[----:B------:R1:W4:Y:S01]  /*09e0*/  SYNCS.EXCH.64 URZ, [UR5+0x38008], UR6 ;  /* 0x0380080605ff75b2 */ /* 0x0003220008000100 */
[----:B------:R1:W1:Y:S01]  /*09f0*/  SYNCS.EXCH.64 URZ, [UR5+0x38018], UR6 ;  /* 0x0380180605ff75b2 */ /* 0x0002620008000100 */
[----:B------:R-:W-:Y:S01]  /*0a00*/  NOP ;  /* 0x0000000000007918 */ /* 0x000fe20000000000 */
.L_x_11:
[----:B------:R-:W-:Y:S01]  /*0a10*/  NOP ;  /* 0x0000000000007918 */ /* 0x000fe20000000000 */
[----:B------:R-:W-:Y:S05]  /*0a20*/  @!P1 BRA `(.L_x_12) ;  /* 0x0000000000289947 */ /* 0x000fea0003800000 */
[----:B------:R-:W-:Y:S01]  /*0a30*/  ISETP.NE.AND P1, PT, R2, 0x4, PT ;  /* 0x000000040200780c */ /* 0x000fe20003f25270 */
[----:B------:R-:W-:Y:S02]  /*0a40*/  UPLOP3.LUT UP3, UPT, UPT, UPT, UPT, 0x80, 0x8 ;  /* 0x000000000008789c */ /* 0x000fe40003f6f070 */
[----:B------:R-:W-:Y:S02]  /*0a50*/  UPLOP3.LUT UP2, UPT, UPT, UPT, UPT, 0x40, 0x4 ;  /* 0x000000000004789c */ /* 0x000fe40003f4e870 */
[----:B------:R-:W-:Y:S02]  /*0a60*/  UPLOP3.LUT UP1, UPT, UPT, UPT, UPT, 0x80, 0x8 ;  /* 0x000000000008789c */ /* 0x000fe40003f2f070 */
[----:B------:R-:W-:-:S06]  /*0a70*/  UPLOP3.LUT UP0, UPT, UPT, UPT, UPT, 0x80, 0x8 ;  /* 0x000000000008789c */ /* 0x000fcc0003f0f070 */
[----:B------:R-:W-:Y:S05]  /*0a80*/  @P1 BRA `(.L_x_13) ;  /* 0x0000000000201947 */ /* 0x000fea0003800000 */
[----:B------:R-:W-:Y:S02]  /*0a90*/  UPLOP3.LUT UP2, UPT, UPT, UPT, UPT, 0x40, 0x4 ;  /* 0x000000000004789c */ /* 0x000fe40003f4e870 */
[----:B------:R-:W-:Y:S02]  /*0aa0*/  UPLOP3.LUT UP3, UPT, UPT, UPT, UPT, 0x40, 0x4 ;  /* 0x000000000004789c */ /* 0x000fe40003f6e870 */
[----:B------:R-:W-:Y:S01]  /*0ab0*/  UPLOP3.LUT UP0, UPT, UPT, UPT, UPT, 0x40, 0x4 ;  /* 0x000000000004789c */ /* 0x000fe20003f0e870 */
[----:B------:R-:W-:Y:S05]  /*0ac0*/  BRA `(.L_x_13) ;  /* 0x0000000000107947 */ /* 0x000fea0003800000 */
.L_x_12:
[----:B------:R-:W-:Y:S02]  /*0ad0*/  UPLOP3.LUT UP3, UPT, UPT, UPT, UPT, 0x40, 0x4 ;  /* 0x000000000004789c */ /* 0x000fe40003f6e870 */
[----:B------:R-:W-:Y:S02]  /*0ae0*/  UPLOP3.LUT UP2, UPT, UPT, UPT, UPT, 0x80, 0x8 ;  /* 0x000000000008789c */ /* 0x000fe40003f4f070 */
[----:B------:R-:W-:Y:S02]  /*0af0*/  UPLOP3.LUT UP1, UPT, UPT, UPT, UPT, 0x40, 0x4 ;  /* 0x000000000004789c */ /* 0x000fe40003f2e870 */
[----:B------:R-:W-:Y:S02]  /*0b00*/  UPLOP3.LUT UP0, UPT, UPT, UPT, UPT, 0x80, 0x8 ;  /* 0x000000000008789c */ /* 0x000fe40003f0f070 */
.L_x_13:
[----:B------:R-:W5:Y:S02]  /*0b10*/  SHFL.IDX PT, R0, R4, RZ, 0x1f ;  /* 0x00001fff04007589 */ /* 0x000f6400000e0000 */
[----:B-----5:R-:W-:-:S13]  /*0b20*/  ISETP.NE.AND P1, PT, R0, RZ, PT ;  /* 0x000000ff0000720c */ /* 0x020fda0003f25270 */
[----:B------:R-:W-:Y:S05]  /*0b30*/  @P1 BRA `(.L_x_14) ;  /* 0x0000000000401947 */ /* 0x000fea0003800000 */
[----:B-1----:R-:W1:Y:S01]  /*0b40*/  S2UR UR5, SR_CgaCtaId ;  /* 0x00000000000579c3 */ /* 0x002e620000008800 */
        /* <DEDUP_REMOVED lines=8> */
[----:B-1----:R1:W1:Y:S01]  /*0bd0*/  SYNCS.EXCH.64 URZ, [UR5+0x38020], UR6 ;  /* 0x0380200605ff75b2 */ /* 0x0022620008000100 */
[----:B------:R1:W1:Y:S01]  /*0be0*/  SYNCS.EXCH.64 URZ, [UR5+0x38038], UR6 ;  /* 0x0380380605ff75b2 */ /* 0x0002620008000100 */
[----:B------:R1:W1:Y:S01]  /*0bf0*/  SYNCS.EXCH.64 URZ, [UR5+0x38028], UR6 ;  /* 0x0380280605ff75b2 */ /* 0x0002620008000100 */
[----:B------:R1:W1:Y:S01]  /*0c00*/  SYNCS.EXCH.64 URZ, [UR5+0x38040], UR6 ;  /* 0x0380400605ff75b2 */ /* 0x0002620008000100 */
[----:B------:R1:W1:Y:S01]  /*0c10*/  SYNCS.EXCH.64 URZ, [UR5+0x38030], UR6 ;  /* 0x0380300605ff75b2 */ /* 0x0002620008000100 */
[----:B------:R1:W1:Y:S01]  /*0c20*/  SYNCS.EXCH.64 URZ, [UR5+0x38048], UR6 ;  /* 0x0380480605ff75b2 */ /* 0x0002620008000100 */
[----:B------:R-:W-:Y:S01]  /*0c30*/  NOP ;  /* 0x0000000000007918 */ /* 0x000fe20000000000 */
.L_x_14:
[----:B------:R-:W5:Y:S01]  /*0c40*/  SHFL.IDX PT, R0, R4, RZ, 0x1f ;  /* 0x00001fff04007589 */ /* 0x000f6200000e0000 */
[----:B------:R-:W-:Y:S01]  /*0c50*/  NOP ;  /* 0x0000000000007918 */ /* 0x000fe20000000000 */
[----:B-----5:R-:W-:-:S13]  /*0c60*/  ISETP.NE.AND P1, PT, R0, RZ, PT ;  /* 0x000000ff0000720c */ /* 0x020fda0003f25270 */
[----:B------:R-:W-:Y:S05]  /*0c70*/  @P1 BRA `(.L_x_15) ;  /* 0x0000000000401947 */ /* 0x000fea0003800000 */
[----:B-1----:R-:W1:Y:S01]  /*0c80*/  S2UR UR6, SR_CgaCtaId ;  /* 0x00000000000679c3 */ /* 0x002e620000008800 */
[----:B------:R-:W-:Y:S01]  /*0c90*/  UMOV UR7, 0x400 ;  /* 0x0000040000077882 */ /* 0x000fe20000000000 */
[----:B------:R-:W-:Y:S01]  /*0ca0*/  UMOV UR5, 0x1 ;  /* 0x0000000100057882 */ /* 0x000fe20000000000 */
[----:B------:R-:W-:Y:S01]  /*0cb0*/  UMOV UR4, 0x80 ;  /* 0x0000008000047882 */ /* 0x000fe20000000000 */
[----:B------:R-:W-:-:S04]  /*0cc0*/  UIADD3 UR8, UPT, UPT, -UR5, 0x100000, URZ ;  /* 0x0010000005087890 */ /* 0x000fc8000fffe1ff */
[----:B------:R-:W-:Y:S02]  /*0cd0*/  USHF.L.U32 UR9, UR8, 0xb, URZ ;  /* 0x0000000b08097899 */ /* 0x000fe400080006ff */
[----:B------:R-:W-:Y:S02]  /*0ce0*/  USHF.L.U32 UR8, UR8, 0x1, URZ ;  /* 0x0000000108087899 */ /* 0x000fe400080006ff */
[----:B------:R-:W-:-:S04]  /*0cf0*/  UIADD3 UR4, UPT, UPT, -UR4, 0x100000, URZ ;  /* 0x0010000004047890 */ /* 0x000fc8000fffe1ff */
[----:B------:R-:W-:Y:S02]  /*0d00*/  USHF.L.U32 UR5, UR4, 0xb, URZ ;  /* 0x0000000b04057899 */ /* 0x000fe400080006ff */
[----:B------:R-:W-:Y:S01]  /*0d10*/  USHF.L.U32 UR4, UR4, 0x1, URZ ;  /* 0x0000000104047899 */ /* 0x000fe200080006ff */
[----:B------:R-:W-:Y:S01]  /*0d20*/  ELECT P1, URZ, PT ;  /* 0x0000000000ff782f */ /* 0x000fe20003820000 */
[----:B-1----:R-:W-:Y:S01]  /*0d30*/  ULEA UR6, UR6, UR7, 0x18 ;  /* 0x0000000706067291 */ /* 0x002fe2000f8ec0ff */
[----:B------:R-:W1:Y:S11]  /*0d40*/  FENCE.VIEW.ASYNC.S ;  /* 0x00000000000073c6 */ /* 0x000e760000000000 */
[----:B-1----:R1:W1:Y:S01]  /*0d50*/  SYNCS.EXCH.64 URZ, [UR6+0x38050], UR8 ;  /* 0x0380500806ff75b2 */ /* 0x0022620008000100 */
[----:B------:R1:W1:Y:S01]  /*0d60*/  SYNCS.EXCH.64 URZ, [UR6+0x38058], UR4 ;  /* 0x0380580406ff75b2 */ /* 0x0002620008000100 */
[----:B------:R-:W-:Y:S01]  /*0d70*/  NOP ;  /* 0x0000000000007918 */ /* 0x000fe20000000000 */
.L_x_15:
[----:B------:R-:W5:Y:S01]  /*0d80*/  SHFL.IDX PT, R0, R4, RZ, 0x1f ;  /* 0x00001fff04007589 */ /* 0x000f6200000e0000 */
[----:B-1----:R-:W-:Y:S01]  /*0d90*/  UP2UR UR4, UPR, URZ, 0x1 ;  /* 0x00000001ff047883 */ /* 0x002fe20008000000 */
[----:B------:R-:W-:Y:S01]  /*0da0*/  ISETP.NE.AND P2, PT, R2, 0x2, PT ;  /* 0x000000020200780c */ /* 0x000fe20003f45270 */
[----:B------:R-:W-:Y:S01]  /*0db0*/  UISETP.NE.AND UP0, UPT, UR56, URZ, UPT ;  /* 0x000000ff3800728c */ /* 0x000fe2000bf05270 */
[----:B------:R-:W-:-:S03]  /*0dc0*/  NOP ;  /* 0x0000000000007918 */ /* 0x000fc60000000000 */
[----:B------:R-:W-:Y:S02]  /*0dd0*/  USEL UR5, URZ, 0x2, !UP0 ;  /* 0x00000002ff057887 */ /* 0x000fe4000c000000 */
[----:B------:R-:W-:Y:S02]  /*0de0*/  UISETP.NE.AND UP0, UPT, UR4, URZ, UPT ;  /* 0x000000ff0400728c */ /* 0x000fe4000bf05270 */
[----:B------:R-:W-:Y:S02]  /*0df0*/  USEL UR4, URZ, 0x2, !UP4 ;  /* 0x00000002ff047887 */ /* 0x000fe4000e000000 */
[----:B------:R-:W-:Y:S02]  /*0e00*/  USEL UR5, UR5, 0x1, !UP5 ;  /* 0x0000000105057887 */ /* 0x000fe4000e800000 */
[----:B------:R-:W-:Y:S01]  /*0e10*/  USEL UR4, UR4, 0x1, !UP5 ;  /* 0x0000000104047887 */ /* 0x000fe2000e800000 */
[----:B-----5:R-:W-:-:S13]  /*0e20*/  ISETP.NE.AND P1, PT, R0, RZ, PT ;  /* 0x000000ff0000720c */ /* 0x020fda0003f25270 */
[----:B------:R-:W-:Y:S05]  /*0e30*/  @P1 BRA `(.L_x_16) ;  /* 0x0000000000401947 */ /* 0x000fea0003800000 */
[----:B------:R-:W1:Y:S01]  /*0e40*/  S2UR UR8, SR_CgaCtaId ;  /* 0x00000000000879c3 */ /* 0x000e620000008800 */
        /* <DEDUP_REMOVED lines=15> */
.L_x_16:
[----:B------:R-:W-:Y:S01]  /*0f40*/  NOP ;  /* 0x0000000000007918 */ /* 0x000fe20000000000 */
[----:B------:R-:W-:Y:S05]  /*0f50*/  @!P2 BRA `(.L_x_17) ;  /* 0x000000000024a947 */ /* 0x000fea0003800000 */
[----:B------:R-:W-:Y:S01]  /*0f60*/  ISETP.NE.AND P1, PT, R2, RZ, PT ;  /* 0x000000ff0200720c */ /* 0x000fe20003f25270 */
[----:B-1----:R-:W-:Y:S02]  /*0f70*/  UP2UR UR6, UPR, URZ, 0x1 ;  /* 0x00000001ff067883 */ /* 0x002fe40008000000 */
[----:B------:R-:W-:Y:S01]  /*0f80*/  UPLOP3.LUT UP0, UPT, UPT, UPT, UPT, 0x80, 0x8 ;  /* 0x000000000008789c */ /* 0x000fe20003f0f070 */
[----:B------:R-:W-:-:S03]  /*0f90*/  UMOV UR7, URZ ;  /* 0x000000ff00077c82 */ /* 0x000fc60008000000 */
[----:B------:R-:W-:Y:S02]  /*0fa0*/  UP2UR UR40, UPR, URZ, 0x1 ;  /* 0x00000001ff287883 */ /* 0x000fe40008000000 */
[----:B------:R-:W-:-:S04]  /*0fb0*/  UISETP.NE.AND UP0, UPT, UR6, URZ, UPT ;  /* 0x000000ff0600728c */ /* 0x000fc8000bf05270 */
[----:B------:R-:W-:Y:S07]  /*0fc0*/  @P1 BRA `(.L_x_18) ;  /* 0x00000000001c1947 */ /* 0x000fee0003800000 */
[----:B------:R-:W-:Y:S01]  /*0fd0*/  UMOV UR7, 0x1 ;  /* 0x0000000100077882 */ /* 0x000fe20000000000 */
[----:B------:R-:W-:Y:S05]  /*0fe0*/  BRA `(.L_x_18) ;  /* 0x0000000000147947 */ /* 0x000fea0003800000 */
.L_x_17:
[----:B-1----:R-:W-:Y:S02]  /*0ff0*/  UP2UR UR6, UPR, URZ, 0x1 ;  /* 0x00000001ff067883 */ /* 0x002fe40008000000 */
[----:B------:R-:W-:Y:S01]  /*1000*/  UPLOP3.LUT UP0, UPT, UPT, UPT, UPT, 0x40, 0x4 ;  /* 0x000000000004789c */ /* 0x000fe20003f0e870 */
[----:B------:R-:W-:-:S03]  /*1010*/  UMOV UR7, 0x2 ;  /* 0x0000000200077882 */ /* 0x000fc60000000000 */
[----:B------:R-:W-:Y:S02]  /*1020*/  UP2UR UR40, UPR, URZ, 0x1 ;  /* 0x00000001ff287883 */ /* 0x000fe40008000000 */
[----:B------:R-:W-:Y:S02]  /*1030*/  UISETP.NE.AND UP0, UPT, UR6, URZ, UPT ;  /* 0x000000ff0600728c */ /* 0x000fe4000bf05270 */
.L_x_18:
[----:B------:R-:W1:Y:S02]  /*1040*/  SHFL.IDX PT, R0, R4, RZ, 0x1f ;  /* 0x00001fff04007589 */ /* 0x000e6400000e0000 */
[----:B-1----:R-:W-:-:S13]  /*1050*/  ISETP.NE.AND P1, PT, R0, RZ, PT ;  /* 0x000000ff0000720c */ /* 0x002fda0003f25270 */
[----:B------:R-:W-:Y:S05]  /*1060*/  @P1 BRA `(.L_x_19) ;  /* 0x0000000000301947 */ /* 0x000fea0003800000 */
[----:B------:R-:W1:Y:S01]  /*1070*/  S2UR UR8, SR_CgaCtaId ;  /* 0x00000000000879c3 */ /* 0x000e620000008800 */
[----:B------:R-:W-:Y:S01]  /*1080*/  UMOV UR9, 0x400 ;  /* 0x0000040000097882 */ /* 0x000fe20000000000 */
[----:B------:R-:W-:Y:S01]  /*1090*/  UMOV UR6, 0x80 ;  /* 0x0000008000067882 */ /* 0x000fe20000000000 */
[----:B------:R-:W-:Y:S01]  /*10a0*/  ELECT P1, URZ, PT ;  /* 0x0000000000ff782f */ /* 0x000fe20003820000 */
[----:B------:R-:W-:-:S04]  /*10b0*/  UIADD3 UR10, UPT, UPT, -UR6, 0x100000, URZ ;  /* 0x00100000060a7890 */ /* 0x000fc8000fffe1ff */
[----:B------:R-:W-:Y:S02]  /*10c0*/  USHF.L.U32 UR11, UR10, 0xb, URZ ;  /* 0x0000000b0a0b7899 */ /* 0x000fe400080006ff */
[----:B------:R-:W-:Y:S02]  /*10d0*/  USHF.L.U32 UR10, UR10, 0x1, URZ ;  /* 0x000000010a0a7899 */ /* 0x000fe400080006ff */
[----:B-1----:R-:W-:Y:S01]  /*10e0*/  ULEA UR8, UR8, UR9, 0x18 ;  /* 0x0000000908087291 */ /* 0x002fe2000f8ec0ff */
[----:B------:R-:W1:Y:S11]  /*10f0*/  FENCE.VIEW.ASYNC.S ;  /* 0x00000000000073c6 */ /* 0x000e760000000000 */
[----:B-1----:R1:W1:Y:S01]  /*1100*/  SYNCS.EXCH.64 URZ, [UR8+0x38070], UR10 ;  /* 0x0380700a08ff75b2 */ /* 0x0022620008000100 */
[----:B------:R1:W1:Y:S01]  /*1110*/  SYNCS.EXCH.64 URZ, [UR8+0x38078], UR10 ;  /* 0x0380780a08ff75b2 */ /* 0x0002620008000100 */
[----:B------:R-:W-:Y:S01]  /*1120*/  NOP ;  /* 0x0000000000007918 */ /* 0x000fe20000000000 */
.L_x_19:
[----:B------:R-:W-:Y:S01]  /*1130*/  NOP ;  /* 0x0000000000007918 */ /* 0x000fe20000000000 */
[----:B------:R-:W-:Y:S05]  /*1140*/  @!P2 BRA `(.L_x_20) ;  /* 0x000000000024a947 */ /* 0x000fea0003800000 */
[----:B------:R-:W-:Y:S01]  /*1150*/  ISETP.NE.AND P1, PT, R2, 0x1, PT ;  /* 0x000000010200780c */ /* 0x000fe20003f25270 */
        /* <DEDUP_REMOVED lines=8> */
.L_x_20:
[----:B-1----:R-:W-:Y:S02]  /*11e0*/  UP2UR UR8, UPR, URZ, 0x1 ;  /* 0x00000001ff087883 */ /* 0x002fe40008000000 */
[----:B------:R-:W-:Y:S01]  /*11f0*/  UPLOP3.LUT UP0, UPT, UPT, UPT, UPT, 0x40, 0x4 ;  /* 0x000000000004789c */ /* 0x000fe20003f0e870 */
[----:B------:R-:W-:-:S03]  /*1200*/  UMOV UR6, 0x2 ;  /* 0x0000000200067882 */ /* 0x000fc60000000000 */
[----:B------:R-:W-:Y:S02]  /*1210*/  UP2UR UR39, UPR, URZ, 0x1 ;  /* 0x00000001ff277883 */ /* 0x000fe40008000000 */
[----:B------:R-:W-:-:S11]  /*1220*/  UISETP.NE.AND UP0, UPT, UR8, URZ, UPT ;  /* 0x000000ff0800728c */ /* 0x000fd6000bf05270 */
.L_x_21:
[----:B------:R-:W1:Y:S01]  /*1230*/  SHFL.IDX PT, R0, R4, RZ, 0x1f ;  /* 0x00001fff04007589 */ /* 0x000e6200000e0000 */
[----:B------:R-:W-:Y:S02]  /*1240*/  USEL UR8, URZ, 0x1, !UP4 ;  /* 0x00000001ff087887 */ /* 0x000fe4000e000000 */
[----:B------:R-:W-:Y:S01]  /*1250*/  USEL UR55, URZ, 0x1, UP4 ;  /* 0x00000001ff377887 */ /* 0x000fe2000a000000 */
        /* <DEDUP_REMOVED lines=14> */
.L_x_22:
[----:B------:R-:W5:Y:S01]  /*1340*/  SHFL.IDX PT, R0, R4, RZ, 0x1f ;  /* 0x00001fff04007589 */ /* 0x000f6200000e0000 */
[----:B------:R-:W-:Y:S01]  /*1350*/  NOP ;  /* 0x0000000000007918 */ /* 0x000fe20000000000 */
[----:B-----5:R-:W-:-:S13]  /*1360*/  ISETP.NE.AND P1, PT, R0, RZ, PT ;  /* 0x000000ff0000720c */ /* 0x020fda0003f25270 */
[----:B------:R-:W-:Y:S05]  /*1370*/  @P1 BRA `(.L_x_23) ;  /* 0x0000000000481947 */ /* 0x000fea0003800000 */
[----:B------:R-:W5:Y:S01]  /*1380*/  S2UR UR11, SR_CgaCtaId ;  /* 0x00000000000b79c3 */ /* 0x000f620000008800 */
[----:B-1----:R-:W-:Y:S01]  /*1390*/  UMOV UR12, 0x400 ;  /* 0x00000400000c7882 */ /* 0x002fe20000000000 */
[----:B------:R-:W-:Y:S01]  /*13a0*/  UMOV UR10, 0x1 ;  /* 0x00000001000a7882 */ /* 0x000fe20000000000 */
[----:B------:R-:W-:Y:S01]  /*13b0*/  UMOV UR9, 0x80 ;  /* 0x0000008000097882 */ /* 0x000fe20000000000 */
[----:B------:R-:W-:Y:S01]  /*13c0*/  ELECT P1, URZ, PT ;  /* 0x0000000000ff782f */ /* 0x000fe20003820000 */
[----:B------:R-:W-:-:S04]  /*13d0*/  UIADD3 UR14, UPT, UPT, -UR9, 0x100000, URZ ;  /* 0x00100000090e7890 */ /* 0x000fc8000fffe1ff */
[----:B------:R-:W-:Y:S02]  /*13e0*/  USHF.L.U32 UR15, UR14, 0xb, URZ ;  /* 0x0000000b0e0f7899 */ /* 0x000fe400080006ff */
[----:B------:R-:W-:Y:S02]  /*13f0*/  USHF.L.U32 UR14, UR14, 0x1, URZ ;  /* 0x000000010e0e7899 */ /* 0x000fe400080006ff */
[----:B-----5:R-:W-:Y:S02]  /*1400*/  ULEA UR11, UR11, UR12, 0x18 ;  /* 0x0000000c0b0b7291 */ /* 0x020fe4000f8ec0ff */
        /* <DEDUP_REMOVED lines=8> */
[----:B------:R-:W-:Y:S01]  /*1490*/  NOP ;  /* 0x0000000000007918 */ /* 0x000fe20000000000 */
.L_x_23:
        /* <DEDUP_REMOVED lines=8> */
[----:B------:R-:W-:Y:S01]  /*1520*/  ELECT P1, URZ, PT ;  /* 0x0000000000ff782f */ /* 0x000fe20003820000 */
[----:B------:R-:W-:-:S04]  /*1530*/  UIADD3 UR14, UPT, UPT, -UR9, 0x100000, URZ ;  /* 0x00100000090e7890 */ /* 0x000fc8000fffe1ff */
[----:B------:R-:W-:Y:S02]  /*1540*/  USHF.L.U32 UR15, UR14, 0xb, URZ ;  /* 0x0000000b0e0f7899 */ /* 0x000fe400080006ff */
[----:B------:R-:W-:Y:S02]  /*1550*/  USHF.L.U32 UR14, UR14, 0x1, URZ ;  /* 0x000000010e0e7899 */ /* 0x000fe400080006ff */
        /* <DEDUP_REMOVED lines=10> */
.L_x_24:
[----:B------:R-:W5:Y:S01]  /*1600*/  SHFL.IDX PT, R4, R4, RZ, 0x1f ;  /* 0x00001fff04047589 */ /* 0x000f6200000e0000 */
[----:B------:R-:W1:Y:S01]  /*1610*/  S2UR UR33, SR_CTAID.X ;  /* 0x00000000002179c3 */ /* 0x000e620000002500 */
[----:B------:R-:W-:Y:S01]  /*1620*/  NOP ;  /* 0x0000000000007918 */ /* 0x000fe20000000000 */
[----:B-----5:R-:W-:-:S13]  /*1630*/  ISETP.NE.AND P1, PT, R4, RZ, PT ;  /* 0x000000ff0400720c */ /* 0x020fda0003f25270 */
[----:B-1----:R-:W-:Y:S05]  /*1640*/  @P1 BRA `(.L_x_25) ;  /* 0x0000000000301947 */ /* 0x002fea0003800000 */
        /* <DEDUP_REMOVED lines=12> */
.L_x_25:
[----:B------:R-:W-:Y:S01]  /*1710*/  ISETP.GT.AND P1, PT, R2, 0x3, PT ;  /* 0x000000030200780c */ /* 0x000fe20003f24270 */
[----:B------:R-:W-:Y:S01]  /*1720*/  NOP ;  /* 0x0000000000007918 */ /* 0x000fe20000000000 */
[----:B------:R-:W-:Y:S01]  /*1730*/  UMOV UR38, UR33 ;  /* 0x0000002100267c82 */ /* 0x000fe20008000000 */
[----:B-1234-:R-:W-:Y:S10]  /*1740*/  BAR.SYNC.DEFER_BLOCKING 0x0 ;  /* 0x0000000000007b1d */ /* 0x01eff40000010000 */
[----:B------:R-:W-:Y:S05]  /*1750*/  @P1 BRA `(.L_x_26) ;  /* 0x000001bc00741947 */ /* 0x000fea0003800000 */
[----:B------:R-:W-:-:S13]  /*1760*/  ISETP.GE.U32.AND P0, PT, R2, 0x2, PT ;  /* 0x000000020200780c */ /* 0x000fda0003f06070 */
[----:B------:R-:W-:Y:S05]  /*1770*/  @!P0 BRA `(.L_x_27) ;  /* 0x00000100005c8947 */ /* 0x000fea0003800000 */
[----:B------:R-:W-:Y:S05]  /*1780*/  @!P2 BRA `(.L_x_28) ;  /* 0x0000003400a0a947 */ /* 0x000fea0003800000 */
[----:B------:R-:W-:-:S08]  /*1790*/  NOP ;  /* 0x0000000000007918 */ /* 0x000fd00000000000 */
[----:B------:R-:W1:-:S00]  /*17a0*/  USETMAXREG.DEALLOC.CTAPOOL 0x20 ;  /* 0x00000020000079c8 */ /* 0x000e4000080e0500 */
[----:B-1----:R-:W1:Y:S02]  /*17b0*/  LDC R0, c[0x0][0x900] ;  /* 0x00024000ff007b82 */ /* 0x002e640000000800 */
[----:B-1----:R-:W-:-:S13]  /*17c0*/  ISETP.LE.AND P0, PT, R0, UR38, PT ;  /* 0x0000002600007c0c */ /* 0x002fda000bf03270 */
[----:B------:R-:W-:Y:S05]  /*17d0*/  @P0 EXIT ;  /* 0x000000000000094d */ /* 0x000fea0003800000 */
[----:B------:R-:W1:Y:S01]  /*17e0*/  S2UR UR6, SR_CgaCtaId ;  /* 0x00000000000679c3 */ /* 0x000e620000008800 */
[----:B------:R-:W-:Y:S01]  /*17f0*/  UMOV UR7, 0x400 ;  /* 0x0000040000077882 */ /* 0x000fe20000000000 */
[----:B------:R-:W-:Y:S01]  /*1800*/  HFMA2 R5, -RZ, RZ, 0, 0 ;  /* 0x00000000ff057431 */ /* 0x000fe200000001ff */
[----:B------:R-:W-:Y:S01]  /*1810*/  PRMT R6, RZ, 0x7610, R6 ;  /* 0x00007610ff067816 */ /* 0x000fe20000000006 */
[----:B------:R-:W-:Y:S02]  /*1820*/  ULOP3.LUT UR24, UR5, 0x1, URZ, 0xc0, !UPT ;  /* 0x0000000105187892 */ /* 0x000fe4000f8ec0ff */
[----:B------:R-:W-:Y:S01]  /*1830*/  ULOP3.LUT UR23, UR4, 0x1, URZ, 0xc0, !UPT ;  /* 0x0000000104177892 */ /* 0x000fe2000f8ec0ff */
[----:B------:R-:W-:Y:S01]  /*1840*/  UMOV UR32, 0x1 ;  /* 0x0000000100207882 */ /* 0x000fe20000000000 */
[----:B------:R-:W-:Y:S01]  /*1850*/  UMOV UR31, 0x1 ;  /* 0x00000001001f7882 */ /* 0x000fe20000000000 */
[----:B------:R-:W-:Y:S01]  /*1860*/  UMOV UR30, 0x1 ;  /* 0x00000001001e7882 */ /* 0x000fe20000000000 */
[----:B------:R-:W-:Y:S01]  /*1870*/  UMOV UR22, URZ ;  /* 0x000000ff00167c82 */ /* 0x000fe20008000000 */
[----:B-1----:R-:W-:-:S04]  /*1880*/  ULEA UR6, UR6, UR7, 0x18 ;  /* 0x0000000706067291 */ /* 0x002fc8000f8ec0ff */
[----:B------:R-:W-:-:S04]  /*1890*/  UIADD3 UR6, UPT, UPT, UR6, 0x10000, URZ ;  /* 0x0001000006067890 */ /* 0x000fc8000fffe0ff */
[----:B------:R-:W-:-:S03]  /*18a0*/  USHF.R.U32.HI UR26, URZ, 0x4, UR6 ;  /* 0x00000004ff1a7899 */ /* 0x000fc60008011606 */
[----:B------:R-:W-:Y:S01]  /*18b0*/  UMOV UR6, URZ ;  /* 0x000000ff00067c82 */ /* 0x000fe20008000000 */
[----:B------:R-:W-:-:S04]  /*18c0*/  ULOP3.LUT UR26, UR26, 0x3fff, URZ, 0xc0, !UPT ;  /* 0x00003fff1a1a7892 */ /* 0x000fc8000f8ec0ff */
[----:B------:R-:W-:Y:S02]  /*18d0*/  ULOP3.LUT UR25, UR26, 0x10000, URZ, 0xfc, !UPT ;  /* 0x000100001a197892 */ /* 0x000fe4000f8efcff */
[----:B------:R-:W-:-:S12]  /*18e0*/  ULOP3.LUT UR26, UR26, 0x4000000, URZ, 0xfc, !UPT ;  /* 0x040000001a1a7892 */ /* 0x000fd8000f8efcff */
.L_x_89:
[----:B------:R-:W1:Y:S01]  /*18f0*/  LDCU.64 UR4, c[0x0][0x908] ;  /* 0x00012100ff0477ac */ /* 0x000e620008000a00 */
[----:B--2---:R-:W2:Y:S01]  /*1900*/  LDCU UR7, c[0x0][0x904] ;  /* 0x00012080ff0777ac */ /* 0x004ea20008000800 */
[----:B-1----:R-:W-:Y:S01]  /*1910*/  UIMAD.WIDE.U32 UR8, UR33, UR4, URZ ;  /* 0x00000004210872a5 */ /* 0x002fe2000f8e00ff */
[----:B------:R-:W1:Y:S01]  /*1920*/  LDCU UR4, c[0x0][0x380] ;  /* 0x00007000ff0477ac */ /* 0x000e620008000800 */
[----:B--2---:R-:W-:Y:S02]  /*1930*/  UISETP.NE.AND UP0, UPT, UR7, 0x1, UPT ;  /* 0x000000010700788c */ /* 0x004fe4000bf05270 */
[----:B------:R-:W-:-:S04]  /*1940*/  USHF.R.U32.HI UR5, URZ, UR5, UR9 ;  /* 0x00000005ff057299 */ /* 0x000fc80008011609 */
[----:B------:R-:W-:-:S04]  /*1950*/  USEL UR5, UR33, UR5, !UP0 ;  /* 0x0000000521057287 */ /* 0x000fc8000c000000 */
[----:B------:R-:W-:-:S04]  /*1960*/  UIADD3 UR5, UPT, UPT, -UR5, URZ, URZ ;  /* 0x000000ff05057290 */ /* 0x000fc8000fffe1ff */
[----:B------:R-:W-:-:S04]  /*1970*/  UIMAD UR7, UR7, UR5, UR33 ;  /* 0x00000005070772a4 */ /* 0x000fc8000f8e0221 */
[----:B------:R-:W-:-:S04]  /*1980*/  USHF.L.U32 UR7, UR7, 0x8, URZ ;  /* 0x0000000807077899 */ /* 0x000fc800080006ff */
[----:B-1----:R-:W-:-:S09]  /*1990*/  UISETP.GE.AND UP0, UPT, UR7, UR4, UPT ;  /* 0x000000040700728c */ /* 0x002fd2000bf06270 */
[----:B------:R-:W-:Y:S05]  /*19a0*/  BRA.U UP0, `(.L_x_29) ;  /* 0x0000003500007547 */ /* 0x000fea000b800000 */
[----:B------:R-:W-:-:S13]  /*19b0*/  LOP3.LUT P0, RZ, R6, 0xff, RZ, 0xc0, !PT ;  /* 0x000000ff06ff7812 */ /* 0x000fda000780c0ff */
[----:B------:R-:W-:Y:S05]  /*19c0*/  @P0 BRA `(.L_x_30) ;  /* 0x0000000000940947 */ /* 0x000fea0003800000 */
[----:B------:R-:W1:Y:S01]  /*19d0*/  S2UR UR5, SR_CgaCtaId ;  /* 0x00000000000579c3 */ /* 0x000e620000008800 */
[----:B------:R-:W-:Y:S01]  /*19e0*/  UMOV UR8, 0x40 ;  /* 0x0000004000087882 */ /* 0x000fe20000000000 */
[----:B------:R-:W-:Y:S01]  /*19f0*/  NOP ;  /* 0x0000000000007918 */ /* 0x000fe20000000000 */
[----:B------:R-:W-:Y:S01]  /*1a00*/  UMOV UR4, 0x400 ;  /* 0x0000040000047882 */ /* 0x000fe20000000000 */
[----:B-1----:R-:W-:Y:S02]  /*1a10*/  ULEA UR8, UR5, UR8, 0x18 ;  /* 0x0000000805087291 */ /* 0x002fe4000f8ec0ff */
[----:B------:R-:W-:-:S07]  /*1a20*/  ULEA UR5, UR5, UR4, 0x18 ;  /* 0x0000000405057291 */ /* 0x000fce000f8ec0ff */
[----:B------:R-:W1:Y:S02]  /*1a30*/  LDS.U8 R0, [UR8+0x1c] ;  /* 0x00001c08ff007984 */ /* 0x000e640008000000 */
[----:B-1----:R-:W-:-:S13]  /*1a40*/  ISETP.NE.AND P0, PT, R0, RZ, PT ;  /* 0x000000ff0000720c */ /* 0x002fda0003f05270 */
[----:B------:R-:W-:Y:S05]  /*1a50*/  @P0 BRA `(.L_x_31) ;  /* 0x0000000000580947 */ /* 0x000fea0003800000 */
[----:B------:R-:W-:-:S13]  /*1a60*/  ELECT P0, URZ, PT ;  /* 0x0000000000ff782f */ /* 0x000fda0003800000 */
[----:B------:R-:W-:Y:S05]  /*1a70*/  @!P0 BRA `(.L_x_32) ;  /* 0x0000000000608947 */ /* 0x000fea0003800000 */
[----:B------:R-:W-:Y:S01]  /*1a80*/  UMOV UR4, 0x10 ;  /* 0x0000001000047882 */ /* 0x000fe20000000000 */
[----:B------:R-:W-:Y:S01]  /*1a90*/  HFMA2 R0, -RZ, RZ, 0, 5.9604644775390625e-08 ;  /* 0x00000001ff007431 */ /* 0x000fe200000001ff */
[----:B------:R-:W-:-:S03]  /*1aa0*/  MOV R2, 0xffff ;  /* 0x0000ffff00027802 */ /* 0x000fc60000000f00 */
[----:B------:R-:W-:Y:S04]  /*1ab0*/  DEPBAR.LE SB1, 0x36 ;  /* 0x00009d800000791a */ /* 0x000fe80000000000 */
[----:B------:R-:W1:Y:S02]  /*1ac0*/  UTCATOMSWS.FIND_AND_SET.ALIGN UP0, UR4, UR4 ;  /* 0x00000004000475e3 */ /* 0x000e640008000800 */
[----:B-1----:R-:W-:Y:S01]  /*1ad0*/  MOV R3, UR4 ;  /* 0x0000000400037c02 */ /* 0x002fe20008000f00 */
[----:B------:R-:W-:Y:S06]  /*1ae0*/  BRA.U UP0, `(.L_x_33) ;  /* 0x0000000100187547 */ /* 0x000fec000b800000 */
.L_x_34:
[----:B------:R-:W-:Y:S05]  /*1af0*/  NANOSLEEP 0x64 ;  /* 0x000000640000795d */ /* 0x000fea0003800000 */
[----:B------:R-:W-:-:S05]  /*1b00*/  UMOV UR4, 0x10 ;  /* 0x0000001000047882 */ /* 0x000fca0000000000 */
[----:B------:R-:W-:Y:S04]  /*1b10*/  DEPBAR.LE SB1, 0x36 ;  /* 0x00009d800000791a */ /* 0x000fe80000000000 */
[----:B------:R-:W1:Y:S02]  /*1b20*/  UTCATOMSWS.FIND_AND_SET.ALIGN UP0, UR4, UR4 ;  /* 0x00000004000475e3 */ /* 0x000e640008000800 */
[----:B-1----:R-:W-:Y:S01]  /*1b30*/  MOV R3, UR4 ;  /* 0x0000000400037c02 */ /* 0x002fe20008000f00 */
[----:B------:R-:W-:Y:S05]  /*1b40*/  BRA.U !UP0, `(.L_x_34) ;  /* 0xfffffffd08e87547 */ /* 0x000fea000b83ffff */
.L_x_33:
[-C--:B------:R-:W-:Y:S02]  /*1b50*/  SHF.L.U32 R2, R2, R3.reuse, RZ ;  /* 0x0000000302027219 */ /* 0x080fe400000006ff */
[----:B------:R-:W-:Y:S01]  /*1b60*/  SHF.L.U32 R0, R0, R3, RZ ;  /* 0x0000000300007219 */ /* 0x000fe200000006ff */
[----:B------:R-:W-:Y:S02]  /*1b70*/  IMAD.SHL.U32 R3, R3, 0x20, RZ ;  /* 0x0000002003037824 */ /* 0x000fe400078e00ff */
[----:B------:R1:W-:Y:S04]  /*1b80*/  ATOMS.OR RZ, [UR8+0x14], R2 ;  /* 0x00001402ffff798c */ /* 0x0003e8000b000008 */
[----:B------:R1:W-:Y:S04]  /*1b90*/  ATOMS.OR RZ, [UR8+0x18], R0 ;  /* 0x00001800ffff798c */ /* 0x0003e8000b000008 */
[----:B------:R1:W-:Y:S01]  /*1ba0*/  STS [UR5+0x380e0], R3 ;  /* 0x0380e003ff007988 */ /* 0x0003e20008000805 */
[----:B------:R-:W-:Y:S05]  /*1bb0*/  BRA `(.L_x_32) ;  /* 0x0000000000107947 */ /* 0x000fea0003800000 */
.L_x_31:
[----:B------:R-:W-:Y:S02]  /*1bc0*/  MOV R0, 0xffffffff ;  /* 0xffffffff00007802 */ /* 0x000fe40000000f00 */
[----:B------:R-:W-:-:S03]  /*1bd0*/  MOV R2, 0x1c00 ;  /* 0x00001c0000027802 */ /* 0x000fc60000000f00 */
[----:B------:R1:W-:Y:S04]  /*1be0*/  STS [UR5+0x380e0], R0 ;  /* 0x0380e000ff007988 */ /* 0x0003e80008000805 */
[----:B-1----:R-:W-:Y:S05]  /*1bf0*/  CALL.REL.NOINC `($__internal_1_$__cuda_sm10x_tcgen05_guardrail_trap_phase_invalid_during_alloc) ;  /* 0x0000022800c87944 */ /* 0x002fea0003c00000 */
.L_x_32:
[----:B------:R-:W-:Y:S05]  /*1c00*/  WARPSYNC.ALL ;  /* 0x0000000000007948 */ /* 0x000fea0003800000 */
[----:B------:R-:W-:Y:S01]  /*1c10*/  NOP ;  /* 0x0000000000007918 */ /* 0x000fe20000000000 */
.L_x_30:
[----:B------:R-:W2:Y:S01]  /*1c20*/  LDCU UR8, c[0x0][0x384] ;  /* 0x00007080ff0877ac */ /* 0x000ea20008000800 */
[----:B------:R-:W-:Y:S01]  /*1c30*/  HFMA2 R6, -RZ, RZ, 0, 5.9604644775390625e-08 ;  /* 0x00000001ff067431 */ /* 0x000fe200000001ff */
[----:B--2---:R-:W-:-:S09]  /*1c40*/  UISETP.NE.AND UP0, UPT, UR8, URZ, UPT ;  /* 0x000000ff0800728c */ /* 0x004fd2000bf05270 */
[----:B------:R-:W-:Y:S05]  /*1c50*/  BRA.U !UP0, `(.L_x_29) ;  /* 0x0000003108547547 */ /* 0x000fea000b800000 */
[----:B------:R-:W-:Y:S01]  /*1c60*/  UIADD3 UR7, UPT, UPT, UR7, 0x100, URZ ;  /* 0x0000010007077890 */ /* 0x000fe2000fffe0ff */
[----:B------:R-:W-:Y:S01]  /*1c70*/  BSSY.RECONVERGENT B0, `(.L_x_35) ;  /* 0x000000d000007945 */ /* 0x000fe20003800200 */
[----:B------:R-:W-:Y:S02]  /*1c80*/  UIADD3 UR8, UPT, UPT, UR8, 0x7f, URZ ;  /* 0x0000007f08087890 */ /* 0x000fe4000fffe0ff */
[----:B------:R-:W-:Y:S02]  /*1c90*/  USHF.R.S32.HI UR4, URZ, 0x1f, UR7 ;  /* 0x0000001fff047899 */ /* 0x000fe40008011407 */
[----:B------:R-:W-:Y:S02]  /*1ca0*/  USHF.R.S32.HI UR5, URZ, 0x1f, UR8 ;  /* 0x0000001fff057899 */ /* 0x000fe40008011408 */
[----:B------:R-:W-:Y:S02]  /*1cb0*/  ULEA.HI UR4, UR4, UR7, URZ, 0x7 ;  /* 0x0000000704047291 */ /* 0x000fe4000f8f38ff */
[----:B------:R-:W-:-:S02]  /*1cc0*/  ULEA.HI UR5, UR5, UR8, URZ, 0x7 ;  /* 0x0000000805057291 */ /* 0x000fc4000f8f38ff */
[----:B------:R-:W-:Y:S02]  /*1cd0*/  UIADD3 UR4, UPT, UPT, UR4, 0x7f, URZ ;  /* 0x0000007f04047890 */ /* 0x000fe4000fffe0ff */
[----:B------:R-:W-:Y:S02]  /*1ce0*/  USHF.R.S32.HI UR5, URZ, 0x7, UR5 ;  /* 0x00000007ff057899 */ /* 0x000fe40008011405 */
[----:B------:R-:W-:-:S04]  /*1cf0*/  USHF.R.S32.HI UR4, URZ, 0x7, UR4 ;  /* 0x00000007ff047899 */ /* 0x000fc80008011404 */
[----:B------:R-:W-:-:S04]  /*1d00*/  UISETP.LT.AND UP0, UPT, UR5, UR4, UPT ;  /* 0x000000040500728c */ /* 0x000fc8000bf01270 */
[----:B------:R-:W-:Y:S01]  /*1d10*/  USEL UR29, UR5, UR4, UP0 ;  /* 0x00000004051d7287 */ /* 0x000fe20008000000 */
[----:B------:R-:W-:Y:S11]  /*1d20*/  @!P4 BRA `(.L_x_36) ;  /* 0x000000000004c947 */ /* 0x000ff60003800000 */
[----:B------:R-:W-:Y:S05]  /*1d30*/  BPT.TRAP 0x1 ;  /* 0x000000040000795c */ /* 0x000fea0000300000 */
.L_x_36:
[----:B------:R-:W-:Y:S05]  /*1d40*/  BSYNC.RECONVERGENT B0 ;  /* 0x0000000000007941 */ /* 0x000fea0003800200 */
.L_x_35:
[----:B------:R-:W2:Y:S01]  /*1d50*/  S2UR UR21, SR_CgaCtaId ;  /* 0x00000000001579c3 */ /* 0x000ea20000008800 */
[----:B------:R-:W-:Y:S01]  /*1d60*/  UMOV UR4, 0x400 ;  /* 0x0000040000047882 */ /* 0x000fe20000000000 */
[----:B------:R-:W-:Y:S01]  /*1d70*/  SHF.L.U32 R7, R5, 0x1f, RZ ;  /* 0x0000001f05077819 */ /* 0x000fe200000006ff */
[----:B--2---:R-:W-:-:S09]  /*1d80*/  ULEA UR21, UR21, UR4, 0x18 ;  /* 0x0000000415157291 */ /* 0x004fd2000f8ec0ff */
[----:B------:R-:W2:Y:S02]  /*1d90*/  SYNCS.PHASECHK.TRANS64.TRYWAIT P0, [UR21+0x38000], R7 ;  /* 0x03800007ff0075a7 */ /* 0x000ea40008001115 */
[----:B--2---:R-:W-:Y:S05]  /*1da0*/  @!P0 BRA `(.L_x_37) ;  /* 0x0000021000d88947 */ /* 0x004fea0003800000 */
.L_x_425:
[----:B------:R-:W-:Y:S05]  /*1db0*/  BRA.U !UP1, `(.L_x_38) ;  /* 0x0000000109047547 */ /* 0x000fea000b800000 */
[----:B------:R-:W-:Y:S05]  /*1dc0*/  BPT.TRAP 0x1 ;  /* 0x000000040000795c */ /* 0x000fea0000300000 */
.L_x_38:
[----:B------:R-:W-:Y:S01]  /*1dd0*/  ULEA UR4, UR6, UR21, 0x3 ;  /* 0x0000001506047291 */ /* 0x000fe2000f8e18ff */
[----:B-1----:R-:W-:Y:S01]  /*1de0*/  MOV R3, UR22 ;  /* 0x0000001600037c02 */ /* 0x002fe20008000f00 */
[----:B------:R-:W-:-:S03]  /*1df0*/  UISETP.NE.AND UP4, UPT, UR24, URZ, UPT ;  /* 0x000000ff1800728c */ /* 0x000fc6000bf85270 */
[----:B------:R-:W-:-:S04]  /*1e00*/  SHF.L.U32 R3, R3, 0x1f, RZ ;  /* 0x0000001f03037819 */ /* 0x000fc800000006ff */
[----:B------:R-:W1:Y:S02]  /*1e10*/  SYNCS.PHASECHK.TRANS64.TRYWAIT P0, [UR4+0x38020], R3 ;  /* 0x03802003ff0075a7 */ /* 0x000e640008001104 */
[----:B-1----:R-:W-:Y:S05]  /*1e20*/  @!P0 BRA `(.L_x_39) ;  /* 0x0000021000d08947 */ /* 0x002fea0003800000 */
.L_x_427:
[----:B------:R-:W-:-:S04]  /*1e30*/  UIADD3 UR28, UPT, UPT, UR6, 0x1, URZ ;  /* 0x00000001061c7890 */ /* 0x000fc8000fffe0ff */
[----:B------:R-:W-:-:S04]  /*1e40*/  UISETP.NE.AND UP0, UPT, UR28, 0x3, UPT ;  /* 0x000000031c00788c */ /* 0x000fc8000bf05270 */
[----:B------:R-:W-:Y:S02]  /*1e50*/  USEL UR5, URZ, 0x1, UP0 ;  /* 0x00000001ff057887 */ /* 0x000fe40008000000 */
[----:B------:R-:W-:Y:S02]  /*1e60*/  USEL UR28, UR28, URZ, UP0 ;  /* 0x000000ff1c1c7287 */ /* 0x000fe40008000000 */
[----:B------:R-:W-:Y:S01]  /*1e70*/  ULOP3.LUT UR22, UR22, UR5, URZ, 0x3c, !UPT ;  /* 0x0000000516167292 */ /* 0x000fe2000f8e3cff */
[----:B------:R-:W-:Y:S11]  /*1e80*/  BRA.U UP4, `(.L_x_40) ;  /* 0x0000000104047547 */ /* 0x000ff6000b800000 */
[----:B------:R-:W-:Y:S05]  /*1e90*/  BPT.TRAP 0x1 ;  /* 0x000000040000795c */ /* 0x000fea0000300000 */
.L_x_40:
[----:B------:R-:W-:Y:S01]  /*1ea0*/  IMAD.U32 R9, RZ, RZ, UR30 ;  /* 0x0000001eff097e24 */ /* 0x000fe2000f8e00ff */
[----:B------:R-:W-:Y:S01]  /*1eb0*/  USHF.R.U32.HI UR10, URZ, 0x4, UR21 ;  /* 0x00000004ff0a7899 */ /* 0x000fe20008011615 */
[----:B------:R-:W-:Y:S01]  /*1ec0*/  MOV R4, RZ ;  /* 0x000000ff00047202 */ /* 0x000fe20000000f00 */
[----:B-1----:R-:W-:Y:S02]  /*1ed0*/  IMAD.MOV.U32 R3, RZ, RZ, RZ ;  /* 0x000000ffff037224 */ /* 0x002fe400078e00ff */
[----:B------:R-:W-:Y:S01]  /*1ee0*/  SHF.L.U32 R9, R9, 0x1f, RZ ;  /* 0x0000001f09097819 */ /* 0x000fe200000006ff */
[----:B------:R-:W-:-:S03]  /*1ef0*/  ULOP3.LUT UR10, UR10, 0x3fff, URZ, 0xc0, !UPT ;  /* 0x00003fff0a0a7892 */ /* 0x000fc6000f8ec0ff */
[----:B------:R-:W1:Y:S01]  /*1f00*/  SYNCS.PHASECHK.TRANS64.TRYWAIT P0, [UR21+0x38058], R9 ;  /* 0x03805809ff0075a7 */ /* 0x000e620008001115 */
[----:B------:R-:W-:Y:S01]  /*1f10*/  ULOP3.LUT UR10, UR10, 0x10000, URZ, 0xfc, !UPT ;  /* 0x000100000a0a7892 */ /* 0x000fe2000f8efcff */
[----:B-1----:R-:W-:Y:S11]  /*1f20*/  @!P0 BRA `(.L_x_41) ;  /* 0x0000021000a88947 */ /* 0x002ff60003800000 */
.L_x_429:
[----:B------:R-:W-:Y:S01]  /*1f30*/  IMAD.MOV.U32 R2, RZ, RZ, RZ ;  /* 0x000000ffff027224 */ /* 0x000fe200078e00ff */
[----:B------:R-:W-:Y:S01]  /*1f40*/  R2UR UR9, R4 ;  /* 0x00000000040972ca */ /* 0x000fe200000e0000 */
[----:B-1----:R-:W-:Y:S01]  /*1f50*/  IMAD.MOV.U32 R0, RZ, RZ, RZ ;  /* 0x000000ffff007224 */ /* 0x002fe200078e00ff */
[----:B------:R-:W-:Y:S01]  /*1f60*/  R2UR UR8, R3 ;  /* 0x00000000030872ca */ /* 0x000fe200000e0000 */
[----:B------:R-:W-:Y:S01]  /*1f70*/  ULEA UR74, UR6, UR25, 0xb ;  /* 0x00000019064a7291 */ /* 0x000fe2000f8e58ff */
[----:B------:R-:W-:Y:S01]  /*1f80*/  R2UR UR7, R2 ;  /* 0x00000000020772ca */ /* 0x000fe200000e0000 */
[----:B------:R-:W-:Y:S01]  /*1f90*/  UIADD3 UR70, UPT, UPT, UR10, 0x2, URZ ;  /* 0x000000020a467890 */ /* 0x000fe2000fffe0ff */
        /* <DEDUP_REMOVED lines=9> */
[----:B------:R-:W-:-:S02]  /*2030*/  UIADD3 UR64, UPT, UPT, UR74, 0x6, URZ ;  /* 0x000000064a407890 */ /* 0x000fc4000fffe0ff */
[----:B------:R-:W-:Y:S02]  /*2040*/  UIADD3 UR58, UPT, UPT, UR10, 0x400, URZ ;  /* 0x000004000a3a7890 */ /* 0x000fe4000fffe0ff */
[----:B------:R-:W-:Y:S02]  /*2050*/  UIADD3 UR60, UPT, UPT, UR74, 0x400, URZ ;  /* 0x000004004a3c7890 */ /* 0x000fe4000fffe0ff */
[----:B------:R-:W-:Y:S02]  /*2060*/  UIADD3 UR54, UPT, UPT, UR10, 0x402, URZ ;  /* 0x000004020a367890 */ /* 0x000fe4000fffe0ff */
[----:B------:R-:W-:Y:S02]  /*2070*/  UIADD3 UR56, UPT, UPT, UR74, 0x402, URZ ;  /* 0x000004024a387890 */ /* 0x000fe4000fffe0ff */
[----:B------:R-:W-:Y:S02]  /*2080*/  UIADD3 UR50, UPT, UPT, UR10, 0x404, URZ ;  /* 0x000004040a327890 */ /* 0x000fe4000fffe0ff */
[----:B------:R-:W-:Y:S01]  /*2090*/  UIADD3 UR52, UPT, UPT, UR74, 0x404, URZ ;  /* 0x000004044a347890 */ /* 0x000fe2000fffe0ff */
[----:B------:R-:W-:Y:S01]  /*20a0*/  UMOV UR42, 0x0 ;  /* 0x00000000002a7882 */ /* 0x000fe20000000000 */
[----:B------:R-:W-:Y:S01]  /*20b0*/  UMOV UR43, 0x8200010 ;  /* 0x08200010002b7882 */ /* 0x000fe20000000000 */
[----:B------:R-:W-:Y:S01]  /*20c0*/  UMOV UR44, UR10 ;  /* 0x0000000a002c7c82 */ /* 0x000fe20008000000 */
[----:B------:R-:W-:Y:S01]  /*20d0*/  UMOV UR45, 0x40004040 ;  /* 0x40004040002d7882 */ /* 0x000fe20000000000 */
[----:B------:R-:W-:Y:S01]  /*20e0*/  UIADD3 UR46, UPT, UPT, UR10, 0x406, URZ ;  /* 0x000004060a2e7890 */ /* 0x000fe2000fffe0ff */
[----:B------:R-:W-:Y:S01]  /*20f0*/  UMOV UR75, 0x40004040 ;  /* 0x40004040004b7882 */ /* 0x000fe20000000000 */
[----:B------:R-:W-:Y:S01]  /*2100*/  UIADD3 UR48, UPT, UPT, UR74, 0x406, URZ ;  /* 0x000004064a307890 */ /* 0x000fe2000fffe0ff */
[----:B------:R1:W-:Y:S01]  /*2110*/  UTCHMMA gdesc[UR44], gdesc[UR74], tmem[UR9], tmem[UR42], idesc[UR43], !UPT ;  /* 0x00ff2a4a2c0075ea */ /* 0x0003e2000f800009 */
[----:B------:R-:W-:Y:S01]  /*2120*/  UMOV UR40, 0x0 ;  /* 0x0000000000287882 */ /* 0x000fe20000000000 */
        /* <DEDUP_REMOVED lines=11> */
[----:B------:R1:W-:Y:S01]  /*21e0*/  UTCHMMA gdesc[UR70], gdesc[UR72], tmem[UR8], tmem[UR40], idesc[UR41], UPT ;  /* 0x00ff2848460075ea */ /* 0x0003e2000b800008 */
        /* <DEDUP_REMOVED lines=20> */
[----:B------:R1:W-:Y:S01]  /*2330*/  UTCHMMA gdesc[UR50], gdesc[UR52], tmem[UR11], tmem[UR16], idesc[UR17], UPT ;  /* 0x00ff1034320075ea */ /* 0x0003e2000b80000b */
[----:B------:R1:W-:Y:S01]  /*2340*/  UTCHMMA gdesc[UR46], gdesc[UR48], tmem[UR6], tmem[UR14], idesc[UR15], UPT ;  /* 0x00ff0e302e0075ea */ /* 0x0003e2000b800006 */
[----:B------:R-:W-:Y:S05]  /*2350*/  BRA.U UP4, `(.L_x_42) ;  /* 0x0000000104047547 */ /* 0x000fea000b800000 */
[----:B-1----:R-:W-:Y:S05]  /*2360*/  BPT.TRAP 0x1 ;  /* 0x000000040000795c */ /* 0x002fea0000300000 */
.L_x_42:
[----:B-1----:R-:W-:Y:S01]  /*2370*/  UIADD3 UR5, UPT, UPT, UR21, 0x38050, URZ ;  /* 0x0003805015057890 */ /* 0x002fe2000fffe0ff */
[----:B------:R-:W-:Y:S08]  /*2380*/  BSSY.RECONVERGENT B0, `(.L_x_43) ;  /* 0x0000004000007945 */ /* 0x000ff00003800200 */
[----:B------:R1:W-:Y:S01]  /*2390*/  UTCBAR [UR5], URZ ;  /* 0x000000ff050073e9 */ /* 0x0003e200080000ff */
[----:B------:R-:W-:Y:S05]  /*23a0*/  @!P4 BRA `(.L_x_44) ;  /* 0x000000000004c947 */ /* 0x000fea0003800000 */
[----:B-1----:R-:W-:Y:S05]  /*23b0*/  BPT.TRAP 0x1 ;  /* 0x000000040000795c */ /* 0x002fea0000300000 */
.L_x_44:
[----:B-1----:R-:W-:Y:S05]  /*23c0*/  BSYNC.RECONVERGENT B0 ;  /* 0x0000000000007941 */ /* 0x002fea0003800200 */
.L_x_43:
[----:B------:R-:W1:Y:S01]  /*23d0*/  SYNCS.PHASECHK.TRANS64.TRYWAIT P0, [UR21+0x38008], R7 ;  /* 0x03800807ff0075a7 */ /* 0x000e620008001115 */
[----:B------:R-:W-:Y:S01]  /*23e0*/  UISETP.NE.AND UP3, UPT, UR23, URZ, UPT ;  /* 0x000000ff1700728c */ /* 0x000fe2000bf65270 */
[----:B-1----:R-:W-:Y:S10]  /*23f0*/  @!P0 BRA `(.L_x_45) ;  /* 0x0000020c008c8947 */ /* 0x002ff40003800000 */
.L_x_431:
[----:B------:R-:W-:Y:S05]  /*2400*/  BRA.U UP3, `(.L_x_46) ;  /* 0x0000000103047547 */ /* 0x000fea000b800000 */
[----:B------:R-:W-:Y:S05]  /*2410*/  BPT.TRAP 0x1 ;  /* 0x000000040000795c */ /* 0x000fea0000300000 */
.L_x_46:
[----:B-1----:R-:W-:Y:S02]  /*2420*/  IMAD.U32 R7, RZ, RZ, UR31 ;  /* 0x0000001fff077e24 */ /* 0x002fe4000f8e00ff */
[----:B------:R-:W-:Y:S02]  /*2430*/  HFMA2 R4, -RZ, RZ, 0, 7.62939453125e-06 ;  /* 0x00000080ff047431 */ /* 0x000fe400000001ff */
[----:B------:R-:W-:Y:S01]  /*2440*/  IMAD.MOV.U32 R3, RZ, RZ, 0x80 ;  /* 0x00000080ff037424 */ /* 0x000fe200078e00ff */
[----:B------:R-:W-:-:S04]  /*2450*/  SHF.L.U32 R7, R7, 0x1f, RZ ;  /* 0x0000001f07077819 */ /* 0x000fc800000006ff */
[----:B------:R-:W1:Y:S02]  /*2460*/  SYNCS.PHASECHK.TRANS64.TRYWAIT P0, [UR21+0x38068], R7 ;  /* 0x03806807ff0075a7 */ /* 0x000e640008001115 */
[----:B-1----:R-:W-:Y:S05]  /*2470*/  @!P0 BRA `(.L_x_47) ;  /* 0x0000020c00848947 */ /* 0x002fea0003800000 */
.L_x_433:
[----:B------:R-:W-:Y:S01]  /*2480*/  IMAD.MOV.U32 R2, RZ, RZ, 0x80 ;  /* 0x00000080ff027424 */ /* 0x000fe200078e00ff */
[----:B------:R-:W-:Y:S01]  /*2490*/  R2UR UR13, R4 ;  /* 0x00000000040d72ca */ /* 0x000fe200000e0000 */
[----:B-1----:R-:W-:Y:S01]  /*24a0*/  IMAD.MOV.U32 R0, RZ, RZ, 0x80 ;  /* 0x00000080ff007424 */ /* 0x002fe200078e00ff */
[----:B------:R-:W-:Y:S01]  /*24b0*/  R2UR UR12, R3 ;  /* 0x00000000030c72ca */ /* 0x000fe200000e0000 */
[----:B------:R-:W-:Y:S01]  /*24c0*/  IMAD.MOV.U32 R4, RZ, RZ, 0x80 ;  /* 0x00000080ff047424 */ /* 0x000fe200078e00ff */
[----:B------:R-:W-:Y:S01]  /*24d0*/  R2UR UR11, R2 ;  /* 0x00000000020b72ca */ /* 0x000fe200000e0000 */
[----:B------:R-:W-:Y:S01]  /*24e0*/  IMAD.MOV.U32 R3, RZ, RZ, 0x80 ;  /* 0x00000080ff037424 */ /* 0x000fe200078e00ff */
        /* <DEDUP_REMOVED lines=11> */
[----:B------:R-:W-:Y:S01]  /*25a0*/  UIADD3 UR62, UPT, UPT, UR10, 0xc04, URZ ;  /* 0x00000c040a3e7890 */ /* 0x000fe2000fffe0ff */
[----:B------:R-:W-:Y:S01]  /*25b0*/  UMOV UR75, 0x40004040 ;  /* 0x40004040004b7882 */ /* 0x000fe20000000000 */
[----:B------:R-:W-:Y:S01]  /*25c0*/  UMOV UR14, 0x0 ;  /* 0x00000000000e7882 */ /* 0x000fe20000000000 */
[----:B------:R-:W-:Y:S01]  /*25d0*/  UMOV UR15, 0x8200010 ;  /* 0x08200010000f7882 */ /* 0x000fe20000000000 */
[----:B------:R-:W-:Y:S01]  /*25e0*/  UIADD3 UR70, UPT, UPT, UR10, 0xc06, URZ ;  /* 0x00000c060a467890 */ /* 0x000fe2000fffe0ff */
        /* <DEDUP_REMOVED lines=9> */
[----:B------:R1:W-:Y:S01]  /*2680*/  UTCHMMA gdesc[UR16], gdesc[UR74], tmem[UR13], tmem[UR14], idesc[UR15], !UPT ;  /* 0x00ff0e4a100075ea */ /* 0x0003e2000f80000d */
        /* <DEDUP_REMOVED lines=13> */
[----:B------:R-:W-:Y:S01]  /*2760*/  UMOV UR58, UR52 ;  /* 0x00000034003a7c82 */ /* 0x000fe20008000000 */
        /* <DEDUP_REMOVED lines=16> */
.L_x_48:
[----:B-1----:R-:W-:-:S09]  /*2870*/  UIADD3 UR5, UPT, UPT, UR21, 0x38060, URZ ;  /* 0x0003806015057890 */ /* 0x002fd2000fffe0ff */
[----:B------:R1:W-:Y:S01]  /*2880*/  UTCBAR [UR5], URZ ;  /* 0x000000ff050073e9 */ /* 0x0003e200080000ff */
[----:B------:R-:W-:Y:S05]  /*2890*/  BRA.U !UP1, `(.L_x_49) ;  /* 0x0000000109047547 */ /* 0x000fea000b800000 */
[----:B-1----:R-:W-:Y:S05]  /*28a0*/  BPT.TRAP 0x1 ;  /* 0x000000040000795c */ /* 0x002fea0000300000 */
.L_x_49:
[----:B------:R-:W-:-:S09]  /*28b0*/  UIADD3 UR4, UPT, UPT, UR4, 0x38038, URZ ;  /* 0x0003803804047890 */ /* 0x000fd2000fffe0ff */
[----:B------:R2:W-:Y:S01]  /*28c0*/  UTCBAR [UR4], URZ ;  /* 0x000000ff040073e9 */ /* 0x0005e200080000ff */
[----:B------:R-:W-:Y:S05]  /*28d0*/  BRA.U !UP1, `(.L_x_50) ;  /* 0x0000000109047547 */ /* 0x000fea000b800000 */
[----:B-12---:R-:W-:Y:S05]  /*28e0*/  BPT.TRAP 0x1 ;  /* 0x000000040000795c */ /* 0x006fea0000300000 */
.L_x_50:
[----:B--2---:R-:W-:Y:S01]  /*28f0*/  ULEA UR4, UR28, UR21, 0x3 ;  /* 0x000000151c047291 */ /* 0x004fe2000f8e18ff */
[----:B------:R-:W-:-:S04]  /*2900*/  MOV R3, UR22 ;  /* 0x0000001600037c02 */ /* 0x000fc80008000f00 */
[----:B------:R-:W-:-:S04]  /*2910*/  SHF.L.U32 R3, R3, 0x1f, RZ ;  /* 0x0000001f03037819 */ /* 0x000fc800000006ff */
[----:B------:R-:W2:Y:S02]  /*2920*/  SYNCS.PHASECHK.TRANS64.TRYWAIT P0, [UR4+0x38020], R3 ;  /* 0x03802003ff0075a7 */ /* 0x000ea40008001104 */
[----:B--2---:R-:W-:Y:S05]  /*2930*/  @!P0 BRA `(.L_x_51) ;  /* 0x00000208006c8947 */ /* 0x004fea0003800000 */
.L_x_435:
[----:B------:R-:W-:-:S04]  /*2940*/  UIADD3 UR6, UPT, UPT, UR28, 0x1, URZ ;  /* 0x000000011c067890 */ /* 0x000fc8000fffe0ff */
[----:B------:R-:W-:-:S04]  /*2950*/  UISETP.NE.AND UP0, UPT, UR6, 0x3, UPT ;  /* 0x000000030600788c */ /* 0x000fc8000bf05270 */
[----:B------:R-:W-:Y:S02]  /*2960*/  USEL UR4, URZ, 0x1, UP0 ;  /* 0x00000001ff047887 */ /* 0x000fe40008000000 */
[----:B------:R-:W-:Y:S02]  /*2970*/  USEL UR6, UR6, URZ, UP0 ;  /* 0x000000ff06067287 */ /* 0x000fe40008000000 */
[----:B------:R-:W-:Y:S01]  /*2980*/  ULOP3.LUT UR22, UR22, UR4, URZ, 0x3c, !UPT ;  /* 0x0000000416167292 */ /* 0x000fe2000f8e3cff */
[----:B------:R-:W-:Y:S11]  /*2990*/  BRA.U UP5, `(.L_x_52) ;  /* 0x0000000105047547 */ /* 0x000ff6000b800000 */
[----:B-1----:R-:W-:Y:S05]  /*29a0*/  BPT.TRAP 0x1 ;  /* 0x000000040000795c */ /* 0x002fea0000300000 */
.L_x_52:
[----:B--2---:R-:W-:-:S04]  /*29b0*/  MOV R3, UR32 ;  /* 0x0000002000037c02 */ /* 0x004fc80008000f00 */
[----:B------:R-:W-:-:S04]  /*29c0*/  SHF.L.U32 R3, R3, 0x1f, RZ ;  /* 0x0000001f03037819 */ /* 0x000fc800000006ff */
[----:B------:R-:W2:Y:S02]  /*29d0*/  SYNCS.PHASECHK.TRANS64.TRYWAIT P0, [UR21+0x380a0], R3 ;  /* 0x0380a003ff0075a7 */ /* 0x000ea40008001115 */
[----:B--2---:R-:W-:Y:S05]  /*29e0*/  @!P0 BRA `(.L_x_53) ;  /* 0x0000020800588947 */ /* 0x004fea0003800000 */
.L_x_437:
[----:B------:R-:W-:Y:S05]  /*29f0*/  BRA.U UP4, `(.L_x_54) ;  /* 0x0000000104047547 */ /* 0x000fea000b800000 */
[----:B-1----:R-:W-:Y:S05]  /*2a00*/  BPT.TRAP 0x1 ;  /* 0x000000040000795c */ /* 0x002fea0000300000 */
.L_x_54:
[----:B------:R-:W-:Y:S01]  /*2a10*/  ULOP3.LUT UR7, UR30, 0x1, URZ, 0x3c, !UPT ;  /* 0x000000011e077892 */ /* 0x000fe2000f8e3cff */
[----:B------:R-:W-:Y:S01]  /*2a20*/  HFMA2 R2, -RZ, RZ, 0, 2.384185791015625e-06 ;  /* 0x00000028ff027431 */ /* 0x000fe200000001ff */
[----:B------:R-:W-:Y:S01]  /*2a30*/  MOV R4, 0x20 ;  /* 0x0000002000047802 */ /* 0x000fe20000000f00 */
[----:B--2---:R-:W-:-:S03]  /*2a40*/  IMAD.MOV.U32 R3, RZ, RZ, 0x100 ;  /* 0x00000100ff037424 */ /* 0x004fc600078e00ff */
[----:B------:R-:W-:-:S05]  /*2a50*/  IMAD.U32 R0, RZ, RZ, UR7 ;  /* 0x00000007ff007e24 */ /* 0x000fca000f8e00ff */
[----:B------:R-:W-:Y:S01]  /*2a60*/  SHF.L.U32 R7, R0, 0x1f, RZ ;  /* 0x0000001f00077819 */ /* 0x000fe200000006ff */
[----:B------:R-:W-:-:S03]  /*2a70*/  IMAD.MOV.U32 R0, RZ, RZ, 0x100 ;  /* 0x00000100ff007424 */ /* 0x000fc600078e00ff */
[----:B------:R-:W2:Y:S02]  /*2a80*/  SYNCS.PHASECHK.TRANS64.TRYWAIT P0, [UR21+0x38058], R7 ;  /* 0x03805807ff0075a7 */ /* 0x000ea40008001115 */
[----:B--2---:R-:W-:Y:S05]  /*2a90*/  @!P0 BRA `(.L_x_55) ;  /* 0x0000020800448947 */ /* 0x004fea0003800000 */
.L_x_439:
[----:B------:R-:W-:Y:S01]  /*2aa0*/  R2UR UR18, R2 ;  /* 0x00000000021272ca */ /* 0x000fe200000e0000 */
[----:B------:R-:W-:Y:S01]  /*2ab0*/  IMAD.MOV.U32 R2, RZ, RZ, 0x38 ;  /* 0x00000038ff027424 */ /* 0x000fe200078e00ff */
        /* <DEDUP_REMOVED lines=12> */
[----:B------:R-:W-:Y:S01]  /*2b80*/  ULEA UR64, UR28, UR26, 0xb ;  /* 0x0000001a1c407291 */ /* 0x000fe2000f8e58ff */
[C---:B------:R-:W-:Y:S01]  /*2b90*/  R2UR UR17, R3.reuse ;  /* 0x00000000031172ca */ /* 0x040fe200000e0000 */
[----:B------:R-:W-:Y:S01]  /*2ba0*/  UMOV UR48, 0x0 ;  /* 0x0000000000307882 */ /* 0x000fe20000000000 */
[----:B------:R-:W-:Y:S01]  /*2bb0*/  R2UR UR15, R0 ;  /* 0x00000000000f72ca */ /* 0x000fe200000e0000 */
[----:B------:R-:W-:Y:S01]  /*2bc0*/  UIADD3 UR62, UPT, UPT, UR64, 0x80, URZ ;  /* 0x00000080403e7890 */ /* 0x000fe2000fffe0ff */
[----:B------:R-:W-:Y:S01]  /*2bd0*/  R2UR UR8, R2 ;  /* 0x00000000020872ca */ /* 0x000fe200000e0000 */
[----:B------:R-:W-:Y:S01]  /*2be0*/  IMAD.MOV.U32 R2, RZ, RZ, 0x58 ;  /* 0x00000058ff027424 */ /* 0x000fe200078e00ff */
[----:B------:R-:W-:Y:S01]  /*2bf0*/  R2UR UR12, R4 ;  /* 0x00000000040c72ca */ /* 0x000fe200000e0000 */
[----:B------:R-:W-:Y:S01]  /*2c00*/  UIADD3 UR60, UPT, UPT, UR64, 0x100, URZ ;  /* 0x00000100403c7890 */ /* 0x000fe2000fffe0ff */
[----:B------:R-:W-:Y:S01]  /*2c10*/  R2UR UR13, R3 ;  /* 0x00000000030d72ca */ /* 0x000fe200000e0000 */
[----:B------:R-:W-:Y:S01]  /*2c20*/  UIADD3 UR58, UPT, UPT, UR64, 0x180, URZ ;  /* 0x00000180403a7890 */ /* 0x000fe2000fffe0ff */
[C---:B------:R-:W-:Y:S01]  /*2c30*/  R2UR UR11, R0.reuse ;  /* 0x00000000000b72ca */ /* 0x040fe200000e0000 */
[----:B------:R-:W-:Y:S01]  /*2c40*/  UIADD3 UR56, UPT, UPT, UR64, 0x200, URZ ;  /* 0x0000020040387890 */ /* 0x000fe2000fffe0ff */
[----:B------:R-:W-:Y:S01]  /*2c50*/  R2UR UR9, R0 ;  /* 0x00000000000972ca */ /* 0x000fe200000e0000 */
[----:B------:R-:W-:Y:S01]  /*2c60*/  UIADD3 UR54, UPT, UPT, UR64, 0x280, URZ ;  /* 0x0000028040367890 */ /* 0x000fe2000fffe0ff */
[----:B------:R-:W-:Y:S01]  /*2c70*/  R2UR UR4, R2 ;  /* 0x00000000020472ca */ /* 0x000fe200000e0000 */
[----:B------:R-:W-:Y:S01]  /*2c80*/  UIADD3 UR52, UPT, UPT, UR64, 0x300, URZ ;  /* 0x0000030040347890 */ /* 0x000fe2000fffe0ff */
[----:B-1----:R-:W-:Y:S01]  /*2c90*/  R2UR UR5, R0 ;  /* 0x00000000000572ca */ /* 0x002fe200000e0000 */
[----:B------:R-:W-:Y:S01]  /*2ca0*/  UMOV UR49, 0x8210010 ;  /* 0x0821001000317882 */ /* 0x000fe20000000000 */
[----:B------:R-:W-:Y:S01]  /*2cb0*/  UMOV UR65, 0x40004040 ;  /* 0x4000404000417882 */ /* 0x000fe20000000000 */
[----:B------:R-:W-:Y:S01]  /*2cc0*/  UIADD3 UR50, UPT, UPT, UR64, 0x380, URZ ;  /* 0x0000038040327890 */ /* 0x000fe2000fffe0ff */
[----:B------:R1:W-:Y:S01]  /*2cd0*/  UTCHMMA tmem[UR20], gdesc[UR64], tmem[UR27], tmem[UR48], idesc[UR49], !UPT ;  /* 0x00ff3040140079ea */ /* 0x0003e2000f80001b */
        /* <DEDUP_REMOVED lines=9> */
[----:B------:R1:W-:Y:S01]  /*2d70*/  UTCHMMA tmem[UR18], gdesc[UR62], tmem[UR19], tmem[UR46], idesc[UR47], UPT ;  /* 0x00ff2e3e120079ea */ /* 0x0003e2000b800013 */
        /* <DEDUP_REMOVED lines=16> */
[----:B------:R1:W-:Y:S01]  /*2e80*/  UTCHMMA tmem[UR8], gdesc[UR52], tmem[UR9], tmem[UR36], idesc[UR37], UPT ;  /* 0x00ff2434080079ea */ /* 0x0003e2000b800009 */
[----:B------:R1:W-:Y:S01]  /*2e90*/  UTCHMMA tmem[UR4], gdesc[UR50], tmem[UR5], tmem[UR34], idesc[UR35], UPT ;  /* 0x00ff2232040079ea */ /* 0x0003e2000b800005 */
[----:B------:R-:W-:Y:S05]  /*2ea0*/  BRA.U UP5, `(.L_x_56) ;  /* 0x0000000105047547 */ /* 0x000fea000b800000 */
[----:B-1----:R-:W-:Y:S05]  /*2eb0*/  BPT.TRAP 0x1 ;  /* 0x000000040000795c */ /* 0x002fea0000300000 */
.L_x_56:
[----:B-1----:R-:W-:Y:S02]  /*2ec0*/  UIADD3 UR5, UPT, UPT, UR21, 0x38090, URZ ;  /* 0x0003809015057890 */ /* 0x002fe4000fffe0ff */
[----:B------:R-:W-:Y:S02]  /*2ed0*/  UISETP.GE.AND UP0, UPT, UR29, 0x2, UPT ;  /* 0x000000021d00788c */ /* 0x000fe4000bf06270 */
[----:B------:R-:W-:Y:S01]  /*2ee0*/  ULOP3.LUT UR8, UR31, 0x1, URZ, 0x3c, !UPT ;  /* 0x000000011f087892 */ /* 0x000fe2000f8e3cff */
[----:B------:R-:W-:Y:S01]  /*2ef0*/  UMOV UR4, URZ ;  /* 0x000000ff00047c82 */ /* 0x000fe20008000000 */
[----:B------:R-:W-:-:S03]  /*2f00*/  UMOV UR27, UR28 ;  /* 0x0000001c001b7c82 */ /* 0x000fc60008000000 */
[----:B------:R1:W-:Y:S02]  /*2f10*/  UTCBAR [UR5], URZ ;  /* 0x000000ff050073e9 */ /* 0x0003e400080000ff */
[----:B------:R-:W-:Y:S05]  /*2f20*/  BRA.U !UP0, `(.L_x_57) ;  /* 0x0000001508e07547 */ /* 0x000fea000b800000 */
[----:B------:R-:W-:Y:S01]  /*2f30*/  UMOV UR4, URZ ;  /* 0x000000ff00047c82 */ /* 0x000fe20008000000 */
[----:B------:R-:W-:Y:S01]  /*2f40*/  UMOV UR27, UR28 ;  /* 0x0000001c001b7c82 */ /* 0x000fe20008000000 */
[----:B-1----:R-:W-:Y:S01]  /*2f50*/  UMOV UR5, UR28 ;  /* 0x0000001c00057c82 */ /* 0x002fe20008000000 */
.L_x_76:
[----:B---3--:R-:W-:Y:S01]  /*2f60*/  UMOV UR9, UR29 ;  /* 0x0000001d00097c82 */ /* 0x008fe20008000000 */
[----:B------:R-:W-:Y:S02]  /*2f70*/  UIADD3 UR29, UPT, UPT, UR29, -0x1, URZ ;  /* 0xffffffff1d1d7890 */ /* 0x000fe4000fffe0ff */
[----:B------:R-:W-:Y:S01]  /*2f80*/  UISETP.GT.U32.AND UP2, UPT, UR9, 0x2, UPT ;  /* 0x000000020900788c */ /* 0x000fe2000bf44070 */
[----:B------:R-:W-:Y:S01]  /*2f90*/  UMOV UR30, UR7 ;  /* 0x00000007001e7c82 */ /* 0x000fe20008000000 */
[----:B------:R-:W-:Y:S01]  /*2fa0*/  UMOV UR31, UR8 ;  /* 0x00000008001f7c82 */ /* 0x000fe20008000000 */
[----:B-1----:R-:W-:Y:S08]  /*2fb0*/  BRA.U !UP1, `(.L_x_58) ;  /* 0x0000000109047547 */ /* 0x002ff0000b800000 */
[----:B------:R-:W-:Y:S05]  /*2fc0*/  BPT.TRAP 0x1 ;  /* 0x000000040000795c */ /* 0x000fea0000300000 */
.L_x_58:
[----:B------:R-:W1:Y:S01]  /*2fd0*/  S2UR UR21, SR_CgaCtaId ;  /* 0x00000000001579c3 */ /* 0x000e620000008800 */
[----:B------:R-:W-:Y:S01]  /*2fe0*/  UMOV UR7, 0x400 ;  /* 0x0000040000077882 */ /* 0x000fe20000000000 */
[----:B------:R-:W-:Y:S02]  /*2ff0*/  IMAD.U32 R0, RZ, RZ, UR22 ;  /* 0x00000016ff007e24 */ /* 0x000fe4000f8e00ff */
[----:B------:R-:W-:Y:S03]  /*3000*/  HFMA2 R2, -RZ, RZ, 0, 0 ;  /* 0x00000000ff027431 */ /* 0x000fe600000001ff */
[----:B------:R-:W-:Y:S01]  /*3010*/  SHF.L.U32 R4, R0, 0x1f, RZ ;  /* 0x0000001f00047819 */ /* 0x000fe200000006ff */
[----:B------:R-:W-:Y:S01]  /*3020*/  IMAD.MOV.U32 R0, RZ, RZ, RZ ;  /* 0x000000ffff007224 */ /* 0x000fe200078e00ff */
[----:B-1----:R-:W-:Y:S04]  /*3030*/  ULEA UR21, UR21, UR7, 0x18 ;  /* 0x0000000715157291 */ /* 0x002fe8000f8ec0ff */
[----:B------:R-:W-:Y:S02]  /*3040*/  ULEA UR7, UR6, UR21, 0x3 ;  /* 0x0000001506077291 */ /* 0x000fe4000f8e18ff */
[----:B------:R-:W-:Y:S04]  /*3050*/  USHF.R.U32.HI UR20, URZ, 0x4, UR21 ;  /* 0x00000004ff147899 */ /* 0x000fe80008011615 */
[----:B------:R-:W-:Y:S03]  /*3060*/  ULOP3.LUT UR20, UR20, 0x3fff, URZ, 0xc0, !UPT ;  /* 0x00003fff14147892 */ /* 0x000fe6000f8ec0ff */
[----:B------:R-:W1:Y:S01]  /*3070*/  SYNCS.PHASECHK.TRANS64.TRYWAIT P0, [UR7+0x38020], R4 ;  /* 0x03802004ff0075a7 */ /* 0x000e620008001107 */
[----:B------:R-:W-:Y:S01]  /*3080*/  ULOP3.LUT UR20, UR20, 0x10000, URZ, 0xfc, !UPT ;  /* 0x0001000014147892 */ /* 0x000fe2000f8efcff */
[----:B-1----:R-:W-:Y:S11]  /*3090*/  @!P0 BRA `(.L_x_59) ;  /* 0x0000020000e48947 */ /* 0x002ff60003800000 */
.L_x_441:
[----:B------:R-:W-:Y:S01]  /*30a0*/  ULEA UR62, UR6, UR25, 0xb ;  /* 0x00000019063e7291 */ /* 0x000fe2000f8e58ff */
[----:B------:R-:W-:Y:S01]  /*30b0*/  R2UR UR13, R2 ;  /* 0x00000000020d72ca */ /* 0x000fe200000e0000 */
[----:B------:R-:W-:Y:S01]  /*30c0*/  UIADD3 UR54, UPT, UPT, UR20, 0x2, URZ ;  /* 0x0000000214367890 */ /* 0x000fe2000fffe0ff */
[----:B------:R-:W-:Y:S01]  /*30d0*/  R2UR UR12, R0 ;  /* 0x00000000000c72ca */ /* 0x000fe200000e0000 */
[----:B------:R-:W-:Y:S01]  /*30e0*/  UIADD3 UR60, UPT, UPT, UR62, 0x2, URZ ;  /* 0x000000023e3c7890 */ /* 0x000fe2000fffe0ff */
[----:B------:R-:W-:Y:S01]  /*30f0*/  IMAD.MOV.U32 R2, RZ, RZ, RZ ;  /* 0x000000ffff027224 */ /* 0x000fe200078e00ff */
[----:B------:R-:W-:Y:S01]  /*3100*/  UIADD3 UR50, UPT, UPT, UR20, 0x4, URZ ;  /* 0x0000000414327890 */ /* 0x000fe2000fffe0ff */
[----:B------:R-:W-:Y:S01]  /*3110*/  IMAD.MOV.U32 R0, RZ, RZ, RZ ;  /* 0x000000ffff007224 */ /* 0x000fe200078e00ff */
[----:B------:R-:W-:Y:S01]  /*3120*/  UIADD3 UR28, UPT, UPT, UR6, 0x1, URZ ;  /* 0x00000001061c7890 */ /* 0x000fe2000fffe0ff */
[----:B------:R-:W-:Y:S01]  /*3130*/  IMAD.U32 R10, RZ, RZ, UR62 ;  /* 0x0000003eff0a7e24 */ /* 0x000fe2000f8e00ff */
        /* <DEDUP_REMOVED lines=13> */
[----:B--2---:R-:W-:Y:S01]  /*3210*/  IMAD.U32 R8, RZ, RZ, UR60 ;  /* 0x0000003cff087e24 */ /* 0x004fe2000f8e00ff */
[----:B------:R-:W-:Y:S02]  /*3220*/  UIADD3 UR34, UPT, UPT, UR20, 0x404, URZ ;  /* 0x0000040414227890 */ /* 0x000fe4000fffe0ff */
[----:B------:R-:W-:Y:S02]  /*3230*/  UIADD3 UR68, UPT, UPT, UR62, 0x404, URZ ;  /* 0x000004043e447890 */ /* 0x000fe4000fffe0ff */
[----:B------:R-:W-:Y:S02]  /*3240*/  UIADD3 UR16, UPT, UPT, UR20, 0x406, URZ ;  /* 0x0000040614107890 */ /* 0x000fe4000fffe0ff */
[----:B------:R-:W-:Y:S02]  /*3250*/  UIADD3 UR66, UPT, UPT, UR62, 0x406, URZ ;  /* 0x000004063e427890 */ /* 0x000fe4000fffe0ff */
[----:B------:R-:W-:Y:S02]  /*3260*/  UISETP.NE.AND UP4, UPT, UR24, URZ, UPT ;  /* 0x000000ff1800728c */ /* 0x000fe4000bf85270 */
[----:B------:R-:W-:Y:S01]  /*3270*/  UISETP.NE.AND UP0, UPT, UR28, 0x3, UPT ;  /* 0x000000031c00788c */ /* 0x000fe2000bf05270 */
[----:B------:R-:W-:Y:S01]  /*3280*/  UMOV UR56, 0x0 ;  /* 0x0000000000387882 */ /* 0x000fe20000000000 */
[----:B------:R-:W-:Y:S02]  /*3290*/  UMOV UR57, 0x8200010 ;  /* 0x0820001000397882 */ /* 0x000fe40000000000 */
[----:B------:R-:W-:Y:S01]  /*32a0*/  USEL UR28, UR28, URZ, UP0 ;  /* 0x000000ff1c1c7287 */ /* 0x000fe20008000000 */
[----:B------:R-:W-:Y:S01]  /*32b0*/  UMOV UR58, UR20 ;  /* 0x00000014003a7c82 */ /* 0x000fe20008000000 */
        /* <DEDUP_REMOVED lines=28> */
[----:B--2---:R-:W-:Y:S01]  /*3480*/  USEL UR13, URZ, 0x1, UP0 ;  /* 0x00000001ff0d7887 */ /* 0x004fe20008000000 */
[----:B------:R3:W-:Y:S01]  /*3490*/  UTCHMMA gdesc[UR38], gdesc[UR70], tmem[UR8], tmem[UR36], idesc[UR37], UPT ;  /* 0x00ff2446260075ea */ /* 0x0007e2000b800008 */
[----:B------:R-:W-:Y:S01]  /*34a0*/  UMOV UR19, 0x8200010 ;  /* 0x0820001000137882 */ /* 0x000fe20000000000 */
[----:B------:R-:W-:Y:S01]  /*34b0*/  UMOV UR35, 0x40004040 ;  /* 0x4000404000237882 */ /* 0x000fe20000000000 */
[----:B------:R-:W-:Y:S01]  /*34c0*/  ULOP3.LUT UR22, UR22, UR13, URZ, 0x3c, !UPT ;  /* 0x0000000d16167292 */ /* 0x000fe2000f8e3cff */
[----:B------:R-:W-:Y:S01]  /*34d0*/  IMAD.U32 R11, RZ, RZ, UR63 ;  /* 0x0000003fff0b7e24 */ /* 0x000fe2000f8e00ff */
[----:B------:R-:W-:Y:S01]  /*34e0*/  UMOV UR69, 0x40004040 ;  /* 0x4000404000457882 */ /* 0x000fe20000000000 */
[----:B------:R-:W-:Y:S01]  /*34f0*/  UMOV UR14, 0x0 ;  /* 0x00000000000e7882 */ /* 0x000fe20000000000 */
[----:B------:R3:W-:Y:S01]  /*3500*/  UTCHMMA gdesc[UR34], gdesc[UR68], tmem[UR7], tmem[UR18], idesc[UR19], UPT ;  /* 0x00ff1244220075ea */ /* 0x0007e2000b800007 */
[----:B------:R-:W-:Y:S01]  /*3510*/  UMOV UR15, 0x8200010 ;  /* 0x08200010000f7882 */ /* 0x000fe20000000000 */
[----:B------:R-:W-:Y:S01]  /*3520*/  UMOV UR17, 0x40004040 ;  /* 0x4000404000117882 */ /* 0x000fe20000000000 */
[----:B------:R-:W-:Y:S01]  /*3530*/  IMAD.U32 R9, RZ, RZ, UR61 ;  /* 0x0000003dff097e24 */ /* 0x000fe2000f8e00ff */
[----:B------:R-:W-:Y:S02]  /*3540*/  UMOV UR67, 0x40004040 ;  /* 0x4000404000437882 */ /* 0x000fe40000000000 */
[----:B------:R3:W-:Y:S01]  /*3550*/  UTCHMMA gdesc[UR16], gdesc[UR66], tmem[UR6], tmem[UR14], idesc[UR15], UPT ;  /* 0x00ff0e42100075ea */ /* 0x0007e2000b800006 */
[----:B------:R-:W-:Y:S05]  /*3560*/  BRA.U UP4, `(.L_x_60) ;  /* 0x0000000104047547 */ /* 0x000fea000b800000 */
[----:B---3--:R-:W-:Y:S05]  /*3570*/  BPT.TRAP 0x1 ;  /* 0x000000040000795c */ /* 0x008fea0000300000 */
.L_x_60:
[----:B---3--:R-:W-:Y:S09]  /*3580*/  UIADD3 UR6, UPT, UPT, UR21, 0x38050, URZ ;  /* 0x0003805015067890 */ /* 0x008ff2000fffe0ff */
[----:B------:R2:W-:Y:S01]  /*3590*/  UTCBAR [UR6], URZ ;  /* 0x000000ff060073e9 */ /* 0x0005e200080000ff */
[----:B------:R-:W-:Y:S05]  /*35a0*/  BRA.U UP5, `(.L_x_61) ;  /* 0x0000000105047547 */ /* 0x000fea000b800000 */
[----:B--2---:R-:W-:Y:S05]  /*35b0*/  BPT.TRAP 0x1 ;  /* 0x000000040000795c */ /* 0x004fea0000300000 */
.L_x_61:
[----:B------:R-:W-:Y:S01]  /*35c0*/  MOV R0, UR32 ;  /* 0x0000002000007c02 */ /* 0x000fe20008000f00 */
[----:B------:R-:W-:Y:S03]  /*35d0*/  UISETP.NE.AND UP3, UPT, UR23, URZ, UPT ;  /* 0x000000ff1700728c */ /* 0x000fe6000bf65270 */
[----:B-1----:R-:W-:Y:S04]  /*35e0*/  SHF.L.U32 R3, R0, 0x1f, RZ ;  /* 0x0000001f00037819 */ /* 0x002fe800000006ff */
[----:B------:R-:W1:Y:S02]  /*35f0*/  SYNCS.PHASECHK.TRANS64.TRYWAIT P0, [UR21+0x380a8], R3 ;  /* 0x0380a803ff0075a7 */ /* 0x000e640008001115 */
[----:B-1----:R-:W-:Y:S05]  /*3600*/  @!P0 BRA `(.L_x_62) ;  /* 0x000001fc00a08947 */ /* 0x002fea0003800000 */
.L_x_443:
[----:B------:R-:W-:Y:S05]  /*3610*/  BRA.U UP3, `(.L_x_63) ;  /* 0x0000000103047547 */ /* 0x000fea000b800000 */
[----:B--2---:R-:W-:Y:S05]  /*3620*/  BPT.TRAP 0x1 ;  /* 0x000000040000795c */ /* 0x004fea0000300000 */
.L_x_63:
[----:B-1----:R-:W-:Y:S01]  /*3630*/  IMAD.U32 R0, RZ, RZ, UR31 ;  /* 0x0000001fff007e24 */ /* 0x002fe2000f8e00ff */
[----:B------:R-:W-:Y:S01]  /*3640*/  MOV R4, 0xa0 ;  /* 0x000000a000047802 */ /* 0x000fe20000000f00 */
[----:B------:R-:W-:Y:S03]  /*3650*/  IMAD.MOV.U32 R3, RZ, RZ, 0x180 ;  /* 0x00000180ff037424 */ /* 0x000fe600078e00ff */
[----:B------:R-:W-:Y:S04]  /*3660*/  SHF.L.U32 R7, R0, 0x1f, RZ ;  /* 0x0000001f00077819 */ /* 0x000fe800000006ff */
[----:B------:R-:W1:Y:S02]  /*3670*/  SYNCS.PHASECHK.TRANS64.TRYWAIT P0, [UR21+0x38068], R7 ;  /* 0x03806807ff0075a7 */ /* 0x000e640008001115 */
[----:B-1----:R-:W-:Y:S05]  /*3680*/  @!P0 BRA `(.L_x_64) ;  /* 0x000001fc00988947 */ /* 0x002fea0003800000 */
.L_x_445:
[----:B------:R-:W-:Y:S01]  /*3690*/  ULEA UR64, UR5, UR26, 0xb ;  /* 0x0000001a05407291 */ /* 0x000fe2000f8e58ff */
[----:B------:R-:W-:Y:S01]  /*36a0*/  IMAD.MOV.U32 R2, RZ, RZ, 0xa8 ;  /* 0x000000a8ff027424 */ /* 0x000fe200078e00ff */
[----:B------:R-:W-:Y:S01]  /*36b0*/  UISETP.NE.U32.AND UP0, UPT, UR4, URZ, UPT ;  /* 0x000000ff0400728c */ /* 0x000fe2000bf05070 */
[----:B------:R-:W-:Y:S01]  /*36c0*/  R2UR UR18, R4 ;  /* 0x00000000041272ca */ /* 0x000fe200000e0000 */
[----:B------:R-:W-:Y:S01]  /*36d0*/  UIADD3 UR62, UPT, UPT, UR64, 0x80, URZ ;  /* 0x00000080403e7890 */ /* 0x000fe2000fffe0ff */
[----:B------:R-:W-:Y:S01]  /*36e0*/  IMAD.MOV.U32 R4, RZ, RZ, 0xb0 ;  /* 0x000000b0ff047424 */ /* 0x000fe200078e00ff */
[----:B------:R-:W-:Y:S01]  /*36f0*/  UIADD3 UR60, UPT, UPT, UR64, 0x100, URZ ;  /* 0x00000100403c7890 */ /* 0x000fe2000fffe0ff */
[----:B------:R-:W-:Y:S01]  /*3700*/  R2UR UR16, R2 ;  /* 0x00000000021072ca */ /* 0x000fe200000e0000 */
[----:B------:R-:W-:Y:S01]  /*3710*/  UIADD3 UR58, UPT, UPT, UR64, 0x180, URZ ;  /* 0x00000180403a7890 */ /* 0x000fe2000fffe0ff */
[----:B------:R-:W-:Y:S01]  /*3720*/  IMAD.MOV.U32 R2, RZ, RZ, 0xb8 ;  /* 0x000000b8ff027424 */ /* 0x000fe200078e00ff */
[----:B------:R-:W-:Y:S01]  /*3730*/  UIADD3 UR56, UPT, UPT, UR64, 0x200, URZ ;  /* 0x0000020040387890 */ /* 0x000fe2000fffe0ff */
[----:B------:R-:W-:Y:S01]  /*3740*/  R2UR UR19, R3 ;  /* 0x00000000031372ca */ /* 0x000fe200000e0000 */
[----:B------:R-:W-:Y:S01]  /*3750*/  UIADD3 UR54, UPT, UPT, UR64, 0x280, URZ ;  /* 0x0000028040367890 */ /* 0x000fe2000fffe0ff */
[----:B-1----:R-:W-:Y:S01]  /*3760*/  IMAD.MOV.U32 R0, RZ, RZ, 0x180 ;  /* 0x00000180ff007424 */ /* 0x002fe200078e00ff */
[----:B------:R-:W-:Y:S01]  /*3770*/  UIADD3 UR52, UPT, UPT, UR64, 0x300, URZ ;  /* 0x0000030040347890 */ /* 0x000fe2000fffe0ff */
[----:B------:R-:W-:Y:S01]  /*3780*/  R2UR UR12, R2 ;  /* 0x00000000020c72ca */ /* 0x000fe200000e0000 */
[----:B------:R-:W-:Y:S01]  /*3790*/  UIADD3 UR50, UPT, UPT, UR64, 0x380, URZ ;  /* 0x0000038040327890 */ /* 0x000fe2000fffe0ff */
[----:B------:R-:W-:Y:S01]  /*37a0*/  IMAD.MOV.U32 R2, RZ, RZ, 0xc8 ;  /* 0x000000c8ff027424 */ /* 0x000fe200078e00ff */
[----:B------:R-:W-:Y:S01]  /*37b0*/  R2UR UR14, R4 ;  /* 0x00000000040e72ca */ /* 0x000fe200000e0000 */
[----:B------:R-:W-:Y:S01]  /*37c0*/  IMAD.MOV.U32 R3, RZ, RZ, 0x180 ;  /* 0x00000180ff037424 */ /* 0x000fe200078e00ff */
[----:B------:R-:W-:Y:S01]  /*37d0*/  R2UR UR17, R0 ;  /* 0x00000000001172ca */ /* 0x000fe200000e0000 */
[----:B------:R-:W-:Y:S01]  /*37e0*/  IMAD.MOV.U32 R4, RZ, RZ, 0xc0 ;  /* 0x000000c0ff047424 */ /* 0x000fe200078e00ff */
[----:B------:R-:W-:Y:S01]  /*37f0*/  R2UR UR8, R2 ;  /* 0x00000000020872ca */ /* 0x000fe200000e0000 */
[----:B------:R-:W-:Y:S01]  /*3800*/  IMAD.MOV.U32 R2, RZ, RZ, 0xd0 ;  /* 0x000000d0ff027424 */ /* 0x000fe200078e00ff */
[C---:B------:R-:W-:Y:S01]  /*3810*/  R2UR UR15, R3.reuse ;  /* 0x00000000030f72ca */ /* 0x040fe200000e0000 */
[----:B------:R-:W-:Y:S01]  /*3820*/  UMOV UR48, 0x0 ;  /* 0x0000000000307882 */ /* 0x000fe20000000000 */
[----:B------:R-:W-:Y:S01]  /*3830*/  R2UR UR13, R0 ;  /* 0x00000000000d72ca */ /* 0x000fe200000e0000 */
[----:B------:R-:W-:Y:S01]  /*3840*/  UMOV UR49, 0x8210010 ;  /* 0x0821001000317882 */ /* 0x000fe20000000000 */
[----:B--2---:R-:W-:Y:S01]  /*3850*/  R2UR UR6, R2 ;  /* 0x00000000020672ca */ /* 0x004fe200000e0000 */
[----:B------:R-:W-:Y:S01]  /*3860*/  IMAD.MOV.U32 R2, RZ, RZ, 0xd8 ;  /* 0x000000d8ff027424 */ /* 0x000fe200078e00ff */
[----:B------:R-:W-:Y:S01]  /*3870*/  R2UR UR10, R4 ;  /* 0x00000000040a72ca */ /* 0x000fe200000e0000 */
[----:B------:R-:W-:Y:S01]  /*3880*/  UMOV UR65, 0x40004040 ;  /* 0x4000404000417882 */ /* 0x000fe20000000000 */
[----:B------:R-:W-:Y:S01]  /*3890*/  R2UR UR11, R3 ;  /* 0x00000000030b72ca */ /* 0x000fe200000e0000 */
[----:B------:R1:W-:Y:S01]  /*38a0*/  UTCHMMA tmem[UR18], gdesc[UR64], tmem[UR19], tmem[UR48], idesc[UR49], UP0 ;  /* 0x00ff3040120079ea */ /* 0x0003e20008000013 */
[C---:B------:R-:W-:Y:S01]  /*38b0*/  R2UR UR9, R0.reuse ;  /* 0x00000000000972ca */ /* 0x040fe200000e0000 */
[----:B------:R-:W-:Y:S01]  /*38c0*/  UMOV UR46, 0x0 ;  /* 0x00000000002e7882 */ /* 0x000fe20000000000 */
[----:B------:R-:W-:Y:S01]  /*38d0*/  R2UR UR7, R0 ;  /* 0x00000000000772ca */ /* 0x000fe200000e0000 */
[----:B------:R-:W-:Y:S01]  /*38e0*/  UMOV UR47, 0x8210010 ;  /* 0x08210010002f7882 */ /* 0x000fe20000000000 */
[----:B------:R-:W-:Y:S01]  /*38f0*/  R2UR UR4, R2 ;  /* 0x00000000020472ca */ /* 0x000fe200000e0000 */
[----:B------:R-:W-:Y:S01]  /*3900*/  UMOV UR63, 0x40004040 ;  /* 0x40004040003f7882 */ /* 0x000fe20000000000 */
[----:B------:R-:W-:Y:S01]  /*3910*/  R2UR UR5, R0 ;  /* 0x00000000000572ca */ /* 0x000fe200000e0000 */
[----:B------:R1:W-:Y:S01]  /*3920*/  UTCHMMA tmem[UR16], gdesc[UR62], tmem[UR17], tmem[UR46], idesc[UR47], UPT ;  /* 0x00ff2e3e100079ea */ /* 0x0003e2000b800011 */
        /* <DEDUP_REMOVED lines=22> */
[----:B------:R-:W-:Y:S02]  /*3a90*/  UMOV UR51, 0x40004040 ;  /* 0x4000404000337882 */ /* 0x000fe40000000000 */
[----:B------:R1:W-:Y:S01]  /*3aa0*/  UTCHMMA tmem[UR4], gdesc[UR50], tmem[UR5], tmem[UR34], idesc[UR35], UPT ;  /* 0x00ff2232040079ea */ /* 0x0003e2000b800005 */
[----:B------:R-:W-:Y:S05]  /*3ab0*/  BRA.U UP5, `(.L_x_65) ;  /* 0x0000000105047547 */ /* 0x000fea000b800000 */
[----:B-1----:R-:W-:Y:S05]  /*3ac0*/  BPT.TRAP 0x1 ;  /* 0x000000040000795c */ /* 0x002fea0000300000 */
.L_x_65:
[----:B-1----:R-:W-:Y:S02]  /*3ad0*/  UIADD3 UR4, UPT, UPT, UR21, 0x38098, URZ ;  /* 0x0003809815047890 */ /* 0x002fe4000fffe0ff */
[----:B------:R-:W-:Y:S07]  /*3ae0*/  ULOP3.LUT UR32, UR32, 0x1, URZ, 0x3c, !UPT ;  /* 0x0000000120207892 */ /* 0x000fee000f8e3cff */
[----:B------:R1:W-:Y:S01]  /*3af0*/  UTCBAR [UR4], URZ ;  /* 0x000000ff040073e9 */ /* 0x0003e200080000ff */
[----:B------:R-:W-:Y:S05]  /*3b00*/  BRA.U !UP1, `(.L_x_66) ;  /* 0x0000000109047547 */ /* 0x000fea000b800000 */
[----:B-1----:R-:W-:Y:S05]  /*3b10*/  BPT.TRAP 0x1 ;  /* 0x000000040000795c */ /* 0x002fea0000300000 */
.L_x_66:
[----:B------:R-:W-:Y:S01]  /*3b20*/  ULEA UR12, UR27, UR21, 0x3 ;  /* 0x000000151b0c7291 */ /* 0x000fe2000f8e18ff */
[----:B------:R-:W-:Y:S01]  /*3b30*/  IMAD.MOV.U32 R4, RZ, RZ, 0x80 ;  /* 0x00000080ff047424 */ /* 0x000fe200078e00ff */
[----:B------:R-:W-:Y:S01]  /*3b40*/  UIADD3 UR40, UPT, UPT, UR20, 0x800, URZ ;  /* 0x0000080014287890 */ /* 0x000fe2000fffe0ff */
[----:B------:R-:W-:Y:S01]  /*3b50*/  IMAD.MOV.U32 R3, RZ, RZ, 0x80 ;  /* 0x00000080ff037424 */ /* 0x000fe200078e00ff */
[----:B------:R-:W-:Y:S01]  /*3b60*/  UIADD3 UR12, UPT, UPT, UR12, 0x38038, URZ ;  /* 0x000380380c0c7890 */ /* 0x000fe2000fffe0ff */
[----:B------:R-:W-:Y:S01]  /*3b70*/  R2UR UR44, R10 ;  /* 0x000000000a2c72ca */ /* 0x000fe200000e0000 */
[----:B------:R-:W-:Y:S01]  /*3b80*/  UIADD3 UR38, UPT, UPT, UR20, 0x802, URZ ;  /* 0x0000080214267890 */ /* 0x000fe2000fffe0ff */
[----:B------:R-:W-:Y:S01]  /*3b90*/  R2UR UR11, R4 ;  /* 0x00000000040b72ca */ /* 0x000fe200000e0000 */
[----:B------:R-:W-:Y:S01]  /*3ba0*/  UIADD3 UR36, UPT, UPT, UR20, 0x804, URZ ;  /* 0x0000080414247890 */ /* 0x000fe2000fffe0ff */
[----:B------:R-:W-:Y:S01]  /*3bb0*/  R2UR UR10, R3 ;  /* 0x00000000030a72ca */ /* 0x000fe200000e0000 */
[----:B------:R-:W-:Y:S01]  /*3bc0*/  UIADD3 UR34, UPT, UPT, UR20, 0x806, URZ ;  /* 0x0000080614227890 */ /* 0x000fe2000fffe0ff */
[----:B------:R-:W-:Y:S01]  /*3bd0*/  IMAD.MOV.U32 R2, RZ, RZ, 0x80 ;  /* 0x00000080ff027424 */ /* 0x000fe200078e00ff */
[----:B------:R-:W-:Y:S01]  /*3be0*/  UIADD3 UR18, UPT, UPT, UR20, 0xc00, URZ ;  /* 0x00000c0014127890 */ /* 0x000fe2000fffe0ff */
[----:B------:R2:W-:Y:S01]  /*3bf0*/  UTCBAR [UR12], URZ ;  /* 0x000000ff0c0073e9 */ /* 0x0005e200080000ff */
[----:B------:R-:W-:Y:S01]  /*3c00*/  UIADD3 UR16, UPT, UPT, UR20, 0xc02, URZ ;  /* 0x00000c0214107890 */ /* 0x000fe2000fffe0ff */
[----:B------:R-:W-:Y:S01]  /*3c10*/  R2UR UR48, R8 ;  /* 0x00000000083072ca */ /* 0x000fe200000e0000 */
[----:B------:R-:W-:Y:S01]  /*3c20*/  UIADD3 UR14, UPT, UPT, UR20, 0xc04, URZ ;  /* 0x00000c04140e7890 */ /* 0x000fe2000fffe0ff */
[----:B------:R-:W-:Y:S01]  /*3c30*/  IMAD.MOV.U32 R0, RZ, RZ, 0x80 ;  /* 0x00000080ff007424 */ /* 0x000fe200078e00ff */
[----:B------:R-:W-:Y:S01]  /*3c40*/  UIADD3 UR42, UPT, UPT, UR20, 0xc06, URZ ;  /* 0x00000c06142a7890 */ /* 0x000fe2000fffe0ff */
[----:B------:R-:W-:Y:S01]  /*3c50*/  R2UR UR45, R11 ;  /* 0x000000000b2d72ca */ /* 0x000fe200000e0000 */
[----:B------:R-:W-:Y:S01]  /*3c60*/  UIADD3 UR13, UPT, UPT, UR27, 0x1, URZ ;  /* 0x000000011b0d7890 */ /* 0x000fe2000fffe0ff */
[----:B------:R-:W-:Y:S01]  /*3c70*/  R2UR UR49, R9 ;  /* 0x00000000093172ca */ /* 0x000fe200000e0000 */
[----:B------:R-:W-:Y:S01]  /*3c80*/  UMOV UR46, UR44 ;  /* 0x0000002c002e7c82 */ /* 0x000fe20008000000 */
[----:B------:R-:W-:Y:S01]  /*3c90*/  R2UR UR9, R2 ;  /* 0x00000000020972ca */ /* 0x000fe200000e0000 */
[----:B------:R-:W-:Y:S01]  /*3ca0*/  UISETP.NE.AND UP0, UPT, UR13, 0x3, UPT ;  /* 0x000000030d00788c */ /* 0x000fe2000bf05270 */
[----:B------:R-:W-:Y:S01]  /*3cb0*/  R2UR UR8, R0 ;  /* 0x00000000000872ca */ /* 0x000fe200000e0000 */
[----:B------:R-:W-:Y:S01]  /*3cc0*/  UMOV UR47, 0x40004040 ;  /* 0x40004040002f7882 */ /* 0x000fe20000000000 */
[----:B------:R-:W-:Y:S01]  /*3cd0*/  R2UR UR7, R2 ;  /* 0x00000000020772ca */ /* 0x000fe200000e0000 */
[----:B------:R-:W-:Y:S01]  /*3ce0*/  UMOV UR44, 0x0 ;  /* 0x00000000002c7882 */ /* 0x000fe20000000000 */
[----:B------:R-:W-:Y:S01]  /*3cf0*/  R2UR UR6, R0 ;  /* 0x00000000000672ca */ /* 0x000fe200000e0000 */
[----:B------:R-:W-:Y:S01]  /*3d00*/  UMOV UR45, 0x8200010 ;  /* 0x08200010002d7882 */ /* 0x000fe20000000000 */
[----:B------:R-:W-:Y:S01]  /*3d10*/  R2UR UR5, R2 ;  /* 0x00000000020572ca */ /* 0x000fe200000e0000 */
[----:B------:R-:W-:Y:S01]  /*3d20*/  UMOV UR50, UR48 ;  /* 0x0000003000327c82 */ /* 0x000fe20008000000 */
[----:B-1----:R-:W-:Y:S01]  /*3d30*/  R2UR UR4, R0 ;  /* 0x00000000000472ca */ /* 0x002fe200000e0000 */
[----:B------:R-:W-:Y:S01]  /*3d40*/  UMOV UR41, 0x40004040 ;  /* 0x4000404000297882 */ /* 0x000fe20000000000 */
[----:B------:R-:W-:Y:S01]  /*3d50*/  UMOV UR51, 0x40004040 ;  /* 0x4000404000337882 */ /* 0x000fe20000000000 */
[----:B------:R1:W-:Y:S01]  /*3d60*/  UTCHMMA gdesc[UR40], gdesc[UR46], tmem[UR11], tmem[UR44], idesc[UR45], !UPT ;  /* 0x00ff2c2e280075ea */ /* 0x0003e2000f80000b */
[----:B--2---:R-:W-:Y:S01]  /*3d70*/  USEL UR12, UR13, URZ, UP0 ;  /* 0x000000ff0d0c7287 */ /* 0x004fe20008000000 */
        /* <DEDUP_REMOVED lines=32> */
[----:B------:R-:W-:Y:S02]  /*3f80*/  UMOV UR43, 0x40004040 ;  /* 0x40004040002b7882 */ /* 0x000fe40000000000 */
[----:B------:R1:W-:Y:S01]  /*3f90*/  UTCHMMA gdesc[UR42], gdesc[UR66], tmem[UR4], tmem[UR60], idesc[UR61], UPT ;  /* 0x00ff3c422a0075ea */ /* 0x0003e2000b800004 */
[----:B------:R-:W-:Y:S05]  /*3fa0*/  BRA.U UP3, `(.L_x_67) ;  /* 0x0000000103047547 */ /* 0x000fea000b800000 */
[----:B-1----:R-:W-:Y:S05]  /*3fb0*/  BPT.TRAP 0x1 ;  /* 0x000000040000795c */ /* 0x002fea0000300000 */
.L_x_67:
[----:B-1----:R-:W-:Y:S09]  /*3fc0*/  UIADD3 UR4, UPT, UPT, UR21, 0x38060, URZ ;  /* 0x0003806015047890 */ /* 0x002ff2000fffe0ff */
[----:B------:R1:W-:Y:S01]  /*3fd0*/  UTCBAR [UR4], URZ ;  /* 0x000000ff040073e9 */ /* 0x0003e200080000ff */
[----:B------:R-:W-:Y:S05]  /*3fe0*/  BRA.U !UP1, `(.L_x_68) ;  /* 0x0000000109047547 */ /* 0x000fea000b800000 */
[----:B-1----:R-:W-:Y:S05]  /*3ff0*/  BPT.TRAP 0x1 ;  /* 0x000000040000795c */ /* 0x002fea0000300000 */
.L_x_68:
[----:B------:R-:W-:Y:S02]  /*4000*/  ULEA UR5, UR12, UR21, 0x3 ;  /* 0x000000150c057291 */ /* 0x000fe4000f8e18ff */
[----:B------:R-:W-:Y:S02]  /*4010*/  UIADD3 UR12, UPT, UPT, UR12, 0x1, URZ ;  /* 0x000000010c0c7890 */ /* 0x000fe4000fffe0ff */
[----:B-1----:R-:W-:Y:S02]  /*4020*/  UIADD3 UR4, UPT, UPT, UR5, 0x38038, URZ ;  /* 0x0003803805047890 */ /* 0x002fe4000fffe0ff */
[----:B------:R-:W-:Y:S04]  /*4030*/  UISETP.NE.AND UP0, UPT, UR12, 0x3, UPT ;  /* 0x000000030c00788c */ /* 0x000fe8000bf05270 */
[----:B------:R-:W-:Y:S03]  /*4040*/  USEL UR27, UR12, URZ, UP0 ;  /* 0x000000ff0c1b7287 */ /* 0x000fe60008000000 */
[----:B------:R1:W-:Y:S01]  /*4050*/  UTCBAR [UR4], URZ ;  /* 0x000000ff040073e9 */ /* 0x0003e200080000ff */
[----:B------:R-:W-:Y:S08]  /*4060*/  BRA.U !UP1, `(.L_x_69) ;  /* 0x0000000109047547 */ /* 0x000ff0000b800000 */
[----:B-1----:R-:W-:Y:S05]  /*4070*/  BPT.TRAP 0x1 ;  /* 0x000000040000795c */ /* 0x002fea0000300000 */
.L_x_69:
[----:B-1----:R-:W-:Y:S01]  /*4080*/  ULEA UR4, UR28, UR21, 0x3 ;  /* 0x000000151c047291 */ /* 0x002fe2000f8e18ff */
[----:B------:R-:W-:Y:S04]  /*4090*/  MOV R0, UR22 ;  /* 0x0000001600007c02 */ /* 0x000fe80008000f00 */
[----:B------:R-:W-:Y:S04]  /*40a0*/  SHF.L.U32 R3, R0, 0x1f, RZ ;  /* 0x0000001f00037819 */ /* 0x000fe800000006ff */
[----:B------:R-:W1:Y:S02]  /*40b0*/  SYNCS.PHASECHK.TRANS64.TRYWAIT P0, [UR4+0x38020], R3 ;  /* 0x03802003ff0075a7 */ /* 0x000e640008001104 */
[----:B-1----:R-:W-:Y:S05]  /*40c0*/  @!P0 BRA `(.L_x_70) ;  /* 0x000001f400208947 */ /* 0x002fea0003800000 */
.L_x_447:
[----:B------:R-:W-:Y:S04]  /*40d0*/  UIADD3 UR6, UPT, UPT, UR28, 0x1, URZ ;  /* 0x000000011c067890 */ /* 0x000fe8000fffe0ff */
[----:B------:R-:W-:Y:S04]  /*40e0*/  UISETP.NE.AND UP0, UPT, UR6, 0x3, UPT ;  /* 0x000000030600788c */ /* 0x000fe8000bf05270 */
[----:B------:R-:W-:Y:S02]  /*40f0*/  USEL UR4, URZ, 0x1, UP0 ;  /* 0x00000001ff047887 */ /* 0x000fe40008000000 */
[----:B------:R-:W-:Y:S02]  /*4100*/  USEL UR6, UR6, URZ, UP0 ;  /* 0x000000ff06067287 */ /* 0x000fe40008000000 */
[----:B------:R-:W-:Y:S01]  /*4110*/  ULOP3.LUT UR22, UR22, UR4, URZ, 0x3c, !UPT ;  /* 0x0000000416167292 */ /* 0x000fe2000f8e3cff */
[----:B------:R-:W-:Y:S11]  /*4120*/  BRA.U UP5, `(.L_x_71) ;  /* 0x0000000105047547 */ /* 0x000ff6000b800000 */
[----:B------:R-:W-:Y:S05]  /*4130*/  BPT.TRAP 0x1 ;  /* 0x000000040000795c */ /* 0x000fea0000300000 */
.L_x_71:
[----:B-1----:R-:W-:Y:S04]  /*4140*/  MOV R0, UR32 ;  /* 0x0000002000007c02 */ /* 0x002fe80008000f00 */
[----:B------:R-:W-:Y:S04]  /*4150*/  SHF.L.U32 R3, R0, 0x1f, RZ ;  /* 0x0000001f00037819 */ /* 0x000fe800000006ff */
[----:B------:R-:W1:Y:S02]  /*4160*/  SYNCS.PHASECHK.TRANS64.TRYWAIT P0, [UR21+0x380a0], R3 ;  /* 0x0380a003ff0075a7 */ /* 0x000e640008001115 */
[----:B-1----:R-:W-:Y:S05]  /*4170*/  @!P0 BRA `(.L_x_72) ;  /* 0x000001f4000c8947 */ /* 0x002fea0003800000 */
.L_x_449:
[----:B------:R-:W-:Y:S05]  /*4180*/  BRA.U UP4, `(.L_x_73) ;  /* 0x0000000104047547 */ /* 0x000fea000b800000 */
[----:B------:R-:W-:Y:S05]  /*4190*/  BPT.TRAP 0x1 ;  /* 0x000000040000795c */ /* 0x000fea0000300000 */
.L_x_73:
[----:B------:R-:W-:Y:S01]  /*41a0*/  ULOP3.LUT UR7, UR30, 0x1, URZ, 0x3c, !UPT ;  /* 0x000000011e077892 */ /* 0x000fe2000f8e3cff */
[----:B------:R-:W-:Y:S02]  /*41b0*/  HFMA2 R4, -RZ, RZ, 0, 1.9073486328125e-06 ;  /* 0x00000020ff047431 */ /* 0x000fe400000001ff */
[----:B-1----:R-:W-:Y:S01]  /*41c0*/  IMAD.MOV.U32 R3, RZ, RZ, 0x100 ;  /* 0x00000100ff037424 */ /* 0x002fe200078e00ff */
[----:B------:R-:W-:Y:S02]  /*41d0*/  MOV R2, 0x28 ;  /* 0x0000002800027802 */ /* 0x000fe40000000f00 */
[----:B------:R-:W-:Y:S05]  /*41e0*/  IMAD.U32 R0, RZ, RZ, UR7 ;  /* 0x00000007ff007e24 */ /* 0x000fea000f8e00ff */
[----:B------:R-:W-:Y:S01]  /*41f0*/  SHF.L.U32 R7, R0, 0x1f, RZ ;  /* 0x0000001f00077819 */ /* 0x000fe200000006ff */
[----:B------:R-:W-:Y:S03]  /*4200*/  IMAD.MOV.U32 R0, RZ, RZ, 0x100 ;  /* 0x00000100ff007424 */ /* 0x000fe600078e00ff */
[----:B------:R-:W1:Y:S02]  /*4210*/  SYNCS.PHASECHK.TRANS64.TRYWAIT P0, [UR21+0x38058], R7 ;  /* 0x03805807ff0075a7 */ /* 0x000e640008001115 */
[----:B-1----:R-:W-:Y:S05]  /*4220*/  @!P0 BRA `(.L_x_74) ;  /* 0x000001f000f88947 */ /* 0x002fea0003800000 */
.L_x_451:
[----:B------:R-:W-:Y:S01]  /*4230*/  ULEA UR66, UR28, UR26, 0xb ;  /* 0x0000001a1c427291 */ /* 0x000fe2000f8e58ff */
[----:B------:R-:W-:Y:S01]  /*4240*/  R2UR UR18, R2 ;  /* 0x00000000021272ca */ /* 0x000fe200000e0000 */
[----:B------:R-:W-:Y:S01]  /*4250*/  IMAD.MOV.U32 R2, RZ, RZ, 0x38 ;  /* 0x00000038ff027424 */ /* 0x000fe200078e00ff */
        /* <DEDUP_REMOVED lines=15> */
[----:B------:R-:W-:Y:S01]  /*4350*/  R2UR UR16, R4 ;  /* 0x00000000041072ca */ /* 0x000fe200000e0000 */
[----:B------:R-:W-:Y:S01]  /*4360*/  IMAD.MOV.U32 R3, RZ, RZ, 0x100 ;  /* 0x00000100ff037424 */ /* 0x000fe200078e00ff */
[----:B------:R-:W-:Y:S01]  /*4370*/  UMOV UR50, 0x0 ;  /* 0x0000000000327882 */ /* 0x000fe20000000000 */
[----:B------:R-:W-:Y:S01]  /*4380*/  IMAD.MOV.U32 R0, RZ, RZ, 0x100 ;  /* 0x00000100ff007424 */ /* 0x000fe200078e00ff */
[----:B------:R-:W-:Y:S01]  /*4390*/  R2UR UR8, R2 ;  /* 0x00000000020872ca */ /* 0x000fe200000e0000 */
[----:B------:R-:W-:Y:S01]  /*43a0*/  IMAD.MOV.U32 R4, RZ, RZ, 0x40 ;  /* 0x00000040ff047424 */ /* 0x000fe200078e00ff */
[C---:B------:R-:W-:Y:S01]  /*43b0*/  R2UR UR17, R3.reuse ;  /* 0x00000000031172ca */ /* 0x040fe200000e0000 */
[----:B------:R-:W-:Y:S01]  /*43c0*/  IMAD.MOV.U32 R2, RZ, RZ, 0x58 ;  /* 0x00000058ff027424 */ /* 0x000fe200078e00ff */
[----:B------:R-:W-:Y:S01]  /*43d0*/  R2UR UR15, R0 ;  /* 0x00000000000f72ca */ /* 0x000fe200000e0000 */
[----:B------:R-:W-:Y:S01]  /*43e0*/  UMOV UR51, 0x8210010 ;  /* 0x0821001000337882 */ /* 0x000fe20000000000 */
[----:B------:R-:W-:Y:S01]  /*43f0*/  R2UR UR12, R4 ;  /* 0x00000000040c72ca */ /* 0x000fe200000e0000 */
[----:B------:R-:W-:Y:S01]  /*4400*/  UMOV UR67, 0x40004040 ;  /* 0x4000404000437882 */ /* 0x000fe20000000000 */
[----:B------:R-:W-:Y:S01]  /*4410*/  R2UR UR13, R3 ;  /* 0x00000000030d72ca */ /* 0x000fe200000e0000 */
[----:B------:R2:W-:Y:S01]  /*4420*/  UTCHMMA tmem[UR20], gdesc[UR66], tmem[UR34], tmem[UR50], idesc[UR51], UPT ;  /* 0x00ff3242140079ea */ /* 0x0005e2000b800022 */
        /* <DEDUP_REMOVED lines=33> */
[----:B--2---:R-:W-:Y:S05]  /*4640*/  BPT.TRAP 0x1 ;  /* 0x000000040000795c */ /* 0x004fea0000300000 */
.L_x_75:
[----:B--2---:R-:W-:Y:S02]  /*4650*/  UIADD3 UR9, UPT, UPT, UR21, 0x38090, URZ ;  /* 0x0003809015097890 */ /* 0x004fe4000fffe0ff */
[----:B------:R-:W-:Y:S01]  /*4660*/  ULOP3.LUT UR8, UR31, 0x1, URZ, 0x3c, !UPT ;  /* 0x000000011f087892 */ /* 0x000fe2000f8e3cff */
[----:B------:R-:W-:Y:S01]  /*4670*/  UMOV UR4, 0x1 ;  /* 0x0000000100047882 */ /* 0x000fe20000000000 */
[----:B------:R-:W-:Y:S05]  /*4680*/  UMOV UR5, UR28 ;  /* 0x0000001c00057c82 */ /* 0x000fea0008000000 */
[----:B------:R3:W-:Y:S01]  /*4690*/  UTCBAR [UR9], URZ ;  /* 0x000000ff090073e9 */ /* 0x0007e200080000ff */
[----:B------:R-:W-:Y:S05]  /*46a0*/  BRA.U UP2, `(.L_x_76) ;  /* 0xffffffe9022c7547 */ /* 0x000fea000b83ffff */
.L_x_57:
[----:B------:R-:W-:Y:S04]  /*46b0*/  BSSY.RECONVERGENT B0, `(.L_x_77) ;  /* 0x0000003000007945 */ /* 0x000fe80003800200 */
[----:B------:R-:W-:Y:S05]  /*46c0*/  @!P4 BRA `(.L_x_78) ;  /* 0x000000000004c947 */ /* 0x000fea0003800000 */
[----:B-1-3--:R-:W-:Y:S05]  /*46d0*/  BPT.TRAP 0x1 ;  /* 0x000000040000795c */ /* 0x00afea0000300000 */
.L_x_78:
[----:B-1-3--:R-:W-:Y:S05]  /*46e0*/  BSYNC.RECONVERGENT B0 ;  /* 0x0000000000007941 */ /* 0x00afea0003800200 */
.L_x_77:
[----:B------:R-:W-:Y:S01]  /*46f0*/  UIADD3 UR5, UPT, UPT, UR21, 0x38010, URZ ;  /* 0x0003801015057890 */ /* 0x000fe2000fffe0ff */
[----:B------:R-:W-:Y:S08]  /*4700*/  BSSY.RECONVERGENT B0, `(.L_x_79) ;  /* 0x0000004000007945 */ /* 0x000ff00003800200 */
[----:B------:R1:W-:Y:S01]  /*4710*/  UTCBAR [UR5], URZ ;  /* 0x000000ff050073e9 */ /* 0x0003e200080000ff */
[----:B------:R-:W-:Y:S05]  /*4720*/  @!P4 BRA `(.L_x_80) ;  /* 0x000000000004c947 */ /* 0x000fea0003800000 */
[----:B-1----:R-:W-:Y:S05]  /*4730*/  BPT.TRAP 0x1 ;  /* 0x000000040000795c */ /* 0x002fea0000300000 */
.L_x_80:
[----:B-1----:R-:W-:Y:S05]  /*4740*/  BSYNC.RECONVERGENT B0 ;  /* 0x0000000000007941 */ /* 0x002fea0003800200 */
.L_x_79:
[----:B------:R-:W-:-:S09]  /*4750*/  UIADD3 UR5, UPT, UPT, UR21, 0x38018, URZ ;  /* 0x0003801815057890 */ /* 0x000fd2000fffe0ff */
[----:B------:R1:W-:Y:S01]  /*4760*/  UTCBAR [UR5], URZ ;  /* 0x000000ff050073e9 */ /* 0x0003e200080000ff */
[----:B------:R-:W-:Y:S05]  /*4770*/  BRA.U UP5, `(.L_x_81) ;  /* 0x0000000105047547 */ /* 0x000fea000b800000 */
[----:B-1----:R-:W-:Y:S05]  /*4780*/  BPT.TRAP 0x1 ;  /* 0x000000040000795c */ /* 0x002fea0000300000 */
.L_x_81:
[----:B------:R-:W-:-:S04]  /*4790*/  MOV R3, UR32 ;  /* 0x0000002000037c02 */ /* 0x000fc80008000f00 */
[----:B------:R-:W-:-:S04]  /*47a0*/  SHF.L.U32 R3, R3, 0x1f, RZ ;  /* 0x0000001f03037819 */ /* 0x000fc800000006ff */
[----:B------:R-:W3:Y:S02]  /*47b0*/  SYNCS.PHASECHK.TRANS64.TRYWAIT P0, [UR21+0x380a8], R3 ;  /* 0x0380a803ff0075a7 */ /* 0x000ee40008001115 */
[----:B---3--:R-:W-:Y:S05]  /*47c0*/  @!P0 BRA `(.L_x_82) ;  /* 0x000001ec00b08947 */ /* 0x008fea0003800000 */
.L_x_453:
[----:B------:R-:W-:Y:S05]  /*47d0*/  BRA.U UP3, `(.L_x_83) ;  /* 0x0000000103047547 */ /* 0x000fea000b800000 */
[----:B-1----:R-:W-:Y:S05]  /*47e0*/  BPT.TRAP 0x1 ;  /* 0x000000040000795c */ /* 0x002fea0000300000 */
.L_x_83:
[----:B--2---:R-:W-:Y:S02]  /*47f0*/  IMAD.U32 R7, RZ, RZ, UR8 ;  /* 0x00000008ff077e24 */ /* 0x004fe4000f8e00ff */
[----:B------:R-:W-:Y:S02]  /*4800*/  HFMA2 R4, -RZ, RZ, 0, 9.5367431640625e-06 ;  /* 0x000000a0ff047431 */ /* 0x000fe400000001ff */
[----:B---3--:R-:W-:Y:S01]  /*4810*/  IMAD.MOV.U32 R3, RZ, RZ, 0x180 ;  /* 0x00000180ff037424 */ /* 0x008fe200078e00ff */
[----:B------:R-:W-:-:S04]  /*4820*/  SHF.L.U32 R7, R7, 0x1f, RZ ;  /* 0x0000001f07077819 */ /* 0x000fc800000006ff */
[----:B------:R-:W2:Y:S02]  /*4830*/  SYNCS.PHASECHK.TRANS64.TRYWAIT P0, [UR21+0x38068], R7 ;  /* 0x03806807ff0075a7 */ /* 0x000ea40008001115 */
[----:B--2---:R-:W-:Y:S05]  /*4840*/  @!P0 BRA `(.L_x_84) ;  /* 0x000001ec00a88947 */ /* 0x004fea0003800000 */
.L_x_455:
[----:B------:R-:W-:Y:S01]  /*4850*/  IMAD.MOV.U32 R2, RZ, RZ, 0xa8 ;  /* 0x000000a8ff027424 */ /* 0x000fe200078e00ff */
[----:B------:R-:W-:Y:S01]  /*4860*/  R2UR UR16, R4 ;  /* 0x00000000041072ca */ /* 0x000fe200000e0000 */
[----:B------:R-:W-:Y:S01]  /*4870*/  IMAD.MOV.U32 R4, RZ, RZ, 0xb0 ;  /* 0x000000b0ff047424 */ /* 0x000fe200078e00ff */
[----:B------:R-:W-:Y:S01]  /*4880*/  R2UR UR17, R3 ;  /* 0x00000000031172ca */ /* 0x000fe200000e0000 */
[----:B--2---:R-:W-:Y:S01]  /*4890*/  IMAD.MOV.U32 R0, RZ, RZ, 0x180 ;  /* 0x00000180ff007424 */ /* 0x004fe200078e00ff */
        /* <DEDUP_REMOVED lines=10> */
[----:B------:R-:W-:Y:S01]  /*4940*/  UISETP.NE.U32.AND UP0, UPT, UR4, URZ, UPT ;  /* 0x000000ff0400728c */ /* 0x000fe2000bf05070 */
[----:B------:R-:W-:Y:S01]  /*4950*/  R2UR UR11, R0 ;  /* 0x00000000000b72ca */ /* 0x000fe200000e0000 */
[----:B------:R-:W-:Y:S01]  /*4960*/  UIADD3 UR62, UPT, UPT, UR28, 0x80, URZ ;  /* 0x000000801c3e7890 */ /* 0x000fe2000fffe0ff */
[----:B-1----:R-:W-:Y:S01]  /*4970*/  R2UR UR5, R2 ;  /* 0x00000000020572ca */ /* 0x002fe200000e0000 */
[----:B------:R-:W-:Y:S01]  /*4980*/  IMAD.MOV.U32 R2, RZ, RZ, 0xd0 ;  /* 0x000000d0ff027424 */ /* 0x000fe200078e00ff */
[----:B------:R-:W-:Y:S01]  /*4990*/  R2UR UR8, R4 ;  /* 0x00000000040872ca */ /* 0x000fe200000e0000 */
[----:B------:R-:W-:Y:S01]  /*49a0*/  UIADD3 UR60, UPT, UPT, UR28, 0x100, URZ ;  /* 0x000001001c3c7890 */ /* 0x000fe2000fffe0ff */
[----:B------:R-:W-:Y:S01]  /*49b0*/  R2UR UR9, R3 ;  /* 0x00000000030972ca */ /* 0x000fe200000e0000 */
[----:B------:R-:W-:Y:S01]  /*49c0*/  UIADD3 UR58, UPT, UPT, UR28, 0x180, URZ ;  /* 0x000001801c3a7890 */ /* 0x000fe2000fffe0ff */
[----:B------:R-:W-:Y:S01]  /*49d0*/  R2UR UR19, R2 ;  /* 0x00000000021372ca */ /* 0x000fe200000e0000 */
[----:B------:R-:W-:Y:S01]  /*49e0*/  IMAD.MOV.U32 R2, RZ, RZ, 0xd8 ;  /* 0x000000d8ff027424 */ /* 0x000fe200078e00ff */
[C---:B------:R-:W-:Y:S01]  /*49f0*/  R2UR UR7, R0.reuse ;  /* 0x00000000000772ca */ /* 0x040fe200000e0000 */
[----:B------:R-:W-:Y:S01]  /*4a00*/  UIADD3 UR56, UPT, UPT, UR28, 0x200, URZ ;  /* 0x000002001c387890 */ /* 0x000fe2000fffe0ff */
[----:B------:R-:W-:Y:S01]  /*4a10*/  R2UR UR20, R0 ;  /* 0x00000000001472ca */ /* 0x000fe200000e0000 */
[----:B------:R-:W-:Y:S01]  /*4a20*/  UIADD3 UR54, UPT, UPT, UR28, 0x280, URZ ;  /* 0x000002801c367890 */ /* 0x000fe2000fffe0ff */
[----:B------:R-:W-:Y:S01]  /*4a30*/  R2UR UR4, R2 ;  /* 0x00000000020472ca */ /* 0x000fe200000e0000 */
[----:B------:R-:W-:Y:S01]  /*4a40*/  UIADD3 UR52, UPT, UPT, UR28, 0x300, URZ ;  /* 0x000003001c347890 */ /* 0x000fe2000fffe0ff */
[----:B------:R-:W-:Y:S01]  /*4a50*/  R2UR UR18, R0 ;  /* 0x00000000001272ca */ /* 0x000fe200000e0000 */
[----:B------:R-:W-:Y:S01]  /*4a60*/  UMOV UR48, 0x0 ;  /* 0x0000000000307882 */ /* 0x000fe20000000000 */
[----:B------:R-:W-:Y:S01]  /*4a70*/  UMOV UR49, 0x8210010 ;  /* 0x0821001000317882 */ /* 0x000fe20000000000 */
[----:B------:R-:W-:Y:S01]  /*4a80*/  UMOV UR29, 0x40004040 ;  /* 0x40004040001d7882 */ /* 0x000fe20000000000 */
[----:B------:R-:W-:Y:S01]  /*4a90*/  UIADD3 UR50, UPT, UPT, UR28, 0x380, URZ ;  /* 0x000003801c327890 */ /* 0x000fe2000fffe0ff */
[----:B------:R1:W-:Y:S01]  /*4aa0*/  UTCHMMA tmem[UR16], gdesc[UR28], tmem[UR17], tmem[UR48], idesc[UR49], UP0 ;  /* 0x00ff301c100079ea */ /* 0x0003e20008000011 */
        /* <DEDUP_REMOVED lines=30> */
.L_x_85:
[----:B-1----:R-:W-:-:S09]  /*4c90*/  UIADD3 UR4, UPT, UPT, UR21, 0x38098, URZ ;  /* 0x0003809815047890 */ /* 0x002fd2000fffe0ff */
[----:B------:R1:W-:Y:S01]  /*4ca0*/  UTCBAR [UR4], URZ ;  /* 0x000000ff040073e9 */ /* 0x0003e200080000ff */
[----:B------:R-:W-:Y:S05]  /*4cb0*/  BRA.U !UP1, `(.L_x_86) ;  /* 0x0000000109047547 */ /* 0x000fea000b800000 */
[----:B-1----:R-:W-:Y:S05]  /*4cc0*/  BPT.TRAP 0x1 ;  /* 0x000000040000795c */ /* 0x002fea0000300000 */
.L_x_86:
[----:B-1----:R-:W-:-:S04]  /*4cd0*/  ULEA UR4, UR27, UR21, 0x3 ;  /* 0x000000151b047291 */ /* 0x002fc8000f8e18ff */
[----:B------:R-:W-:-:S09]  /*4ce0*/  UIADD3 UR4, UPT, UPT, UR4, 0x38038, URZ ;  /* 0x0003803804047890 */ /* 0x000fd2000fffe0ff */
[----:B------:R1:W-:Y:S01]  /*4cf0*/  UTCBAR [UR4], URZ ;  /* 0x000000ff040073e9 */ /* 0x0003e200080000ff */
[----:B------:R-:W-:Y:S05]  /*4d00*/  BRA.U UP4, `(.L_x_87) ;  /* 0x0000000104047547 */ /* 0x000fea000b800000 */
[----:B-1----:R-:W-:Y:S05]  /*4d10*/  BPT.TRAP 0x1 ;  /* 0x000000040000795c */ /* 0x002fea0000300000 */
.L_x_87:
[----:B-1----:R-:W-:-:S09]  /*4d20*/  UIADD3 UR4, UPT, UPT, UR21, 0x38050, URZ ;  /* 0x0003805015047890 */ /* 0x002fd2000fffe0ff */
[----:B------:R1:W-:Y:S01]  /*4d30*/  UTCBAR [UR4], URZ ;  /* 0x000000ff040073e9 */ /* 0x0003e200080000ff */
[----:B------:R-:W-:Y:S05]  /*4d40*/  BRA.U UP3, `(.L_x_88) ;  /* 0x0000000103047547 */ /* 0x000fea000b800000 */
[----:B-1----:R-:W-:Y:S05]  /*4d50*/  BPT.TRAP 0x1 ;  /* 0x000000040000795c */ /* 0x002fea0000300000 */
.L_x_88:
[----:B------:R-:W-:Y:S01]  /*4d60*/  UIADD3 UR21, UPT, UPT, UR21, 0x38060, URZ ;  /* 0x0003806015157890 */ /* 0x000fe2000fffe0ff */
[----:B------:R-:W-:Y:S01]  /*4d70*/  LOP3.LUT R5, R5, 0x1, RZ, 0x3c, !PT ;  /* 0x0000000105057812 */ /* 0x000fe200078e3cff */
[----:B------:R-:W-:-:S07]  /*4d80*/  ULOP3.LUT UR32, UR32, 0x1, URZ, 0x3c, !UPT ;  /* 0x0000000120207892 */ /* 0x000fce000f8e3cff */
[----:B------:R2:W-:Y:S01]  /*4d90*/  UTCBAR [UR21], URZ ;  /* 0x000000ff150073e9 */ /* 0x0005e200080000ff */
[----:B------:R-:W-:Y:S02]  /*4da0*/  NOP ;  /* 0x0000000000007918 */ /* 0x000fe40000000000 */
.L_x_29:
[----:B------:R-:W3:Y:S01]  /*4db0*/  LDCU UR5, c[0x0][0x370] ;  /* 0x00006e00ff0577ac */ /* 0x000ee20008000800 */
[----:B-1----:R-:W1:Y:S01]  /*4dc0*/  LDCU UR4, c[0x0][0x900] ;  /* 0x00012000ff0477ac */ /* 0x002e620008000800 */
[----:B---3--:R-:W-:-:S04]  /*4dd0*/  UIADD3 UR33, UPT, UPT, UR5, UR33, URZ ;  /* 0x0000002105217290 */ /* 0x008fc8000fffe0ff */
[----:B-1----:R-:W-:-:S09]  /*4de0*/  UISETP.GE.AND UP0, UPT, UR33, UR4, UPT ;  /* 0x000000042100728c */ /* 0x002fd2000bf06270 */
[----:B------:R-:W-:Y:S05]  /*4df0*/  BRA.U !UP0, `(.L_x_89) ;  /* 0xffffffc908bc7547 */ /* 0x000fea000b83ffff */
[----:B--2---:R-:W-:Y:S05]  /*4e00*/  EXIT ;  /* 0x000000000000794d */ /* 0x004fea0003800000 */
.L_x_28:
[----:B------:R-:W-:-:S08]  /*4e10*/  NOP ;  /* 0x0000000000007918 */ /* 0x000fd00000000000 */
[----:B------:R-:W1:-:S00]  /*4e20*/  USETMAXREG.DEALLOC.CTAPOOL 0x60 ;  /* 0x00000060000079c8 */ /* 0x000e4000080e0500 */
[----:B-1----:R-:W1:Y:S01]  /*4e30*/  LDC R0, c[0x0][0x900] ;  /* 0x00024000ff007b82 */ /* 0x002e620000000800 */
[----:B------:R-:W-:Y:S02]  /*4e40*/  MOV R57, UR33 ;  /* 0x0000002100397c02 */ /* 0x000fe40008000f00 */
[----:B-1----:R-:W-:-:S13]  /*4e50*/  ISETP.LE.AND P0, PT, R0, UR33, PT ;  /* 0x0000002100007c0c */ /* 0x002fda000bf03270 */
[----:B------:R-:W-:Y:S05]  /*4e60*/  @P0 EXIT ;  /* 0x000000000000094d */ /* 0x000fea0003800000 */
[----:B------:R-:W1:Y:S01]  /*4e70*/  S2UR UR6, SR_CTAID.Z ;  /* 0x00000000000679c3 */ /* 0x000e620000002700 */
[----:B------:R-:W-:Y:S01]  /*4e80*/  LOP3.LUT P0, RZ, R3, 0x7f, RZ, 0xc0, !PT ;  /* 0x0000007f03ff7812 */ /* 0x000fe2000780c0ff */
[----:B------:R-:W-:Y:S01]  /*4e90*/  HFMA2 R23, -RZ, RZ, 0, 0 ;  /* 0x00000000ff177431 */ /* 0x000fe200000001ff */
[----:B------:R-:W-:Y:S01]  /*4ea0*/  BSSY B8, `(.L_x_90) ;  /* 0x0000ca3000087945 */ /* 0x000fe20003800000 */
[----:B------:R-:W-:Y:S01]  /*4eb0*/  MOV R56, 0x1 ;  /* 0x0000000100387802 */ /* 0x000fe20000000f00 */
[----:B------:R-:W2:Y:S03]  /*4ec0*/  LDCU.64 UR44, c[0x0][0x358] ;  /* 0x00006b00ff2c77ac */ /* 0x000ea60008000a00 */
[----:B------:R-:W1:Y:S01]  /*4ed0*/  LDC R2, c[0x0][0x370] ;  /* 0x0000dc00ff027b82 */ /* 0x000e620000000800 */
[----:B------:R-:W3:Y:S01]  /*4ee0*/  LDCU UR4, c[0x0][0x374] ;  /* 0x00006e80ff0477ac */ /* 0x000ee20008000800 */
[----:B------:R-:W-:Y:S01]  /*4ef0*/  UMOV UR42, URZ ;  /* 0x000000ff002a7c82 */ /* 0x000fe20008000000 */
[----:B------:R-:W-:-:S05]  /*4f00*/  UMOV UR38, URZ ;  /* 0x000000ff00267c82 */ /* 0x000fca0008000000 */
[----:B------:R-:W4:Y:S01]  /*4f10*/  S2UR UR5, SR_CTAID.Y ;  /* 0x00000000000579c3 */ /* 0x000f220000002600 */
[----:B-1----:R-:W-:-:S05]  /*4f20*/  IMAD R0, R2, UR6, RZ ;  /* 0x0000000602007c24 */ /* 0x002fca000f8e02ff */
[----:B------:R-:W-:Y:S01]  /*4f30*/  IADD3 R0, PT, PT, RZ, -R0, RZ ;  /* 0x80000000ff007210 */ /* 0x000fe20007ffe0ff */
[----:B----4-:R-:W-:-:S04]  /*4f40*/  IMAD R2, R2, UR5, R57 ;  /* 0x0000000502027c24 */ /* 0x010fc8000f8e0239 */
[----:B---3--:R-:W-:-:S05]  /*4f50*/  IMAD R5, R0, UR4, RZ ;  /* 0x0000000400057c24 */ /* 0x008fca000f8e02ff */
[----:B------:R-:W-:-:S04]  /*4f60*/  ISETP.NE.OR P0, PT, R2, R5, P0 ;  /* 0x000000050200720c */ /* 0x000fc80000705670 */
[----:B--2---:R-:W-:-:S09]  /*4f70*/  P2R R58, PR, RZ, 0x1 ;  /* 0x00000001ff3a7803 */ /* 0x004fd20000000000 */
.L_x_258:
[----:B------:R-:W-:Y:S05]  /*4f80*/  YIELD ;  /* 0x0000000000007946 */ /* 0x000fea0003800000 */
[----:B------:R-:W1:Y:S01]  /*4f90*/  LDC R6, c[0x0][0x904] ;  /* 0x00024100ff067b82 */ /* 0x000e620000000800 */
[----:B--2---:R-:W2:Y:S01]  /*4fa0*/  LDCU.64 UR4, c[0x0][0x908] ;  /* 0x00012100ff0477ac */ /* 0x004ea20008000a00 */
[----:B------:R-:W-:Y:S01]  /*4fb0*/  BSSY B7, `(.L_x_91) ;  /* 0x0000c8c000077945 */ /* 0x000fe20003800000 */
[----:B---3--:R-:W3:Y:S05]  /*4fc0*/  LDCU.64 UR6, c[0x0][0x920] ;  /* 0x00012400ff0677ac */ /* 0x008eea0008000a00 */
[----:B----4-:R-:W4:Y:S08]  /*4fd0*/  LDC.64 R4, c[0x0][0x918] ;  /* 0x00024600ff047b82 */ /* 0x010f300000000a00 */
[----:B------:R-:W5:Y:S01]  /*4fe0*/  LDC.64 R2, c[0x0][0x910] ;  /* 0x00024400ff027b82 */ /* 0x000f620000000a00 */
[----:B--2---:R-:W-:Y:S01]  /*4ff0*/  IMAD.HI.U32 R22, R57, UR4, RZ ;  /* 0x0000000439167c27 */ /* 0x004fe2000f8e00ff */
[----:B------:R-:W2:Y:S04]  /*5000*/  LDCU UR4, c[0x0][0x380] ;  /* 0x00007000ff0477ac */ /* 0x000ea80008000800 */
[----:B------:R-:W-:-:S02]  /*5010*/  SHF.R.U32.HI R22, RZ, UR5, R22 ;  /* 0x00000005ff167c19 */ /* 0x000fc40008011616 */
[----:B-1----:R-:W-:-:S04]  /*5020*/  ISETP.NE.AND P0, PT, R6, 0x1, PT ;  /* 0x000000010600780c */ /* 0x002fc80003f05270 */
[----:B------:R-:W-:Y:S02]  /*5030*/  SEL R22, R57, R22, !P0 ;  /* 0x0000001639167207 */ /* 0x000fe40004000000 */
[----:B----4-:R-:W-:-:S03]  /*5040*/  ISETP.NE.AND P0, PT, R5, 0x1, PT ;  /* 0x000000010500780c */ /* 0x010fc60003f05270 */
[----:B---3--:R-:W-:-:S05]  /*5050*/  IMAD.HI.U32 R7, R22, UR6, RZ ;  /* 0x0000000616077c27 */ /* 0x008fca000f8e00ff */
[----:B------:R-:W-:-:S04]  /*5060*/  SHF.R.U32.HI R7, RZ, UR7, R7 ;  /* 0x00000007ff077c19 */ /* 0x000fc80008011607 */
[----:B------:R-:W-:Y:S01]  /*5070*/  SEL R0, R22, R7, !P0 ;  /* 0x0000000716007207 */ /* 0x000fe20004000000 */
[----:B------:R-:W-:Y:S01]  /*5080*/  IMAD.MOV R7, RZ, RZ, -R22 ;  /* 0x000000ffff077224 */ /* 0x000fe200078e0a16 */
[----:B-----5:R-:W-:-:S03]  /*5090*/  ISETP.NE.AND P0, PT, R2, 0x1, PT ;  /* 0x000000010200780c */ /* 0x020fc60003f05270 */
[----:B------:R-:W-:-:S04]  /*50a0*/  IMAD.HI.U32 R3, R0, R3, RZ ;  /* 0x0000000300037227 */ /* 0x000fc800078e00ff */
[----:B------:R-:W-:Y:S01]  /*50b0*/  IMAD R7, R6, R7, R57 ;  /* 0x0000000706077224 */ /* 0x000fe200078e0239 */
[----:B------:R-:W-:-:S03]  /*50c0*/  SHF.R.U32.HI R3, RZ, R4, R3 ;  /* 0x00000004ff037219 */ /* 0x000fc60000011603 */
[----:B------:R-:W-:Y:S01]  /*50d0*/  IMAD.SHL.U32 R4, R7, 0x100, RZ ;  /* 0x0000010007047824 */ /* 0x000fe200078e00ff */
[----:B------:R-:W-:-:S04]  /*50e0*/  SEL R3, R0, R3, !P0 ;  /* 0x0000000300037207 */ /* 0x000fc80004000000 */
[----:B--2---:R-:W-:Y:S01]  /*50f0*/  ISETP.GE.AND P0, PT, R4, UR4, PT ;  /* 0x0000000404007c0c */ /* 0x004fe2000bf06270 */
[----:B------:R-:W-:Y:S02]  /*5100*/  IMAD.MOV R4, RZ, RZ, -R0 ;  /* 0x000000ffff047224 */ /* 0x000fe400078e0a00 */
[----:B------:R-:W-:Y:S02]  /*5110*/  IMAD.MOV R3, RZ, RZ, -R3 ;  /* 0x000000ffff037224 */ /* 0x000fe400078e0a03 */
[----:B------:R-:W-:Y:S02]  /*5120*/  IMAD R22, R5, R4, R22 ;  /* 0x0000000405167224 */ /* 0x000fe400078e0216 */
[----:B------:R-:W-:-:S06]  /*5130*/  IMAD R2, R2, R3, R0 ;  /* 0x0000000302027224 */ /* 0x000fcc00078e0200 */
[----:B------:R-:W-:Y:S05]  /*5140*/  @P0 BRA `(.L_x_92) ;  /* 0x000000c400c80947 */ /* 0x000fea0003800000 */
[----:B------:R-:W1:Y:S02]  /*5150*/  LDCU UR5, c[0x0][0x384] ;  /* 0x00007080ff0577ac */ /* 0x000e640008000800 */
[----:B-1----:R-:W-:-:S09]  /*5160*/  UISETP.NE.AND UP0, UPT, UR5, URZ, UPT ;  /* 0x000000ff0500728c */ /* 0x002fd2000bf05270 */
[----:B------:R-:W-:Y:S05]  /*5170*/  BRA.U UP0, `(.L_x_93) ;  /* 0x0000005900307547 */ /* 0x000fea000b800000 */
[----:B------:R-:W-:-:S09]  /*5180*/  UISETP.NE.AND UP0, UPT, UR41, URZ, UPT ;  /* 0x000000ff2900728c */ /* 0x000fd2000bf05270 */
[----:B------:R-:W-:Y:S05]  /*5190*/  BRA.U UP0, `(.L_x_94) ;  /* 0x0000000100047547 */ /* 0x000fea000b800000 */
[----:B------:R-:W-:Y:S05]  /*51a0*/  BPT.TRAP 0x1 ;  /* 0x000000040000795c */ /* 0x000fea0000300000 */
.L_x_94:
[----:B------:R-:W1:Y:S01]  /*51b0*/  S2R R16, SR_CgaCtaId ;  /* 0x0000000000107919 */ /* 0x000e620000008800 */
[----:B------:R-:W-:Y:S01]  /*51c0*/  MOV R5, 0x400 ;  /* 0x0000040000057802 */ /* 0x000fe20000000f00 */
[----:B------:R-:W-:Y:S01]  /*51d0*/  BSSY B0, `(.L_x_95) ;  /* 0x0000005000007945 */ /* 0x000fe20003800000 */
[----:B------:R-:W-:Y:S02]  /*51e0*/  SHF.L.U32 R3, R56, 0x1f, RZ ;  /* 0x0000001f38037819 */ /* 0x000fe400000006ff */
[----:B-1----:R-:W-:-:S04]  /*51f0*/  LEA R16, R16, R5, 0x18 ;  /* 0x0000000510107211 */ /* 0x002fc800078ec0ff */
[----:B------:R-:W1:Y:S02]  /*5200*/  SYNCS.PHASECHK.TRANS64.TRYWAIT P0, [R16+URZ+0x380c0], R3 ;  /* 0x0380c003100075a7 */ /* 0x000e6400080011ff */
[----:B-1----:R-:W-:Y:S05]  /*5210*/  @!P0 BRA `(.L_x_96) ;  /* 0x000001e4004c8947 */ /* 0x002fea0003800000 */
.L_x_456:
[----:B------:R-:W-:Y:S05]  /*5220*/  BSYNC B0 ;  /* 0x0000000000007941 */ /* 0x000fea0003800000 */
.L_x_95:
[----:B------:R-:W-:Y:S01]  /*5230*/  ISETP.NE.AND P0, PT, R58, RZ, PT ;  /* 0x000000ff3a00720c */ /* 0x000fe20003f05270 */
[----:B------:R-:W-:-:S12]  /*5240*/  BSSY.RECONVERGENT B6, `(.L_x_97) ;  /* 0x0000233000067945 */ /* 0x000fd80003800200 */
[----:B------:R-:W-:Y:S05]  /*5250*/  @P0 BRA `(.L_x_98) ;  /* 0x0000002000c40947 */ /* 0x000fea0003800000 */
[----:B------:R-:W2:Y:S01]  /*5260*/  LDC.64 R10, c[0x4][0xa0] ;  /* 0x01002800ff0a7b82 */ /* 0x000ea20000000a00 */
[----:B------:R-:W-:Y:S01]  /*5270*/  MOV R17, 0x0 ;  /* 0x0000000000117802 */ /* 0x000fe20000000f00 */
[----:B------:R-:W3:Y:S01]  /*5280*/  LDCU.64 UR4, c[0x4][0xd0] ;  /* 0x01001a00ff0477ac */ /* 0x000ee20008000a00 */
[----:B------:R-:W-:Y:S02]  /*5290*/  MOV R6, UR37 ;  /* 0x0000002500067c02 */ /* 0x000fe40008000f00 */
[----:B------:R-:W-:-:S03]  /*52a0*/  MOV R7, UR36 ;  /* 0x0000002400077c02 */ /* 0x000fc60008000f00 */
[----:B------:R4:W1:Y:S01]  /*52b0*/  LDC.64 R8, c[0x4][R17] ;  /* 0x0100000011087b82 */ /* 0x0008620000000a00 */
[----:B---3--:R-:W-:Y:S02]  /*52c0*/  IMAD.U32 R4, RZ, RZ, UR4 ;  /* 0x00000004ff047e24 */ /* 0x008fe4000f8e00ff */
[----:B------:R-:W-:Y:S01]  /*52d0*/  IMAD.U32 R5, RZ, RZ, UR5 ;  /* 0x00000005ff057e24 */ /* 0x000fe2000f8e00ff */
[----:B--2---:R4:W-:Y:S04]  /*52e0*/  STL.64 [R1], R10 ;  /* 0x0000000a01007387 */ /* 0x0049e80000100a00 */
[----:B------:R-:W-:-:S07]  /*52f0*/  LEPC R20, `(.L_x_99) ;  /* 0x000000001014794e */ /* 0x000fce0000000000 */
[----:B-1--4-:R-:W-:Y:S05]  /*5300*/  CALL.ABS.NOINC R8 ;  /* 0x0000000008007343 */ /* 0x012fea0003c00000 */
.L_x_99:
[----:B------:R-:W-:Y:S01]  /*5310*/  IMAD.MOV.U32 R8, RZ, RZ, 0x3 ;  /* 0x00000003ff087424 */ /* 0x000fe200078e00ff */
[----:B------:R1:W2:Y:S01]  /*5320*/  LDC.64 R10, c[0x4][R17] ;  /* 0x01000000110a7b82 */ /* 0x0002a20000000a00 */
[----:B------:R-:W-:Y:S01]  /*5330*/  IMAD.MOV.U32 R9, RZ, RZ, 0x4 ;  /* 0x00000004ff097424 */ /* 0x000fe200078e00ff */
[----:B------:R-:W3:Y:S01]  /*5340*/  LDCU.64 UR4, c[0x4][0xe8] ;  /* 0x01001d00ff0477ac */ /* 0x000ee20008000a00 */
[----:B------:R-:W-:Y:S01]  /*5350*/  MOV R6, UR37 ;  /* 0x0000002500067c02 */ /* 0x000fe20008000f00 */
[----:B------:R1:W-:Y:S01]  /*5360*/  STL [R1+0x8], R8 ;  /* 0x0000080801007387 */ /* 0x0003e20000100800 */
[----:B------:R-:W-:-:S03]  /*5370*/  MOV R7, UR36 ;  /* 0x0000002400077c02 */ /* 0x000fc60008000f00 */
[----:B------:R1:W-:Y:S01]  /*5380*/  STL.64 [R1], R8 ;  /* 0x0000000801007387 */ /* 0x0003e20000100a00 */
[----:B---3--:R-:W-:Y:S01]  /*5390*/  MOV R4, UR4 ;  /* 0x0000000400047c02 */ /* 0x008fe20008000f00 */
[----:B------:R-:W-:Y:S02]  /*53a0*/  IMAD.U32 R5, RZ, RZ, UR5 ;  /* 0x00000005ff057e24 */ /* 0x000fe4000f8e00ff */
[----:B------:R-:W-:-:S07]  /*53b0*/  LEPC R20, `(.L_x_100) ;  /* 0x000000001014794e */ /* 0x000fce0000000000 */
[----:B-12---:R-:W-:Y:S05]  /*53c0*/  CALL.ABS.NOINC R10 ;  /* 0x000000000a007343 */ /* 0x006fea0003c00000 */
.L_x_100:
[----:B------:R1:W2:Y:S01]  /*53d0*/  LDC.64 R8, c[0x4][R17] ;  /* 0x0100000011087b82 */ /* 0x0002a20000000a00 */
[----:B------:R-:W3:Y:S01]  /*53e0*/  LDCU.64 UR4, c[0x4][0xe0] ;  /* 0x01001c00ff0477ac */ /* 0x000ee20008000a00 */
[----:B------:R-:W-:Y:S01]  /*53f0*/  CS2R R6, SRZ ;  /* 0x0000000000067805 */ /* 0x000fe2000001ff00 */
[----:B---3--:R-:W-:Y:S01]  /*5400*/  IMAD.U32 R4, RZ, RZ, UR4 ;  /* 0x00000004ff047e24 */ /* 0x008fe2000f8e00ff */
[----:B------:R-:W-:-:S04]  /*5410*/  MOV R5, UR5 ;  /* 0x0000000500057c02 */ /* 0x000fc80008000f00 */
[----:B------:R-:W-:-:S07]  /*5420*/  LEPC R20, `(.L_x_101) ;  /* 0x000000001014794e */ /* 0x000fce0000000000 */
[----:B-12---:R-:W-:Y:S05]  /*5430*/  CALL.ABS.NOINC R8 ;  /* 0x0000000008007343 */ /* 0x006fea0003c00000 */
.L_x_101:
[----:B------:R1:W2:Y:S01]  /*5440*/  LDC.64 R8, c[0x4][R17] ;  /* 0x0100000011087b82 */ /* 0x0002a20000000a00 */
[----:B------:R-:W3:Y:S01]  /*5450*/  LDCU.64 UR4, c[0x4][0xf0] ;  /* 0x01001e00ff0477ac */ /* 0x000ee20008000a00 */
[----:B------:R-:W-:Y:S01]  /*5460*/  CS2R R6, SRZ ;  /* 0x0000000000067805 */ /* 0x000fe2000001ff00 */
[----:B---3--:R-:W-:Y:S01]  /*5470*/  IMAD.U32 R4, RZ, RZ, UR4 ;  /* 0x00000004ff047e24 */ /* 0x008fe2000f8e00ff */
[----:B------:R-:W-:-:S04]  /*5480*/  MOV R5, UR5 ;  /* 0x0000000500057c02 */ /* 0x000fc80008000f00 */
[----:B------:R-:W-:-:S07]  /*5490*/  LEPC R20, `(.L_x_102) ;  /* 0x000000001014794e */ /* 0x000fce0000000000 */
[----:B-12---:R-:W-:Y:S05]  /*54a0*/  CALL.ABS.NOINC R8 ;  /* 0x0000000008007343 */ /* 0x006fea0003c00000 */
.L_x_102:
[----:B------:R1:W2:Y:S01]  /*54b0*/  LDC.64 R8, c[0x4][R17] ;  /* 0x0100000011087b82 */ /* 0x0002a20000000a00 */
[----:B------:R-:W3:Y:S01]  /*54c0*/  LDCU.64 UR4, c[0x4][0xf8] ;  /* 0x01001f00ff0477ac */ /* 0x000ee20008000a00 */
[----:B------:R-:W-:Y:S01]  /*54d0*/  CS2R R6, SRZ ;  /* 0x0000000000067805 */ /* 0x000fe2000001ff00 */
[----:B---3--:R-:W-:Y:S01]  /*54e0*/  IMAD.U32 R4, RZ, RZ, UR4 ;  /* 0x00000004ff047e24 */ /* 0x008fe2000f8e00ff */
[----:B------:R-:W-:-:S04]  /*54f0*/  MOV R5, UR5 ;  /* 0x0000000500057c02 */ /* 0x000fc80008000f00 */
[----:B------:R-:W-:-:S07]  /*5500*/  LEPC R20, `(.L_x_103) ;  /* 0x000000001014794e */ /* 0x000fce0000000000 */
[----:B-12---:R-:W-:Y:S05]  /*5510*/  CALL.ABS.NOINC R8 ;  /* 0x0000000008007343 */ /* 0x006fea0003c00000 */
.L_x_103:
[----:B------:R-:W-:Y:S01]  /*5520*/  HFMA2 R0, -RZ, RZ, 0, 9.5367431640625e-07 ;  /* 0x00000010ff007431 */ /* 0x000fe200000001ff */
[----:B------:R1:W2:Y:S01]  /*5530*/  LDC.64 R8, c[0x4][R17] ;  /* 0x0100000011087b82 */ /* 0x0002a20000000a00 */
[----:B------:R-:W3:Y:S01]  /*5540*/  LDCU.64 UR4, c[0x4][0xc8] ;  /* 0x01001900ff0477ac */ /* 0x000ee20008000a00 */
[----:B------:R-:W-:Y:S01]  /*5550*/  MOV R6, UR37 ;  /* 0x0000002500067c02 */ /* 0x000fe20008000f00 */
[----:B------:R-:W-:Y:S01]  /*5560*/  IMAD.U32 R7, RZ, RZ, UR36 ;  /* 0x00000024ff077e24 */ /* 0x000fe2000f8e00ff */
[----:B------:R1:W-:Y:S01]  /*5570*/  STL [R1], R0 ;  /* 0x0000000001007387 */ /* 0x0003e20000100800 */
[----:B---3--:R-:W-:Y:S01]  /*5580*/  MOV R4, UR4 ;  /* 0x0000000400047c02 */ /* 0x008fe20008000f00 */
[----:B------:R-:W-:-:S04]  /*5590*/  IMAD.U32 R5, RZ, RZ, UR5 ;  /* 0x00000005ff057e24 */ /* 0x000fc8000f8e00ff */
[----:B------:R-:W-:-:S07]  /*55a0*/  LEPC R20, `(.L_x_104) ;  /* 0x000000001014794e */ /* 0x000fce0000000000 */
[----:B-12---:R-:W-:Y:S05]  /*55b0*/  CALL.ABS.NOINC R8 ;  /* 0x0000000008007343 */ /* 0x006fea0003c00000 */
.L_x_104:
[----:B------:R-:W1:Y:S01]  /*55c0*/  S2R R3, SR_SWINHI ;  /* 0x0000000000037919 */ /* 0x000e620000002f00 */
[----:B------:R2:W3:Y:S01]  /*55d0*/  LDC.64 R8, c[0x4][R17] ;  /* 0x0100000011087b82 */ /* 0x0004e20000000a00 */
[----:B------:R-:W4:Y:S01]  /*55e0*/  LDCU.64 UR4, c[0x4][0x100] ;  /* 0x01002000ff0477ac */ /* 0x000f220008000a00 */
[----:B------:R-:W-:Y:S01]  /*55f0*/  MOV R6, UR37 ;  /* 0x0000002500067c02 */ /* 0x000fe20008000f00 */
[----:B------:R-:W-:Y:S01]  /*5600*/  IMAD.U32 R7, RZ, RZ, UR36 ;  /* 0x00000024ff077e24 */ /* 0x000fe2000f8e00ff */
[----:B------:R-:W-:Y:S02]  /*5610*/  MOV R4, R16 ;  /* 0x0000001000047202 */ /* 0x000fe40000000f00 */
[----:B-1----:R-:W-:Y:S02]  /*5620*/  MOV R5, R3 ;  /* 0x0000000300057202 */ /* 0x002fe40000000f00 */
[----:B------:R-:W-:Y:S02]  /*5630*/  IADD3 R10, P0, PT, R4, 0x28000, RZ ;  /* 0x00028000040a7810 */ /* 0x000fe40007f1e0ff */
[----:B----4-:R-:W-:-:S03]  /*5640*/  MOV R4, UR4 ;  /* 0x0000000400047c02 */ /* 0x010fc60008000f00 */
[----:B------:R-:W-:Y:S02]  /*5650*/  IMAD.X R11, RZ, RZ, R5, P0 ;  /* 0x000000ffff0b7224 */ /* 0x000fe400000e0605 */
[----:B------:R-:W-:-:S03]  /*5660*/  IMAD.U32 R5, RZ, RZ, UR5 ;  /* 0x00000005ff057e24 */ /* 0x000fc6000f8e00ff */
[----:B------:R2:W-:Y:S04]  /*5670*/  STL.64 [R1], R10 ;  /* 0x0000000a01007387 */ /* 0x0005e80000100a00 */
[----:B------:R-:W-:-:S07]  /*5680*/  LEPC R20, `(.L_x_105) ;  /* 0x000000001014794e */ /* 0x000fce0000000000 */
[----:B--23--:R-:W-:Y:S05]  /*5690*/  CALL.ABS.NOINC R8 ;  /* 0x0000000008007343 */ /* 0x00cfea0003c00000 */
.L_x_105:
[----:B------:R-:W1:Y:S01]  /*56a0*/  LDC.64 R10, c[0x4][0xd8] ;  /* 0x01003600ff0a7b82 */ /* 0x000e620000000a00 */
[----:B------:R-:W2:Y:S01]  /*56b0*/  LDCU.64 UR4, c[0x4][0xd0] ;  /* 0x01001a00ff0477ac */ /* 0x000ea20008000a00 */
[----:B------:R-:W-:Y:S02]  /*56c0*/  MOV R6, UR37 ;  /* 0x0000002500067c02 */ /* 0x000fe40008000f00 */
[----:B------:R-:W-:-:S04]  /*56d0*/  MOV R7, UR36 ;  /* 0x0000002400077c02 */ /* 0x000fc80008000f00 */
[----:B------:R3:W4:Y:S01]  /*56e0*/  LDC.64 R8, c[0x4][R17] ;  /* 0x0100000011087b82 */ /* 0x0007220000000a00 */
[----:B--2---:R-:W-:Y:S02]  /*56f0*/  IMAD.U32 R4, RZ, RZ, UR4 ;  /* 0x00000004ff047e24 */ /* 0x004fe4000f8e00ff */
[----:B------:R-:W-:Y:S01]  /*5700*/  IMAD.U32 R5, RZ, RZ, UR5 ;  /* 0x00000005ff057e24 */ /* 0x000fe2000f8e00ff */
[----:B-1----:R3:W-:Y:S04]  /*5710*/  STL.64 [R1], R10 ;  /* 0x0000000a01007387 */ /* 0x0027e80000100a00 */
[----:B------:R-:W-:-:S07]  /*5720*/  LEPC R20, `(.L_x_106) ;  /* 0x000000001014794e */ /* 0x000fce0000000000 */
[----:B---34-:R-:W-:Y:S05]  /*5730*/  CALL.ABS.NOINC R8 ;  /* 0x0000000008007343 */ /* 0x018fea0003c00000 */
.L_x_106:
[----:B------:R-:W-:Y:S01]  /*5740*/  HFMA2 R0, -RZ, RZ, 0, 2.384185791015625e-06 ;  /* 0x00000028ff007431 */ /* 0x000fe200000001ff */
        /* <DEDUP_REMOVED lines=9> */
.L_x_107:
        /* <DEDUP_REMOVED lines=10> */
.L_x_108:
[----:B------:R1:W2:Y:S01]  /*5880*/  LDC.64 R8, c[0x4][R17] ;  /* 0x0100000011087b82 */ /* 0x0002a20000000a00 */
[----:B------:R-:W3:Y:S01]  /*5890*/  LDCU.64 UR4, c[0x4][0xe0] ;  /* 0x01001c00ff0477ac */ /* 0x000ee20008000a00 */
[----:B------:R-:W-:Y:S01]  /*58a0*/  CS2R R6, SRZ ;  /* 0x0000000000067805 */ /* 0x000fe2000001ff00 */
[----:B---3--:R-:W-:Y:S01]  /*58b0*/  IMAD.U32 R4, RZ, RZ, UR4 ;  /* 0x00000004ff047e24 */ /* 0x008fe2000f8e00ff */
[----:B------:R-:W-:-:S04]  /*58c0*/  MOV R5, UR5 ;  /* 0x0000000500057c02 */ /* 0x000fc80008000f00 */
[----:B------:R-:W-:-:S07]  /*58d0*/  LEPC R20, `(.L_x_109) ;  /* 0x000000001014794e */ /* 0x000fce0000000000 */
[----:B-12---:R-:W-:Y:S05]  /*58e0*/  CALL.ABS.NOINC R8 ;  /* 0x0000000008007343 */ /* 0x006fea0003c00000 */
.L_x_109:
[----:B------:R-:W-:Y:S01]  /*58f0*/  HFMA2 R0, -RZ, RZ, 0, 4.76837158203125e-07 ;  /* 0x00000008ff007431 */ /* 0x000fe200000001ff */
        /* <DEDUP_REMOVED lines=9> */
.L_x_110:
[----:B------:R-:W-:Y:S01]  /*5990*/  HFMA2 R0, -RZ, RZ, 0, 2.6226043701171875e-06 ;  /* 0x0000002cff007431 */ /* 0x000fe200000001ff */
        /* <DEDUP_REMOVED lines=9> */
.L_x_111:
[----:B------:R1:W2:Y:S01]  /*5a30*/  LDC.64 R8, c[0x4][R17] ;  /* 0x0100000011087b82 */ /* 0x0002a20000000a00 */
[----:B------:R-:W3:Y:S01]  /*5a40*/  LDCU.64 UR4, c[0x4][0xe0] ;  /* 0x01001c00ff0477ac */ /* 0x000ee20008000a00 */
[----:B------:R-:W-:Y:S01]  /*5a50*/  CS2R R6, SRZ ;  /* 0x0000000000067805 */ /* 0x000fe2000001ff00 */
[----:B---3--:R-:W-:Y:S01]  /*5a60*/  IMAD.U32 R4, RZ, RZ, UR4 ;  /* 0x00000004ff047e24 */ /* 0x008fe2000f8e00ff */
[----:B------:R-:W-:-:S04]  /*5a70*/  MOV R5, UR5 ;  /* 0x0000000500057c02 */ /* 0x000fc80008000f00 */
[----:B------:R-:W-:-:S07]  /*5a80*/  LEPC R20, `(.L_x_112) ;  /* 0x000000001014794e */ /* 0x000fce0000000000 */
[----:B-12---:R-:W-:Y:S05]  /*5a90*/  CALL.ABS.NOINC R8 ;  /* 0x0000000008007343 */ /* 0x006fea0003c00000 */
.L_x_112:
        /* <DEDUP_REMOVED lines=10> */
.L_x_113:
[----:B------:R-:W-:Y:S01]  /*5b40*/  HFMA2 R0, -RZ, RZ, 0, 2.443790435791015625e-06 ;  /* 0x00000029ff007431 */ /* 0x000fe200000001ff */
        /* <DEDUP_REMOVED lines=9> */
.L_x_114:
        /* <DEDUP_REMOVED lines=10> */
.L_x_115:
        /* <DEDUP_REMOVED lines=10> */
.L_x_116:
[----:B------:R1:W2:Y:S01]  /*5d20*/  LDC.64 R8, c[0x4][R17] ;  /* 0x0100000011087b82 */ /* 0x0002a20000000a00 */
[----:B------:R-:W3:Y:S01]  /*5d30*/  LDCU.64 UR4, c[0x4][0xe0] ;  /* 0x01001c00ff0477ac */ /* 0x000ee20008000a00 */
[----:B------:R-:W-:Y:S01]  /*5d40*/  CS2R R6, SRZ ;  /* 0x0000000000067805 */ /* 0x000fe2000001ff00 */
[----:B---3--:R-:W-:Y:S01]  /*5d50*/  IMAD.U32 R4, RZ, RZ, UR4 ;  /* 0x00000004ff047e24 */ /* 0x008fe2000f8e00ff */
[----:B------:R-:W-:-:S04]  /*5d60*/  MOV R5, UR5 ;  /* 0x0000000500057c02 */ /* 0x000fc80008000f00 */
[----:B------:R-:W-:-:S07]  /*5d70*/  LEPC R20, `(.L_x_117) ;  /* 0x000000001014794e */ /* 0x000fce0000000000 */
[----:B-12---:R-:W-:Y:S05]  /*5d80*/  CALL.ABS.NOINC R8 ;  /* 0x0000000008007343 */ /* 0x006fea0003c00000 */
.L_x_117:
[----:B------:R-:W-:Y:S01]  /*5d90*/  HFMA2 R0, -RZ, RZ, 0, 3.814697265625e-06 ;  /* 0x00000040ff007431 */ /* 0x000fe200000001ff */
        /* <DEDUP_REMOVED lines=9> */
.L_x_118:
        /* <DEDUP_REMOVED lines=10> */
.L_x_119:
[----:B------:R1:W2:Y:S01]  /*5ed0*/  LDC.64 R8, c[0x4][R17] ;  /* 0x0100000011087b82 */ /* 0x0002a20000000a00 */
[----:B------:R-:W3:Y:S01]  /*5ee0*/  LDCU.64 UR4, c[0x4][0xe0] ;  /* 0x01001c00ff0477ac */ /* 0x000ee20008000a00 */
[----:B------:R-:W-:Y:S01]  /*5ef0*/  CS2R R6, SRZ ;  /* 0x0000000000067805 */ /* 0x000fe2000001ff00 */
[----:B---3--:R-:W-:Y:S01]  /*5f00*/  IMAD.U32 R4, RZ, RZ, UR4 ;  /* 0x00000004ff047e24 */ /* 0x008fe2000f8e00ff */
[----:B------:R-:W-:-:S04]  /*5f10*/  MOV R5, UR5 ;  /* 0x0000000500057c02 */ /* 0x000fc80008000f00 */
[----:B------:R-:W-:-:S07]  /*5f20*/  LEPC R20, `(.L_x_120) ;  /* 0x000000001014794e */ /* 0x000fce0000000000 */
[----:B-12---:R-:W-:Y:S05]  /*5f30*/  CALL.ABS.NOINC R8 ;  /* 0x0000000008007343 */ /* 0x006fea0003c00000 */
.L_x_120:
[----:B------:R-:W-:Y:S01]  /*5f40*/  HFMA2 R0, -RZ, RZ, 0, 1.1920928955078125e-07 ;  /* 0x00000002ff007431 */ /* 0x000fe200000001ff */
        /* <DEDUP_REMOVED lines=9> */
.L_x_121:
        /* <DEDUP_REMOVED lines=10> */
.L_x_122:
        /* <DEDUP_REMOVED lines=10> */
.L_x_123:
        /* <DEDUP_REMOVED lines=10> */
.L_x_124:
[----:B------:R1:W2:Y:S01]  /*61c0*/  LDC.64 R8, c[0x4][R17] ;  /* 0x0100000011087b82 */ /* 0x0002a20000000a00 */
[----:B------:R-:W3:Y:S01]  /*61d0*/  LDCU.64 UR4, c[0x4][0xe0] ;  /* 0x01001c00ff0477ac */ /* 0x000ee20008000a00 */
[----:B------:R-:W-:Y:S01]  /*61e0*/  CS2R R6, SRZ ;  /* 0x0000000000067805 */ /* 0x000fe2000001ff00 */
[----:B---3--:R-:W-:Y:S01]  /*61f0*/  IMAD.U32 R4, RZ, RZ, UR4 ;  /* 0x00000004ff047e24 */ /* 0x008fe2000f8e00ff */
[----:B------:R-:W-:-:S04]  /*6200*/  MOV R5, UR5 ;  /* 0x0000000500057c02 */ /* 0x000fc80008000f00 */
[----:B------:R-:W-:-:S07]  /*6210*/  LEPC R20, `(.L_x_125) ;  /* 0x000000001014794e */ /* 0x000fce0000000000 */
[----:B-12---:R-:W-:Y:S05]  /*6220*/  CALL.ABS.NOINC R8 ;  /* 0x0000000008007343 */ /* 0x006fea0003c00000 */
.L_x_125:
[----:B------:R-:W-:Y:S01]  /*6230*/  HFMA2 R0, -RZ, RZ, 0, 5.9604644775390625e-08 ;  /* 0x00000001ff007431 */ /* 0x000fe200000001ff */
        /* <DEDUP_REMOVED lines=9> */
.L_x_126:
        /* <DEDUP_REMOVED lines=10> */
.L_x_127:
[----:B------:R1:W2:Y:S01]  /*6370*/  LDC.64 R8, c[0x4][R17] ;  /* 0x0100000011087b82 */ /* 0x0002a20000000a00 */
[----:B------:R-:W3:Y:S01]  /*6380*/  LDCU.64 UR4, c[0x4][0xe0] ;  /* 0x01001c00ff0477ac */ /* 0x000ee20008000a00 */
[----:B------:R-:W-:Y:S01]  /*6390*/  CS2R R6, SRZ ;  /* 0x0000000000067805 */ /* 0x000fe2000001ff00 */
[----:B---3--:R-:W-:Y:S01]  /*63a0*/  IMAD.U32 R4, RZ, RZ, UR4 ;  /* 0x00000004ff047e24 */ /* 0x008fe2000f8e00ff */
[----:B------:R-:W-:-:S04]  /*63b0*/  MOV R5, UR5 ;  /* 0x0000000500057c02 */ /* 0x000fc80008000f00 */
[----:B------:R-:W-:-:S07]  /*63c0*/  LEPC R20, `(.L_x_128) ;  /* 0x000000001014794e */ /* 0x000fce0000000000 */
[----:B-12---:R-:W-:Y:S05]  /*63d0*/  CALL.ABS.NOINC R8 ;  /* 0x0000000008007343 */ /* 0x006fea0003c00000 */
.L_x_128:
        /* <DEDUP_REMOVED lines=10> */
.L_x_129:
        /* <DEDUP_REMOVED lines=10> */
.L_x_130:
        /* <DEDUP_REMOVED lines=10> */
.L_x_131:
        /* <DEDUP_REMOVED lines=10> */
.L_x_132:
        /* <DEDUP_REMOVED lines=10> */
.L_x_133:
        /* <DEDUP_REMOVED lines=10> */
.L_x_134:
[----:B------:R1:W2:Y:S01]  /*67a0*/  LDC.64 R8, c[0x4][R17] ;  /* 0x0100000011087b82 */ /* 0x0002a20000000a00 */
[----:B------:R-:W3:Y:S01]  /*67b0*/  LDCU.64 UR4, c[0x4][0xe0] ;  /* 0x01001c00ff0477ac */ /* 0x000ee20008000a00 */
[----:B------:R-:W-:Y:S01]  /*67c0*/  CS2R R6, SRZ ;  /* 0x0000000000067805 */ /* 0x000fe2000001ff00 */
[----:B---3--:R-:W-:Y:S01]  /*67d0*/  IMAD.U32 R4, RZ, RZ, UR4 ;  /* 0x00000004ff047e24 */ /* 0x008fe2000f8e00ff */
[----:B------:R-:W-:-:S04]  /*67e0*/  MOV R5, UR5 ;  /* 0x0000000500057c02 */ /* 0x000fc80008000f00 */
[----:B------:R-:W-:-:S07]  /*67f0*/  LEPC R20, `(.L_x_135) ;  /* 0x000000001014794e */ /* 0x000fce0000000000 */
[----:B-12---:R-:W-:Y:S05]  /*6800*/  CALL.ABS.NOINC R8 ;  /* 0x0000000008007343 */ /* 0x006fea0003c00000 */
.L_x_135:
        /* <DEDUP_REMOVED lines=10> */
.L_x_136:
        /* <DEDUP_REMOVED lines=10> */
.L_x_137:
[----:B------:R1:W2:Y:S01]  /*6950*/  LDC.64 R8, c[0x4][R17] ;  /* 0x0100000011087b82 */ /* 0x0002a20000000a00 */
[----:B------:R-:W3:Y:S01]  /*6960*/  LDCU.64 UR4, c[0x4][0xe0] ;  /* 0x01001c00ff0477ac */ /* 0x000ee20008000a00 */
[----:B------:R-:W-:Y:S01]  /*6970*/  CS2R R6, SRZ ;  /* 0x0000000000067805 */ /* 0x000fe2000001ff00 */
[----:B---3--:R-:W-:Y:S01]  /*6980*/  IMAD.U32 R4, RZ, RZ, UR4 ;  /* 0x00000004ff047e24 */ /* 0x008fe2000f8e00ff */
[----:B------:R-:W-:-:S04]  /*6990*/  MOV R5, UR5 ;  /* 0x0000000500057c02 */ /* 0x000fc80008000f00 */
[----:B------:R-:W-:-:S07]  /*69a0*/  LEPC R20, `(.L_x_138) ;  /* 0x000000001014794e */ /* 0x000fce0000000000 */
[----:B-12---:R-:W-:Y:S05]  /*69b0*/  CALL.ABS.NOINC R8 ;  /* 0x0000000008007343 */ /* 0x006fea0003c00000 */
.L_x_138:
[----:B------:R-:W-:Y:S01]  /*69c0*/  HFMA2 R0, -RZ, RZ, 0, 6.103515625e-05 ;  /* 0x00000400ff007431 */ /* 0x000fe200000001ff */
        /* <DEDUP_REMOVED lines=9> */
.L_x_139:
        /* <DEDUP_REMOVED lines=10> */
.L_x_140:
        /* <DEDUP_REMOVED lines=10> */
.L_x_141:
        /* <DEDUP_REMOVED lines=10> */
.L_x_142:
[----:B------:R1:W2:Y:S01]  /*6c40*/  LDC.64 R8, c[0x4][R17] ;  /* 0x0100000011087b82 */ /* 0x0002a20000000a00 */
[----:B------:R-:W3:Y:S01]  /*6c50*/  LDCU.64 UR4, c[0x4][0xe0] ;  /* 0x01001c00ff0477ac */ /* 0x000ee20008000a00 */
[----:B------:R-:W-:Y:S01]  /*6c60*/  CS2R R6, SRZ ;  /* 0x0000000000067805 */ /* 0x000fe2000001ff00 */
[----:B---3--:R-:W-:Y:S01]  /*6c70*/  IMAD.U32 R4, RZ, RZ, UR4 ;  /* 0x00000004ff047e24 */ /* 0x008fe2000f8e00ff */
[----:B------:R-:W-:-:S04]  /*6c80*/  MOV R5, UR5 ;  /* 0x0000000500057c02 */ /* 0x000fc80008000f00 */
[----:B------:R-:W-:-:S07]  /*6c90*/  LEPC R20, `(.L_x_143) ;  /* 0x000000001014794e */ /* 0x000fce0000000000 */
[----:B-12---:R-:W-:Y:S05]  /*6ca0*/  CALL.ABS.NOINC R8 ;  /* 0x0000000008007343 */ /* 0x006fea0003c00000 */
.L_x_143:
        /* <DEDUP_REMOVED lines=10> */
.L_x_144:
        /* <DEDUP_REMOVED lines=10> */
.L_x_145:
[----:B------:R1:W2:Y:S01]  /*6df0*/  LDC.64 R8, c[0x4][R17] ;  /* 0x0100000011087b82 */ /* 0x0002a20000000a00 */
[----:B------:R-:W3:Y:S01]  /*6e00*/  LDCU.64 UR4, c[0x4][0xe0] ;  /* 0x01001c00ff0477ac */ /* 0x000ee20008000a00 */
[----:B------:R-:W-:Y:S01]  /*6e10*/  CS2R R6, SRZ ;  /* 0x0000000000067805 */ /* 0x000fe2000001ff00 */
[----:B---3--:R-:W-:Y:S01]  /*6e20*/  IMAD.U32 R4, RZ, RZ, UR4 ;  /* 0x00000004ff047e24 */ /* 0x008fe2000f8e00ff */
[----:B------:R-:W-:-:S04]  /*6e30*/  MOV R5, UR5 ;  /* 0x0000000500057c02 */ /* 0x000fc80008000f00 */
[----:B------:R-:W-:-:S07]  /*6e40*/  LEPC R20, `(.L_x_146) ;  /* 0x000000001014794e */ /* 0x000fce0000000000 */
[----:B-12---:R-:W-:Y:S05]  /*6e50*/  CALL.ABS.NOINC R8 ;  /* 0x0000000008007343 */ /* 0x006fea0003c00000 */
.L_x_146:
[----:B------:R-:W-:Y:S01]  /*6e60*/  HFMA2 R0, -RZ, RZ, 0, 3.0517578125e-05 ;  /* 0x00000200ff007431 */ /* 0x000fe200000001ff */
        /* <DEDUP_REMOVED lines=9> */
.L_x_147:
        /* <DEDUP_REMOVED lines=10> */
.L_x_148:
        /* <DEDUP_REMOVED lines=10> */
.L_x_149:
        /* <DEDUP_REMOVED lines=10> */
.L_x_150:
[----:B------:R1:W2:Y:S01]  /*70e0*/  LDC.64 R8, c[0x4][R17] ;  /* 0x0100000011087b82 */ /* 0x0002a20000000a00 */
[----:B------:R-:W3:Y:S01]  /*70f0*/  LDCU.64 UR4, c[0x4][0xe0] ;  /* 0x01001c00ff0477ac */ /* 0x000ee20008000a00 */
[----:B------:R-:W-:Y:S01]  /*7100*/  CS2R R6, SRZ ;  /* 0x0000000000067805 */ /* 0x000fe2000001ff00 */
[----:B---3--:R-:W-:Y:S01]  /*7110*/  IMAD.U32 R4, RZ, RZ, UR4 ;  /* 0x00000004ff047e24 */ /* 0x008fe2000f8e00ff */
[----:B------:R-:W-:-:S04]  /*7120*/  MOV R5, UR5 ;  /* 0x0000000500057c02 */ /* 0x000fc80008000f00 */
[----:B------:R-:W-:-:S07]  /*7130*/  LEPC R20, `(.L_x_151) ;  /* 0x000000001014794e */ /* 0x000fce0000000000 */
[----:B-12---:R-:W-:Y:S05]  /*7140*/  CALL.ABS.NOINC R8 ;  /* 0x0000000008007343 */ /* 0x006fea0003c00000 */
.L_x_151:
[----:B------:R1:W-:Y:S01]  /*7150*/  STL [R1], RZ ;  /* 0x000000ff01007387 */ /* 0x0003e20000100800 */
[----:B------:R1:W2:Y:S01]  /*7160*/  LDC.64 R8, c[0x4][R17] ;  /* 0x0100000011087b82 */ /* 0x0002a20000000a00 */
[----:B------:R-:W3:Y:S01]  /*7170*/  LDCU.64 UR4, c[0x4][0xc8] ;  /* 0x01001900ff0477ac */ /* 0x000ee20008000a00 */
[----:B------:R-:W-:Y:S02]  /*7180*/  MOV R6, UR37 ;  /* 0x0000002500067c02 */ /* 0x000fe40008000f00 */
[----:B------:R-:W-:Y:S01]  /*7190*/  MOV R7, UR36 ;  /* 0x0000002400077c02 */ /* 0x000fe20008000f00 */
[----:B---3--:R-:W-:Y:S02]  /*71a0*/  IMAD.U32 R4, RZ, RZ, UR4 ;  /* 0x00000004ff047e24 */ /* 0x008fe4000f8e00ff */
[----:B------:R-:W-:Y:S02]  /*71b0*/  IMAD.U32 R5, RZ, RZ, UR5 ;  /* 0x00000005ff057e24 */ /* 0x000fe4000f8e00ff */
[----:B------:R-:W-:-:S07]  /*71c0*/  LEPC R20, `(.L_x_152) ;  /* 0x000000001014794e */ /* 0x000fce0000000000 */
[----:B-12---:R-:W-:Y:S05]  /*71d0*/  CALL.ABS.NOINC R8 ;  /* 0x0000000008007343 */ /* 0x006fea0003c00000 */
.L_x_152:
        /* <DEDUP_REMOVED lines=10> */
.L_x_153:
[----:B------:R1:W2:Y:S01]  /*7280*/  LDC.64 R8, c[0x4][R17] ;  /* 0x0100000011087b82 */ /* 0x0002a20000000a00 */
[----:B------:R-:W3:Y:S01]  /*7290*/  LDCU.64 UR4, c[0x4][0xe0] ;  /* 0x01001c00ff0477ac */ /* 0x000ee20008000a00 */
[----:B------:R-:W-:Y:S01]  /*72a0*/  CS2R R6, SRZ ;  /* 0x0000000000067805 */ /* 0x000fe2000001ff00 */
[----:B---3--:R-:W-:Y:S01]  /*72b0*/  IMAD.U32 R4, RZ, RZ, UR4 ;  /* 0x00000004ff047e24 */ /* 0x008fe2000f8e00ff */
[----:B------:R-:W-:-:S04]  /*72c0*/  MOV R5, UR5 ;  /* 0x0000000500057c02 */ /* 0x000fc80008000f00 */
[----:B------:R-:W-:-:S07]  /*72d0*/  LEPC R20, `(.L_x_154) ;  /* 0x000000001014794e */ /* 0x000fce0000000000 */
[----:B-12---:R-:W-:Y:S05]  /*72e0*/  CALL.ABS.NOINC R8 ;  /* 0x0000000008007343 */ /* 0x006fea0003c00000 */
.L_x_154:
[----:B------:R-:W-:Y:S01]  /*72f0*/  HFMA2 R0, -RZ, RZ, 0, 2 ;  /* 0x00004000ff007431 */ /* 0x000fe200000001ff */
        /* <DEDUP_REMOVED lines=9> */
.L_x_155:
        /* <DEDUP_REMOVED lines=10> */
.L_x_156:
        /* <DEDUP_REMOVED lines=10> */
.L_x_157:
        /* <DEDUP_REMOVED lines=10> */
.L_x_98:
[----:B------:R-:W-:Y:S05]  /*7570*/  BSYNC.RECONVERGENT B6 ;  /* 0x0000000000067941 */ /* 0x000fea0003800200 */
.L_x_97:
[----:B-1----:R-:W1:Y:S01]  /*7580*/  S2R R3, SR_TID.X ;  /* 0x0000000000037919 */ /* 0x002e620000002100 */
[----:B------:R-:W-:Y:S01]  /*7590*/  MOV R7, 0x400 ;  /* 0x0000040000077802 */ /* 0x000fe20000000f00 */
[----:B------:R-:W2:Y:S01]  /*75a0*/  LDCU.64 UR4, c[0x0][0x880] ;  /* 0x00011000ff0477ac */ /* 0x000ea20008000a00 */
[----:B------:R-:W3:Y:S01]  /*75b0*/  S2R R0, SR_CgaCtaId ;  /* 0x0000000000007919 */ /* 0x000ee20000008800 */
[----:B------:R-:W4:Y:S01]  /*75c0*/  S2R R5, SR_SWINHI ;  /* 0x0000000000057919 */ /* 0x000f220000002f00 */
[----:B--2---:R-:W-:-:S04]  /*75d0*/  ISETP.NE.U32.AND P5, PT, RZ, UR4, PT ;  /* 0x00000004ff007c0c */ /* 0x004fc8000bfa5070 */
[----:B------:R-:W-:Y:S01]  /*75e0*/  ISETP.NE.AND.EX P5, PT, RZ, UR5, PT, P5 ;  /* 0x00000005ff007c0c */ /* 0x000fe2000bfa5350 */
[----:B-1----:R-:W-:Y:S01]  /*75f0*/  IMAD.SHL.U32 R42, R3, 0x2, RZ ;  /* 0x00000002032a7824 */ /* 0x002fe200078e00ff */
[----:B---3--:R-:W-:-:S04]  /*7600*/  LEA R0, R0, R7, 0x18 ;  /* 0x0000000700007211 */ /* 0x008fc800078ec0ff */
[----:B------:R-:W-:Y:S02]  /*7610*/  LOP3.LUT R42, R42, 0xfe, RZ, 0xc0, !PT ;  /* 0x000000fe2a2a7812 */ /* 0x000fe400078ec0ff */
[----:B------:R-:W-:Y:S02]  /*7620*/  MOV R6, R0 ;  /* 0x0000000000067202 */ /* 0x000fe40000000f00 */
[----:B----4-:R-:W-:-:S03]  /*7630*/  MOV R7, R5 ;  /* 0x0000000500077202 */ /* 0x010fc60000000f00 */
[----:B------:R-:W-:-:S04]  /*7640*/  IMAD.WIDE.U32 R42, R42, 0x2, R6 ;  /* 0x000000022a2a7825 */ /* 0x000fc800078e0006 */
[C---:B------:R-:W-:Y:S01]  /*7650*/  VIADD R5, R42.reuse, 0x28000 ;  /* 0x000280002a057836 */ /* 0x040fe20000000000 */
[C---:B------:R-:W-:Y:S02]  /*7660*/  IADD3 R9, P1, PT, R42.reuse, 0x28800, RZ ;  /* 0x000288002a097810 */ /* 0x040fe40007f3e0ff */
[C---:B------:R-:W-:Y:S02]  /*7670*/  IADD3 R7, P2, PT, R42.reuse, 0x28a00, RZ ;  /* 0x00028a002a077810 */ /* 0x040fe40007f5e0ff */
[C---:B------:R-:W-:Y:S01]  /*7680*/  IADD3 RZ, P3, PT, R42.reuse, 0x28000, RZ ;  /* 0x000280002aff7810 */ /* 0x040fe20007f7e0ff */
[--C-:B------:R-:W-:Y:S01]  /*7690*/  IMAD.X R79, RZ, RZ, R43.reuse, P1 ;  /* 0x000000ffff4f7224 */ /* 0x100fe200008e062b */
[----:B------:R-:W-:Y:S01]  /*76a0*/  IADD3 R11, P0, PT, R42, 0x28200, RZ ;  /* 0x000282002a0b7810 */ /* 0x000fe20007f1e0ff */
[--C-:B------:R-:W-:Y:S02]  /*76b0*/  IMAD.X R77, RZ, RZ, R43.reuse, P2 ;  /* 0x000000ffff4d7224 */ /* 0x100fe400010e062b */
[----:B------:R-:W-:Y:S01]  /*76c0*/  IMAD.X R89, RZ, RZ, R43, P3 ;  /* 0x000000ffff597224 */ /* 0x000fe200018e062b */
[----:B------:R-:W-:Y:S01]  /*76d0*/  SHF.R.U64 R6, R9, 0x3, R79 ;  /* 0x0000000309067819 */ /* 0x000fe2000000124f */
[----:B------:R-:W-:Y:S01]  /*76e0*/  IMAD.X R87, RZ, RZ, R43, P0 ;  /* 0x000000ffff577224 */ /* 0x000fe200000e062b */
[----:B------:R-:W-:-:S02]  /*76f0*/  SHF.R.U64 R4, R7, 0x3, R77 ;  /* 0x0000000307047819 */ /* 0x000fc4000000124d */
[----:B------:R-:W-:Y:S02]  /*7700*/  LOP3.LUT R78, R9, 0x70, R6, 0x78, !PT ;  /* 0x00000070094e7812 */ /* 0x000fe400078e7806 */
[----:B------:R-:W-:Y:S02]  /*7710*/  LOP3.LUT R76, R7, 0x70, R4, 0x78, !PT ;  /* 0x00000070074c7812 */ /* 0x000fe400078e7804 */
[C---:B------:R-:W-:Y:S02]  /*7720*/  IADD3 R9, P1, PT, R42.reuse, 0x29200, RZ ;  /* 0x000292002a097810 */ /* 0x040fe40007f3e0ff */
[----:B------:R-:W-:Y:S02]  /*7730*/  SHF.R.U64 R10, R5, 0x3, R89 ;  /* 0x00000003050a7819 */ /* 0x000fe40000001259 */
[----:B------:R-:W-:Y:S01]  /*7740*/  IADD3 R7, P2, PT, R42, 0x29800, RZ ;  /* 0x000298002a077810 */ /* 0x000fe20007f5e0ff */
[----:B------:R-:W-:Y:S01]  /*7750*/  IMAD.X R65, RZ, RZ, R43, P1 ;  /* 0x000000ffff417224 */ /* 0x000fe200008e062b */
[----:B------:R-:W-:-:S02]  /*7760*/  SHF.R.U64 R8, R11, 0x3, R87 ;  /* 0x000000030b087819 */ /* 0x000fc40000001257 */
[----:B------:R-:W-:Y:S01]  /*7770*/  LOP3.LUT R88, R5, 0x70, R10, 0x78, !PT ;  /* 0x0000007005587812 */ /* 0x000fe200078e780a */
[--C-:B------:R-:W-:Y:S01]  /*7780*/  IMAD.X R63, RZ, RZ, R43.reuse, P2 ;  /* 0x000000ffff3f7224 */ /* 0x100fe200010e062b */
[C---:B------:R-:W-:Y:S02]  /*7790*/  IADD3 R5, P3, PT, R42.reuse, 0x29a00, RZ ;  /* 0x00029a002a057810 */ /* 0x040fe40007f7e0ff */
[----:B------:R-:W-:Y:S01]  /*77a0*/  LOP3.LUT R86, R11, 0x70, R8, 0x78, !PT ;  /* 0x000000700b567812 */ /* 0x000fe200078e7808 */
[----:B------:R1:W-:Y:S01]  /*77b0*/  ST.E desc[UR44][R88.64], RZ ;  /* 0x000000ff58007985 */ /* 0x0003e2000c10192c */
[----:B------:R-:W-:Y:S01]  /*77c0*/  IADD3 R11, P0, PT, R42, 0x29000, RZ ;  /* 0x000290002a0b7810 */ /* 0x000fe20007f1e0ff */
[----:B------:R-:W-:Y:S01]  /*77d0*/  IMAD.X R61, RZ, RZ, R43, P3 ;  /* 0x000000ffff3d7224 */ /* 0x000fe200018e062b */
[----:B------:R-:W-:Y:S01]  /*77e0*/  SHF.R.U64 R8, R9, 0x3, R65 ;  /* 0x0000000309087819 */ /* 0x000fe20000001241 */
[----:B------:R2:W-:Y:S01]  /*77f0*/  ST.E desc[UR44][R86.64], RZ ;  /* 0x000000ff56007985 */ /* 0x0005e2000c10192c */
[----:B------:R-:W-:Y:S01]  /*7800*/  SHF.R.U64 R6, R7, 0x3, R63 ;  /* 0x0000000307067819 */ /* 0x000fe2000000123f */
[----:B------:R-:W-:Y:S01]  /*7810*/  IMAD.X R75, RZ, RZ, R43, P0 ;  /* 0x000000ffff4b7224 */ /* 0x000fe200000e062b */
[----:B------:R-:W-:Y:S01]  /*7820*/  LOP3.LUT R64, R9, 0x70, R8, 0x78, !PT ;  /* 0x0000007009407812 */ /* 0x000fe200078e7808 */
[----:B------:R-:W-:Y:S01]  /*7830*/  ST.E desc[UR44][R78.64], RZ ;  /* 0x000000ff4e007985 */ /* 0x000fe2000c10192c */
[----:B------:R-:W-:-:S02]  /*7840*/  LOP3.LUT R62, R7, 0x70, R6, 0x78, !PT ;  /* 0x00000070073e7812 */ /* 0x000fc400078e7806 */
[C---:B------:R-:W-:Y:S01]  /*7850*/  IADD3 R9, P1, PT, R42.reuse, 0x2a200, RZ ;  /* 0x0002a2002a097810 */ /* 0x040fe20007f3e0ff */
[----:B------:R3:W-:Y:S01]  /*7860*/  ST.E desc[UR44][R76.64], RZ ;  /* 0x000000ff4c007985 */ /* 0x0007e2000c10192c */
[----:B------:R-:W-:Y:S02]  /*7870*/  SHF.R.U64 R4, R5, 0x3, R61 ;  /* 0x0000000305047819 */ /* 0x000fe4000000123d */
[C---:B------:R-:W-:Y:S01]  /*7880*/  IADD3 R7, P2, PT, R42.reuse, 0x2a800, RZ ;  /* 0x0002a8002a077810 */ /* 0x040fe20007f5e0ff */
[----:B------:R-:W-:Y:S01]  /*7890*/  IMAD.X R53, RZ, RZ, R43, P1 ;  /* 0x000000ffff357224 */ /* 0x000fe200008e062b */
[----:B------:R-:W-:Y:S02]  /*78a0*/  SHF.R.U64 R10, R11, 0x3, R75 ;  /* 0x000000030b0a7819 */ /* 0x000fe4000000124b */
[----:B------:R-:W-:Y:S01]  /*78b0*/  LOP3.LUT R60, R5, 0x70, R4, 0x78, !PT ;  /* 0x00000070053c7812 */ /* 0x000fe200078e7804 */
[----:B------:R-:W-:Y:S01]  /*78c0*/  IMAD.X R51, RZ, RZ, R43, P2 ;  /* 0x000000ffff337224 */ /* 0x000fe200010e062b */
[----:B------:R-:W-:-:S02]  /*78d0*/  IADD3 R5, P3, PT, R42, 0x2aa00, RZ ;  /* 0x0002aa002a057810 */ /* 0x000fc40007f7e0ff */
[----:B------:R-:W-:Y:S02]  /*78e0*/  LOP3.LUT R74, R11, 0x70, R10, 0x78, !PT ;  /* 0x000000700b4a7812 */ /* 0x000fe400078e780a */
[----:B------:R-:W-:Y:S01]  /*78f0*/  IADD3 R11, P0, PT, R42, 0x2a000, RZ ;  /* 0x0002a0002a0b7810 */ /* 0x000fe20007f1e0ff */
[----:B------:R-:W-:Y:S01]  /*7900*/  IMAD.X R49, RZ, RZ, R43, P3 ;  /* 0x000000ffff317224 */ /* 0x000fe200018e062b */
[----:B------:R-:W-:Y:S01]  /*7910*/  SHF.R.U64 R8, R9, 0x3, R53 ;  /* 0x0000000309087819 */ /* 0x000fe20000001235 */
[----:B------:R4:W-:Y:S01]  /*7920*/  ST.E desc[UR44][R74.64], RZ ;  /* 0x000000ff4a007985 */ /* 0x0009e2000c10192c */
[----:B------:R-:W-:Y:S01]  /*7930*/  SHF.R.U64 R6, R7, 0x3, R51 ;  /* 0x0000000307067819 */ /* 0x000fe20000001233 */
[----:B------:R-:W-:Y:S01]  /*7940*/  IMAD.X R55, RZ, RZ, R43, P0 ;  /* 0x000000ffff377224 */ /* 0x000fe200000e062b */
[----:B------:R-:W-:Y:S01]  /*7950*/  LOP3.LUT R52, R9, 0x70, R8, 0x78, !PT ;  /* 0x0000007009347812 */ /* 0x000fe200078e7808 */
[----:B------:R5:W-:Y:S01]  /*7960*/  ST.E desc[UR44][R64.64], RZ ;  /* 0x000000ff40007985 */ /* 0x000be2000c10192c */
[----:B------:R-:W-:-:S02]  /*7970*/  LOP3.LUT R50, R7, 0x70, R6, 0x78, !PT ;  /* 0x0000007007327812 */ /* 0x000fc400078e7806 */
[C---:B------:R-:W-:Y:S01]  /*7980*/  IADD3 R9, P1, PT, R42.reuse, 0x2b200, RZ ;  /* 0x0002b2002a097810 */ /* 0x040fe20007f3e0ff */
[----:B------:R-:W-:Y:S01]  /*7990*/  ST.E desc[UR44][R62.64], RZ ;  /* 0x000000ff3e007985 */ /* 0x000fe2000c10192c */
[----:B------:R-:W-:Y:S02]  /*79a0*/  SHF.R.U64 R4, R5, 0x3, R49 ;  /* 0x0000000305047819 */ /* 0x000fe40000001231 */
[C---:B------:R-:W-:Y:S01]  /*79b0*/  IADD3 R7, P2, PT, R42.reuse, 0x2b800, RZ ;  /* 0x0002b8002a077810 */ /* 0x040fe20007f5e0ff */
[----:B------:R-:W-:Y:S01]  /*79c0*/  IMAD.X R45, RZ, RZ, R43, P1 ;  /* 0x000000ffff2d7224 */ /* 0x000fe200008e062b */
[----:B------:R-:W-:Y:S01]  /*79d0*/  SHF.R.U64 R10, R11, 0x3, R55 ;  /* 0x000000030b0a7819 */ /* 0x000fe20000001237 */
[----:B------:R5:W-:Y:S01]  /*79e0*/  ST.E desc[UR44][R60.64], RZ ;  /* 0x000000ff3c007985 */ /* 0x000be2000c10192c */
        /* <DEDUP_REMOVED lines=19> */
[----:B------:R-:W-:Y:S01]  /*7b20*/  ST.E desc[UR44][R48.64], RZ ;  /* 0x000000ff30007985 */ /* 0x000fe2000c10192c */
        /* <DEDUP_REMOVED lines=73> */
[----:B------:R-:W-:Y:S01]  /*7fc0*/  IADD3 R8, P0, PT, R42, 0x28400, RZ ;  /* 0x000284002a087810 */ /* 0x000fe20007f1e0ff */
[----:B------:R5:W-:Y:S01]  /*7fd0*/  ST.E desc[UR44][R14.64], RZ ;  /* 0x000000ff0e007985 */ /* 0x000be2000c10192c */
[----:B------:R-:W-:Y:S02]  /*7fe0*/  SHF.R.U64 R5, R4, 0x3, R67 ;  /* 0x0000000304057819 */ /* 0x000fe40000001243 */
[----:B------:R-:W-:Y:S01]  /*7ff0*/  IADD3 R6, P1, PT, R42, 0x28600, RZ ;  /* 0x000286002a067810 */ /* 0x000fe20007f3e0ff */
[----:B------:R-:W-:Y:S01]  /*8000*/  IMAD.X R85, RZ, RZ, R43, P0 ;  /* 0x000000ffff557224 */ /* 0x000fe200000e062b */
[----:B------:R-:W-:Y:S01]  /*8010*/  LOP3.LUT R66, R4, 0x70, R5, 0x78, !PT ;  /* 0x0000007004427812 */ /* 0x000fe200078e7805 */
[----:B------:R5:W-:Y:S01]  /*8020*/  ST.E desc[UR44][R12.64], RZ ;  /* 0x000000ff0c007985 */ /* 0x000be2000c10192c */
[----:B------:R-:W-:Y:S01]  /*8030*/  IADD3 R5, P0, PT, R42, 0x28c00, RZ ;  /* 0x00028c002a057810 */ /* 0x000fe20007f1e0ff */
[----:B------:R-:W-:Y:S01]  /*8040*/  IMAD.X R83, RZ, RZ, R43, P1 ;  /* 0x000000ffff537224 */ /* 0x000fe200008e062b */
[----:B------:R-:W-:-:S02]  /*8050*/  SHF.R.U64 R11, R10, 0x3, R73 ;  /* 0x000000030a0b7819 */ /* 0x000fc40000001249 */
[----:B------:R-:W-:Y:S01]  /*8060*/  IADD3 R4, P1, PT, R42, 0x28e00, RZ ;  /* 0x00028e002a047810 */ /* 0x000fe20007f3e0ff */
[----:B------:R-:W-:Y:S01]  /*8070*/  IMAD.X R81, RZ, RZ, R43, P0 ;  /* 0x000000ffff517224 */ /* 0x000fe200000e062b */
[----:B------:R-:W-:Y:S02]  /*8080*/  SHF.R.U64 R7, R6, 0x3, R83 ;  /* 0x0000000306077819 */ /* 0x000fe40000001253 */
[----:B------:R-:W-:Y:S02]  /*8090*/  SHF.R.U64 R9, R8, 0x3, R85 ;  /* 0x0000000308097819 */ /* 0x000fe40000001255 */
[----:B------:R-:W-:Y:S02]  /*80a0*/  LOP3.LUT R82, R6, 0x70, R7, 0x78, !PT ;  /* 0x0000007006527812 */ /* 0x000fe400078e7807 */
[----:B------:R-:W-:Y:S01]  /*80b0*/  LOP3.LUT R72, R10, 0x70, R11, 0x78, !PT ;  /* 0x000000700a487812 */ /* 0x000fe200078e780b */
[----:B------:R-:W-:Y:S01]  /*80c0*/  IMAD.X R11, RZ, RZ, R43, P1 ;  /* 0x000000ffff0b7224 */ /* 0x000fe200008e062b */
[----:B------:R-:W-:-:S02]  /*80d0*/  SHF.R.U64 R6, R5, 0x3, R81 ;  /* 0x0000000305067819 */ /* 0x000fc40000001251 */
[----:B------:R-:W-:Y:S01]  /*80e0*/  LOP3.LUT R84, R8, 0x70, R9, 0x78, !PT ;  /* 0x0000007008547812 */ /* 0x000fe200078e7809 */
[----:B------:R5:W-:Y:S01]  /*80f0*/  ST.E desc[UR44][R72.64], RZ ;  /* 0x000000ff48007985 */ /* 0x000be2000c10192c */
[----:B------:R-:W-:Y:S02]  /*8100*/  LOP3.LUT R80, R5, 0x70, R6, 0x78, !PT ;  /* 0x0000007005507812 */ /* 0x000fe400078e7806 */
[C---:B------:R-:W-:Y:S01]  /*8110*/  IADD3 R8, P0, PT, R42.reuse, 0x29400, RZ ;  /* 0x000294002a087810 */ /* 0x040fe20007f1e0ff */
[----:B------:R5:W-:Y:S01]  /*8120*/  ST.E desc[UR44][R70.64], RZ ;  /* 0x000000ff46007985 */ /* 0x000be2000c10192c */
[----:B------:R-:W-:Y:S02]  /*8130*/  IADD3 R6, P1, PT, R42, 0x29600, RZ ;  /* 0x000296002a067810 */ /* 0x000fe40007f3e0ff */
[----:B------:R-:W-:Y:S01]  /*8140*/  SHF.R.U64 R7, R4, 0x3, R11 ;  /* 0x0000000304077819 */ /* 0x000fe2000000120b */
[--C-:B-1----:R-:W-:Y:S01]  /*8150*/  IMAD.X R89, RZ, RZ, R43.reuse, P0 ;  /* 0x000000ffff597224 */ /* 0x102fe200000e062b */
[----:B------:R-:W-:Y:S01]  /*8160*/  IADD3 R5, P0, PT, R42, 0x29c00, RZ ;  /* 0x00029c002a057810 */ /* 0x000fe20007f1e0ff */
[----:B--2---:R-:W-:Y:S01]  /*8170*/  IMAD.X R87, RZ, RZ, R43, P1 ;  /* 0x000000ffff577224 */ /* 0x004fe200008e062b */
[----:B------:R-:W-:Y:S01]  /*8180*/  LOP3.LUT R10, R4, 0x70, R7, 0x78, !PT ;  /* 0x00000070040a7812 */ /* 0x000fe200078e7807 */
[----:B------:R1:W-:Y:S01]  /*8190*/  ST.E desc[UR44][R68.64], RZ ;  /* 0x000000ff44007985 */ /* 0x0003e2000c10192c */
[----:B------:R-:W-:Y:S01]  /*81a0*/  IADD3 R4, P1, PT, R42, 0x29e00, RZ ;  /* 0x00029e002a047810 */ /* 0x000fe20007f3e0ff */
[----:B---3--:R-:W-:Y:S01]  /*81b0*/  IMAD.X R77, RZ, RZ, R43, P0 ;  /* 0x000000ffff4d7224 */ /* 0x008fe200000e062b */
[----:B------:R-:W-:Y:S01]  /*81c0*/  SHF.R.U64 R7, R6, 0x3, R87 ;  /* 0x0000000306077819 */ /* 0x000fe20000001257 */
[----:B------:R1:W-:Y:S01]  /*81d0*/  ST.E desc[UR44][R66.64], RZ ;  /* 0x000000ff42007985 */ /* 0x0003e2000c10192c */
[----:B------:R-:W-:Y:S01]  /*81e0*/  SHF.R.U64 R9, R8, 0x3, R89 ;  /* 0x0000000308097819 */ /* 0x000fe20000001259 */
[----:B----4-:R-:W-:Y:S01]  /*81f0*/  IMAD.X R75, RZ, RZ, R43, P1 ;  /* 0x000000ffff4b7224 */ /* 0x010fe200008e062b */
[----:B------:R-:W-:Y:S01]  /*8200*/  LOP3.LUT R86, R6, 0x70, R7, 0x78, !PT ;  /* 0x0000007006567812 */ /* 0x000fe200078e7807 */
[----:B------:R1:W-:Y:S01]  /*8210*/  ST.E desc[UR44][R84.64], RZ ;  /* 0x000000ff54007985 */ /* 0x0003e2000c10192c */
[----:B------:R-:W-:-:S02]  /*8220*/  SHF.R.U64 R6, R5, 0x3, R77 ;  /* 0x0000000305067819 */ /* 0x000fc4000000124d */
[C---:B------:R-:W-:Y:S01]  /*8230*/  SHF.R.U64 R7, R4.reuse, 0x3, R75 ;  /* 0x0000000304077819 */ /* 0x040fe2000000124b */
[----:B------:R1:W-:Y:S01]  /*8240*/  ST.E desc[UR44][R82.64], RZ ;  /* 0x000000ff52007985 */ /* 0x0003e2000c10192c */
[----:B------:R-:W-:Y:S02]  /*8250*/  LOP3.LUT R76, R5, 0x70, R6, 0x78, !PT ;  /* 0x00000070054c7812 */ /* 0x000fe400078e7806 */
[----:B------:R-:W-:Y:S01]  /*8260*/  LOP3.LUT R74, R4, 0x70, R7, 0x78, !PT ;  /* 0x00000070044a7812 */ /* 0x000fe200078e7807 */
[----:B------:R1:W-:Y:S01]  /*8270*/  ST.E desc[UR44][R80.64], RZ ;  /* 0x000000ff50007985 */ /* 0x0003e2000c10192c */
[C---:B------:R-:W-:Y:S02]  /*8280*/  IADD3 R5, P0, PT, R42.reuse, 0x2a400, RZ ;  /* 0x0002a4002a057810 */ /* 0x040fe40007f1e0ff */
[----:B------:R-:W-:Y:S01]  /*8290*/  IADD3 R4, P1, PT, R42, 0x2a600, RZ ;  /* 0x0002a6002a047810 */ /* 0x000fe20007f3e0ff */
[----:B------:R1:W-:Y:S01]  /*82a0*/  ST.E desc[UR44][R10.64], RZ ;  /* 0x000000ff0a007985 */ /* 0x0003e2000c10192c */
[----:B------:R-:W-:Y:S01]  /*82b0*/  LOP3.LUT R88, R8, 0x70, R9, 0x78, !PT ;  /* 0x0000007008587812 */ /* 0x000fe200078e7809 */
[--C-:B------:R-:W-:Y:S01]  /*82c0*/  IMAD.X R79, RZ, RZ, R43.reuse, P0 ;  /* 0x000000ffff4f7224 */ /* 0x100fe200000e062b */
[C---:B------:R-:W-:Y:S01]  /*82d0*/  IADD3 R7, P0, PT, R42.reuse, 0x2ac00, RZ ;  /* 0x0002ac002a077810 */ /* 0x040fe20007f1e0ff */
[----:B-----5:R-:W-:Y:S01]  /*82e0*/  IMAD.X R65, RZ, RZ, R43, P1 ;  /* 0x000000ffff417224 */ /* 0x020fe200008e062b */
[----:B------:R-:W-:Y:S01]  /*82f0*/  IADD3 R6, P1, PT, R42, 0x2ae00, RZ ;  /* 0x0002ae002a067810 */ /* 0x000fe20007f3e0ff */
[----:B------:R1:W-:Y:S01]  /*8300*/  ST.E desc[UR44][R88.64], RZ ;  /* 0x000000ff58007985 */ /* 0x0003e2000c10192c */
[C---:B------:R-:W-:Y:S01]  /*8310*/  SHF.R.U64 R8, R5.reuse, 0x3, R79 ;  /* 0x0000000305087819 */ /* 0x040fe2000000124f */
[----:B------:R-:W-:Y:S01]  /*8320*/  IMAD.X R61, RZ, RZ, R43, P0 ;  /* 0x000000ffff3d7224 */ /* 0x000fe200000e062b */
[C---:B------:R-:W-:Y:S01]  /*8330*/  SHF.R.U64 R9, R4.reuse, 0x3, R65 ;  /* 0x0000000304097819 */ /* 0x040fe20000001241 */
[----:B------:R-:W-:Y:S01]  /*8340*/  IMAD.X R55, RZ, RZ, R43, P1 ;  /* 0x000000ffff377224 */ /* 0x000fe200008e062b */
[----:B------:R-:W-:Y:S01]  /*8350*/  LOP3.LUT R78, R5, 0x70, R8, 0x78, !PT ;  /* 0x00000070054e7812 */ /* 0x000fe200078e7808 */
[----:B------:R1:W-:Y:S01]  /*8360*/  ST.E desc[UR44][R86.64], RZ ;  /* 0x000000ff56007985 */ /* 0x0003e2000c10192c */
[----:B------:R-:W-:-:S02]  /*8370*/  LOP3.LUT R64, R4, 0x70, R9, 0x78, !PT ;  /* 0x0000007004407812 */ /* 0x000fc400078e7809 */
[C---:B------:R-:W-:Y:S01]  /*8380*/  SHF.R.U64 R4, R7.reuse, 0x3, R61 ;  /* 0x0000000307047819 */ /* 0x040fe2000000123d */
[----:B------:R1:W-:Y:S01]  /*8390*/  ST.E desc[UR44][R76.64], RZ ;  /* 0x000000ff4c007985 */ /* 0x0003e2000c10192c */
[C---:B------:R-:W-:Y:S02]  /*83a0*/  SHF.R.U64 R5, R6.reuse, 0x3, R55 ;  /* 0x0000000306057819 */ /* 0x040fe40000001237 */
[----:B------:R-:W-:Y:S01]  /*83b0*/  LOP3.LUT R60, R7, 0x70, R4, 0x78, !PT ;  /* 0x00000070073c7812 */ /* 0x000fe200078e7804 */
[----:B------:R1:W-:Y:S01]  /*83c0*/  ST.E desc[UR44][R74.64], RZ ;  /* 0x000000ff4a007985 */ /* 0x0003e2000c10192c */
[----:B------:R-:W-:Y:S02]  /*83d0*/  LOP3.LUT R54, R6, 0x70, R5, 0x78, !PT ;  /* 0x0000007006367812 */ /* 0x000fe400078e7805 */
[C---:B------:R-:W-:Y:S01]  /*83e0*/  IADD3 R4, P1, PT, R42.reuse, 0x2b600, RZ ;  /* 0x0002b6002a047810 */ /* 0x040fe20007f3e0ff */
[----:B------:R1:W-:Y:S01]  /*83f0*/  ST.E desc[UR44][R78.64], RZ ;  /* 0x000000ff4e007985 */ /* 0x0003e2000c10192c */
[----:B------:R-:W-:-:S03]  /*8400*/  IADD3 R5, P0, PT, R42, 0x2b400, RZ ;  /* 0x0002b4002a057810 */ /* 0x000fc60007f1e0ff */
[--C-:B------:R-:W-:Y:S01]  /*8410*/  IMAD.X R53, RZ, RZ, R43.reuse, P1 ;  /* 0x000000ffff357224 */ /* 0x100fe200008e062b */
[C---:B------:R-:W-:Y:S01]  /*8420*/  IADD3 R6, P1, PT, R42.reuse, 0x2be00, RZ ;  /* 0x0002be002a067810 */ /* 0x040fe20007f3e0ff */
[----:B------:R-:W-:Y:S01]  /*8430*/  IMAD.X R63, RZ, RZ, R43, P0 ;  /* 0x000000ffff3f7224 */ /* 0x000fe200000e062b */
        /* <DEDUP_REMOVED lines=48> */
[----:B------:R-:W-:Y:S02]  /*8740*/  LOP3.LUT R34, R4, 0x70, R9, 0x78, !PT ;  /* 0x0000007004227812 */ /* 0x000fe400078e7809 */
[----:B------:R-:W-:-:S02]  /*8750*/  LOP3.LUT R40, R5, 0x70, R8, 0x78, !PT ;  /* 0x0000007005287812 */ /* 0x000fc400078e7808 */
[C---:B------:R-:W-:Y:S02]  /*8760*/  SHF.R.U64 R5, R6.reuse, 0x3, R29 ;  /* 0x0000000306057819 */ /* 0x040fe4000000121d */
[C---:B------:R-:W-:Y:S01]  /*8770*/  SHF.R.U64 R4, R7.reuse, 0x3, R31 ;  /* 0x0000000307047819 */ /* 0x040fe2000000121f */
[----:B------:R1:W-:Y:S01]  /*8780*/  ST.E desc[UR44][R40.64], RZ ;  /* 0x000000ff28007985 */ /* 0x0003e2000c10192c */
[----:B------:R-:W-:Y:S02]  /*8790*/  LOP3.LUT R28, R6, 0x70, R5, 0x78, !PT ;  /* 0x00000070061c7812 */ /* 0x000fe400078e7805 */
[----:B------:R-:W-:Y:S01]  /*87a0*/  LOP3.LUT R30, R7, 0x70, R4, 0x78, !PT ;  /* 0x00000070071e7812 */ /* 0x000fe200078e7804 */
[----:B------:R1:W-:Y:S01]  /*87b0*/  ST.E desc[UR44][R34.64], RZ ;  /* 0x000000ff22007985 */ /* 0x0003e2000c10192c */
[C---:B------:R-:W-:Y:S02]  /*87c0*/  IADD3 R5, P0, PT, R42.reuse, 0x2e400, RZ ;  /* 0x0002e4002a057810 */ /* 0x040fe40007f1e0ff */
[C---:B------:R-:W-:Y:S01]  /*87d0*/  IADD3 R4, P1, PT, R42.reuse, 0x2e600, RZ ;  /* 0x0002e6002a047810 */ /* 0x040fe20007f3e0ff */
[----:B------:R1:W-:Y:S02]  /*87e0*/  ST.E desc[UR44][R30.64], RZ ;  /* 0x000000ff1e007985 */ /* 0x0003e4000c10192c */
[--C-:B------:R-:W-:Y:S01]  /*87f0*/  IMAD.X R33, RZ, RZ, R43.reuse, P0 ;  /* 0x000000ffff217224 */ /* 0x100fe200000e062b */
[C---:B------:R-:W-:Y:S01]  /*8800*/  IADD3 R7, P0, PT, R42.reuse, 0x2ec00, RZ ;  /* 0x0002ec002a077810 */ /* 0x040fe20007f1e0ff */
[----:B------:R-:W-:Y:S01]  /*8810*/  IMAD.X R27, RZ, RZ, R43, P1 ;  /* 0x000000ffff1b7224 */ /* 0x000fe200008e062b */
[----:B------:R-:W-:Y:S01]  /*8820*/  IADD3 R6, P1, PT, R42, 0x2ee00, RZ ;  /* 0x0002ee002a067810 */ /* 0x000fe20007f3e0ff */
[----:B------:R1:W-:Y:S01]  /*8830*/  ST.E desc[UR44][R28.64], RZ ;  /* 0x000000ff1c007985 */ /* 0x0003e2000c10192c */
[C---:B------:R-:W-:Y:S01]  /*8840*/  SHF.R.U64 R8, R5.reuse, 0x3, R33 ;  /* 0x0000000305087819 */ /* 0x040fe20000001221 */
[----:B------:R-:W-:Y:S01]  /*8850*/  IMAD.X R21, RZ, RZ, R43, P0 ;  /* 0x000000ffff157224 */ /* 0x000fe200000e062b */
[----:B------:R-:W-:Y:S01]  /*8860*/  SHF.R.U64 R9, R4, 0x3, R27 ;  /* 0x0000000304097819 */ /* 0x000fe2000000121b */
[----:B------:R-:W-:Y:S01]  /*8870*/  IMAD.X R19, RZ, RZ, R43, P1 ;  /* 0x000000ffff137224 */ /* 0x000fe200008e062b */
[----:B------:R-:W-:-:S02]  /*8880*/  LOP3.LUT R32, R5, 0x70, R8, 0x78, !PT ;  /* 0x0000007005207812 */ /* 0x000fc400078e7808 */
[----:B------:R-:W-:Y:S02]  /*8890*/  LOP3.LUT R26, R4, 0x70, R9, 0x78, !PT ;  /* 0x00000070041a7812 */ /* 0x000fe400078e7809 */
        /* <DEDUP_REMOVED lines=20> */
[C---:B------:R-:W-:Y:S01]  /*89e0*/  SHF.R.U64 R5, R8.reuse, 0x3, R15 ;  /* 0x0000000308057819 */ /* 0x040fe2000000120f */
[----:B------:R1:W-:Y:S01]  /*89f0*/  ST.E desc[UR44][R24.64], RZ ;  /* 0x000000ff18007985 */ /* 0x0003e2000c10192c */
[C---:B------:R-:W-:Y:S02]  /*8a00*/  SHF.R.U64 R4, R9.reuse, 0x3, R13 ;  /* 0x0000000309047819 */ /* 0x040fe4000000120d */
[----:B------:R-:W-:Y:S01]  /*8a10*/  LOP3.LUT R14, R8, 0x70, R5, 0x78, !PT ;  /* 0x00000070080e7812 */ /* 0x000fe200078e7805 */
[----:B------:R1:W-:Y:S01]  /*8a20*/  ST.E desc[UR44][R16.64], RZ ;  /* 0x000000ff10007985 */ /* 0x0003e2000c10192c */
[----:B------:R-:W-:-:S03]  /*8a30*/  LOP3.LUT R12, R9, 0x70, R4, 0x78, !PT ;  /* 0x00000070090c7812 */ /* 0x000fc600078e7804 */
[----:B------:R1:W-:Y:S04]  /*8a40*/  ST.E desc[UR44][R14.64], RZ ;  /* 0x000000ff0e007985 */ /* 0x0003e8000c10192c */
[----:B------:R1:W-:Y:S01]  /*8a50*/  ST.E desc[UR44][R12.64], RZ ;  /* 0x000000ff0c007985 */ /* 0x0003e2000c10192c */
[----:B------:R-:W-:Y:S05]  /*8a60*/  @!P5 BRA `(.L_x_158) ;  /* 0x0000000000ccd947 */ /* 0x000fea0003800000 */
[----:B------:R-:W2:Y:S01]  /*8a70*/  LDC R5, c[0x0][0x904] ;  /* 0x00024100ff057b82 */ /* 0x000ea20000000800 */
[----:B------:R-:W3:Y:S01]  /*8a80*/  LDCU.64 UR4, c[0x0][0x908] ;  /* 0x00012100ff0477ac */ /* 0x000ee20008000a00 */
[----:B------:R-:W-:Y:S01]  /*8a90*/  BSSY.RECONVERGENT B0, `(.L_x_158) ;  /* 0x0000030000007945 */ /* 0x000fe20003800200 */
[----:B---3--:R-:W-:Y:S01]  /*8aa0*/  IMAD.HI.U32 R4, R57, UR4, RZ ;  /* 0x0000000439047c27 */ /* 0x008fe2000f8e00ff */
[----:B------:R-:W3:Y:S01]  /*8ab0*/  LDCU UR4, c[0x0][0x380] ;  /* 0x00007000ff0477ac */ /* 0x000ee20008000800 */
[----:B--2---:R-:W-:-:S03]  /*8ac0*/  ISETP.NE.AND P0, PT, R5, 0x1, PT ;  /* 0x000000010500780c */ /* 0x004fc60003f05270 */
[----:B------:R-:W-:-:S04]  /*8ad0*/  SHF.R.U32.HI R4, RZ, UR5, R4 ;  /* 0x00000005ff047c19 */ /* 0x000fc80008011604 */
[----:B------:R-:W-:-:S05]  /*8ae0*/  SEL R4, R57, R4, !P0 ;  /* 0x0000000439047207 */ /* 0x000fca0004000000 */
[----:B------:R-:W-:-:S04]  /*8af0*/  IMAD.MOV R4, RZ, RZ, -R4 ;  /* 0x000000ffff047224 */ /* 0x000fc800078e0a04 */
[----:B------:R-:W-:Y:S01]  /*8b00*/  IMAD R5, R5, R4, R57 ;  /* 0x0000000405057224 */ /* 0x000fe200078e0239 */
[----:B------:R-:W-:-:S05]  /*8b10*/  LOP3.LUT R4, R3, 0x7f, RZ, 0xc0, !PT ;  /* 0x0000007f03047812 */ /* 0x000fca00078ec0ff */
[----:B------:R-:W-:-:S05]  /*8b20*/  IMAD R5, R5, 0x100, R4 ;  /* 0x0000010005057824 */ /* 0x000fca00078e0204 */
[----:B---3--:R-:W-:-:S13]  /*8b30*/  ISETP.GE.AND P0, PT, R5, UR4, PT ;  /* 0x0000000405007c0c */ /* 0x008fda000bf06270 */
[----:B------:R-:W-:Y:S05]  /*8b40*/  @P0 BRA `(.L_x_159) ;  /* 0x0000000000900947 */ /* 0x000fea0003800000 */
[----:B------:R-:W2:Y:S01]  /*8b50*/  LDC R7, c[0x0][0x38c] ;  /* 0x0000e300ff077b82 */ /* 0x000ea20000000800 */
[----:B------:R-:W-:Y:S01]  /*8b60*/  IMAD.MOV.U32 R8, RZ, RZ, RZ ;  /* 0x000000ffff087224 */ /* 0x000fe200078e00ff */
[----:B------:R-:W3:Y:S01]  /*8b70*/  LDCU UR6, c[0x0][0x890] ;  /* 0x00011200ff0677ac */ /* 0x000ee20008000800 */
[----:B------:R-:W4:Y:S01]  /*8b80*/  LDCU.64 UR4, c[0x0][0x888] ;  /* 0x00011100ff0477ac */ /* 0x000f220008000a00 */
[----:B---3--:R-:W-:Y:S01]  /*8b90*/  IMAD R5, R22, UR6, R5 ;  /* 0x0000000616057c24 */ /* 0x008fe2000f8e0205 */
[----:B--2---:R-:W-:-:S04]  /*8ba0*/  IABS R6, R7 ;  /* 0x0000000700067213 */ /* 0x004fc80000000000 */
[----:B-1----:R-:W1:Y:S08]  /*8bb0*/  I2F.RP R11, R6 ;  /* 0x00000006000b7306 */ /* 0x002e700000209400 */
[----:B-1----:R-:W1:Y:S02]  /*8bc0*/  MUFU.RCP R10, R11 ;  /* 0x0000000b000a7308 */ /* 0x002e640000001000 */
[----:B-1----:R-:W-:-:S06]  /*8bd0*/  IADD3 R10, PT, PT, R10, 0xffffffe, RZ ;  /* 0x0ffffffe0a0a7810 */ /* 0x002fcc0007ffe0ff */
[----:B------:R-:W1:Y:S02]  /*8be0*/  F2I.FTZ.U32.TRUNC.NTZ R9, R10 ;  /* 0x0000000a00097305 */ /* 0x000e64000021f000 */
[----:B-1----:R-:W-:Y:S01]  /*8bf0*/  IADD3 R3, PT, PT, RZ, -R9, RZ ;  /* 0x80000009ff037210 */ /* 0x002fe20007ffe0ff */
[----:B------:R-:W1:Y:S04]  /*8c00*/  LDC.64 R10, c[0x0][0x880] ;  /* 0x00022000ff0a7b82 */ /* 0x000e680000000a00 */
[----:B------:R-:W-:Y:S01]  /*8c10*/  IMAD R4, R3, R6, RZ ;  /* 0x0000000603047224 */ /* 0x000fe200078e02ff */
[----:B------:R-:W-:-:S03]  /*8c20*/  IABS R3, R2 ;  /* 0x0000000200037213 */ /* 0x000fc60000000000 */
[----:B------:R-:W-:Y:S01]  /*8c30*/  IMAD.HI.U32 R9, R9, R4, R8 ;  /* 0x0000000409097227 */ /* 0x000fe200078e0008 */
[----:B------:R-:W-:-:S05]  /*8c40*/  MOV R4, R3 ;  /* 0x0000000300047202 */ /* 0x000fca0000000f00 */
[----:B------:R-:W-:-:S04]  /*8c50*/  IMAD.HI.U32 R8, R9, R4, RZ ;  /* 0x0000000409087227 */ /* 0x000fc800078e00ff */
[----:B------:R-:W-:-:S04]  /*8c60*/  IMAD.MOV R3, RZ, RZ, -R8 ;  /* 0x000000ffff037224 */ /* 0x000fc800078e0a08 */
[----:B------:R-:W-:-:S05]  /*8c70*/  IMAD R3, R6, R3, R4 ;  /* 0x0000000306037224 */ /* 0x000fca00078e0204 */
[----:B------:R-:W-:-:S13]  /*8c80*/  ISETP.GT.U32.AND P1, PT, R6, R3, PT ;  /* 0x000000030600720c */ /* 0x000fda0003f24070 */
[-C--:B------:R-:W-:Y:S01]  /*8c90*/  @!P1 IADD3 R3, PT, PT, R3, -R6.reuse, RZ ;  /* 0x8000000603039210 */ /* 0x080fe20007ffe0ff */
[----:B------:R-:W-:Y:S01]  /*8ca0*/  @!P1 VIADD R8, R8, 0x1 ;  /* 0x0000000108089836 */ /* 0x000fe20000000000 */
[----:B------:R-:W-:Y:S02]  /*8cb0*/  ISETP.NE.AND P1, PT, R7, RZ, PT ;  /* 0x000000ff0700720c */ /* 0x000fe40003f25270 */
[----:B------:R-:W-:Y:S02]  /*8cc0*/  ISETP.GE.U32.AND P2, PT, R3, R6, PT ;  /* 0x000000060300720c */ /* 0x000fe40003f46070 */
[----:B------:R-:W-:-:S04]  /*8cd0*/  LOP3.LUT R3, R2, R7, RZ, 0x3c, !PT ;  /* 0x0000000702037212 */ /* 0x000fc800078e3cff */
[----:B------:R-:W-:-:S07]  /*8ce0*/  ISETP.GE.AND P0, PT, R3, RZ, PT ;  /* 0x000000ff0300720c */ /* 0x000fce0003f06270 */
[----:B------:R-:W-:-:S06]  /*8cf0*/  @P2 IADD3 R8, PT, PT, R8, 0x1, RZ ;  /* 0x0000000108082810 */ /* 0x000fcc0007ffe0ff */
[----:B------:R-:W-:Y:S01]  /*8d00*/  @!P0 IMAD.MOV R8, RZ, RZ, -R8 ;  /* 0x000000ffff088224 */ /* 0x000fe200078e0a08 */
[----:B------:R-:W-:-:S04]  /*8d10*/  @!P1 LOP3.LUT R8, RZ, R7, RZ, 0x33, !PT ;  /* 0x00000007ff089212 */ /* 0x000fc800078e33ff */
[C---:B------:R-:W-:Y:S01]  /*8d20*/  IADD3 R3, PT, PT, -R8.reuse, RZ, RZ ;  /* 0x000000ff08037210 */ /* 0x040fe20007ffe1ff */
[----:B----4-:R-:W-:-:S04]  /*8d30*/  IMAD R5, R8, UR5, R5 ;  /* 0x0000000508057c24 */ /* 0x010fc8000f8e0205 */
[----:B------:R-:W-:Y:S02]  /*8d40*/  IMAD R4, R7, R3, R2 ;  /* 0x0000000307047224 */ /* 0x000fe400078e0202 */
[----:B------:R-:W-:Y:S02]  /*8d50*/  IMAD.MOV.U32 R3, RZ, RZ, -0x800000 ;  /* 0xff800000ff037424 */ /* 0x000fe400078e00ff */
[----:B------:R-:W-:-:S04]  /*8d60*/  IMAD R5, R4, UR4, R5 ;  /* 0x0000000404057c24 */ /* 0x000fc8000f8e0205 */
[----:B-1----:R-:W-:-:S05]  /*8d70*/  IMAD.WIDE R10, R5, 0x4, R10 ;  /* 0x00000004050a7825 */ /* 0x002fca00078e020a */
[----:B------:R2:W-:Y:S02]  /*8d80*/  STG.E desc[UR44][R10.64], R3 ;  /* 0x000000030a007986 */ /* 0x0005e4000c10192c */
.L_x_159:
[----:B------:R-:W-:Y:S05]  /*8d90*/  BSYNC.RECONVERGENT B0 ;  /* 0x0000000000007941 */ /* 0x000fea0003800200 */
.L_x_158:
[----:B------:R-:W-:-:S09]  /*8da0*/  UISETP.NE.AND UP0, UPT, UR41, URZ, UPT ;  /* 0x000000ff2900728c */ /* 0x000fd2000bf05270 */
[----:B------:R-:W-:Y:S05]  /*8db0*/  BRA.U UP0, `(.L_x_160) ;  /* 0x0000000100047547 */ /* 0x000fea000b800000 */
[----:B------:R-:W-:Y:S05]  /*8dc0*/  BPT.TRAP 0x1 ;  /* 0x000000040000795c */ /* 0x000fea0000300000 */
.L_x_160:
[C---:B------:R-:W-:Y:S01]  /*8dd0*/  IADD3 R9, P0, PT, R42.reuse, 0x30000, RZ ;  /* 0x000300002a097810 */ /* 0x040fe20007f1e0ff */
[----:B------:R3:W-:Y:S01]  /*8de0*/  SYNCS.ARRIVE.TRANS64.A1T0 RZ, [R0+URZ+0x380b0], RZ ;  /* 0x0380b0ff00ff79a7 */ /* 0x0007e200081000ff */
[C---:B------:R-:W-:Y:S01]  /*8df0*/  IADD3 R7, P1, PT, R42.reuse, 0x30200, RZ ;  /* 0x000302002a077810 */ /* 0x040fe20007f3e0ff */
[----:B------:R-:W-:Y:S01]  /*8e00*/  STL.64 [R1+0x78], R56 ;  /* 0x0000783801007387 */ /* 0x000fe20000100a00 */
[C---:B------:R-:W-:Y:S01]  /*8e10*/  IADD3 R5, P2, PT, R42.reuse, 0x30800, RZ ;  /* 0x000308002a057810 */ /* 0x040fe20007f5e0ff */
[--C-:B-1----:R-:W-:Y:S01]  /*8e20*/  IMAD.X R47, RZ, RZ, R43.reuse, P0 ;  /* 0x000000ffff2f7224 */ /* 0x102fe200000e062b */
[----:B--2---:R-:W-:Y:S01]  /*8e30*/  IADD3 R3, P3, PT, R42, 0x30a00, RZ ;  /* 0x00030a002a037810 */ /* 0x004fe20007f7e0ff */
[--C-:B------:R-:W-:Y:S01]  /*8e40*/  IMAD.X R45, RZ, RZ, R43.reuse, P1 ;  /* 0x000000ffff2d7224 */ /* 0x100fe200008e062b */
[----:B------:R-:W-:Y:S01]  /*8e50*/  STL.64 [R1+0x70], R22 ;  /* 0x0000701601007387 */ /* 0x000fe20000100a00 */
[----:B------:R-:W-:Y:S01]  /*8e60*/  IMAD.X R41, RZ, RZ, R43, P2 ;  /* 0x000000ffff297224 */ /* 0x000fe200010e062b */
[----:B------:R-:W-:Y:S01]  /*8e70*/  SHF.R.U64 R10, R9, 0x3, R47 ;  /* 0x00000003090a7819 */ /* 0x000fe2000000122f */
[----:B------:R-:W-:Y:S01]  /*8e80*/  IMAD.X R39, RZ, RZ, R43, P3 ;  /* 0x000000ffff277224 */ /* 0x000fe200018e062b */
[----:B------:R-:W-:Y:S01]  /*8e90*/  SHF.R.U64 R8, R7, 0x3, R45 ;  /* 0x0000000307087819 */ /* 0x000fe2000000122d */
[----:B------:R-:W-:Y:S01]  /*8ea0*/  STL [R1+0x80], R58 ;  /* 0x0000803a01007387 */ /* 0x000fe20000100800 */
[----:B------:R-:W-:Y:S01]  /*8eb0*/  SHF.R.U64 R6, R5, 0x3, R41 ;  /* 0x0000000305067819 */ /* 0x000fe20000001229 */
[----:B------:R-:W-:Y:S01]  /*8ec0*/  UISETP.NE.AND UP0, UPT, UR41, URZ, UPT ;  /* 0x000000ff2900728c */ /* 0x000fe2000bf05270 */
[----:B------:R-:W-:-:S02]  /*8ed0*/  SHF.R.U64 R4, R3, 0x3, R39 ;  /* 0x0000000303047819 */ /* 0x000fc40000001227 */
[----:B------:R-:W-:Y:S02]  /*8ee0*/  LOP3.LUT R46, R9, 0x70, R10, 0x78, !PT ;  /* 0x00000070092e7812 */ /* 0x000fe400078e780a */
[----:B------:R-:W-:Y:S02]  /*8ef0*/  LOP3.LUT R44, R7, 0x70, R8, 0x78, !PT ;  /* 0x00000070072c7812 */ /* 0x000fe400078e7808 */
[C---:B------:R-:W-:Y:S01]  /*8f00*/  IADD3 R9, P0, PT, R42.reuse, 0x31000, RZ ;  /* 0x000310002a097810 */ /* 0x040fe20007f1e0ff */
[----:B------:R-:W-:Y:S01]  /*8f10*/  ST.E desc[UR44][R46.64], RZ ;  /* 0x000000ff2e007985 */ /* 0x000fe2000c10192c */
[----:B------:R-:W-:Y:S02]  /*8f20*/  LOP3.LUT R40, R5, 0x70, R6, 0x78, !PT ;  /* 0x0000007005287812 */ /* 0x000fe400078e7806 */
[C---:B------:R-:W-:Y:S01]  /*8f30*/  IADD3 R7, P1, PT, R42.reuse, 0x31200, RZ ;  /* 0x000312002a077810 */ /* 0x040fe20007f3e0ff */
[--C-:B------:R-:W-:Y:S01]  /*8f40*/  IMAD.X R37, RZ, RZ, R43.reuse, P0 ;  /* 0x000000ffff257224 */ /* 0x100fe200000e062b */
[----:B------:R-:W-:Y:S01]  /*8f50*/  LOP3.LUT R38, R3, 0x70, R4, 0x78, !PT ;  /* 0x0000007003267812 */ /* 0x000fe200078e7804 */
[----:B------:R-:W-:Y:S01]  /*8f60*/  ST.E desc[UR44][R44.64], RZ ;  /* 0x000000ff2c007985 */ /* 0x000fe2000c10192c */
[C---:B------:R-:W-:Y:S01]  /*8f70*/  IADD3 R5, P2, PT, R42.reuse, 0x31800, RZ ;  /* 0x000318002a057810 */ /* 0x040fe20007f5e0ff */
[----:B------:R-:W-:Y:S01]  /*8f80*/  IMAD.X R35, RZ, RZ, R43, P1 ;  /* 0x000000ffff237224 */ /* 0x000fe200008e062b */
[----:B------:R-:W-:Y:S01]  /*8f90*/  IADD3 R3, P3, PT, R42, 0x31a00, RZ ;  /* 0x00031a002a037810 */ /* 0x000fe20007f7e0ff */
[----:B------:R-:W-:Y:S01]  /*8fa0*/  ST.E desc[UR44][R40.64], RZ ;  /* 0x000000ff28007985 */ /* 0x000fe2000c10192c */
[----:B------:R-:W-:Y:S01]  /*8fb0*/  SHF.R.U64 R10, R9, 0x3, R37 ;  /* 0x00000003090a7819 */ /* 0x000fe20000001225 */
[----:B------:R-:W-:Y:S01]  /*8fc0*/  IMAD.X R33, RZ, RZ, R43, P2 ;  /* 0x000000ffff217224 */ /* 0x000fe200010e062b */
[----:B------:R-:W-:Y:S01]  /*8fd0*/  SHF.R.U64 R8, R7, 0x3, R35 ;  /* 0x0000000307087819 */ /* 0x000fe20000001223 */
[----:B------:R-:W-:Y:S01]  /*8fe0*/  IMAD.X R31, RZ, RZ, R43, P3 ;  /* 0x000000ffff1f7224 */ /* 0x000fe200018e062b */
[----:B------:R-:W-:Y:S01]  /*8ff0*/  LOP3.LUT R36, R9, 0x70, R10, 0x78, !PT ;  /* 0x0000007009247812 */ /* 0x000fe200078e780a */
[----:B------:R1:W-:Y:S01]  /*9000*/  ST.E desc[UR44][R38.64], RZ ;  /* 0x000000ff26007985 */ /* 0x0003e2000c10192c */
[----:B------:R-:W-:-:S02]  /*9010*/  SHF.R.U64 R6, R5, 0x3, R33 ;  /* 0x0000000305067819 */ /* 0x000fc40000001221 */
[----:B------:R-:W-:Y:S01]  /*9020*/  SHF.R.U64 R4, R3, 0x3, R31 ;  /* 0x0000000303047819 */ /* 0x000fe2000000121f */
[----:B------:R-:W-:Y:S01]  /*9030*/  ST.E desc[UR44][R36.64], RZ ;  /* 0x000000ff24007985 */ /* 0x000fe2000c10192c */
[----:B------:R-:W-:Y:S02]  /*9040*/  LOP3.LUT R34, R7, 0x70, R8, 0x78, !PT ;  /* 0x0000007007227812 */ /* 0x000fe400078e7808 */
[C---:B------:R-:W-:Y:S02]  /*9050*/  IADD3 R9, P0, PT, R42.reuse, 0x32000, RZ ;  /* 0x000320002a097810 */ /* 0x040fe40007f1e0ff */
[----:B------:R-:W-:Y:S01]  /*9060*/  LOP3.LUT R32, R5, 0x70, R6, 0x78, !PT ;  /* 0x0000007005207812 */ /* 0x000fe200078e7806 */
[----:B------:R-:W-:Y:S01]  /*9070*/  ST.E desc[UR44][R34.64], RZ ;  /* 0x000000ff22007985 */ /* 0x000fe2000c10192c */
        /* <DEDUP_REMOVED lines=12> */
[----:B------:R-:W-:-:S02]  /*9140*/  LOP3.LUT R28, R9, 0x70, R10, 0x78, !PT ;  /* 0x00000070091c7812 */ /* 0x000fc400078e780a */
[----:B------:R-:W-:Y:S02]  /*9150*/  SHF.R.U64 R6, R5, 0x3, R25 ;  /* 0x0000000305067819 */ /* 0x000fe40000001219 */
        /* <DEDUP_REMOVED lines=33> */
[----:B------:R2:W-:Y:S01]  /*9370*/  ST.E desc[UR44][R12.64], RZ ;  /* 0x000000ff0c007985 */ /* 0x0005e2000c10192c */
        /* <DEDUP_REMOVED lines=18> */
[C---:B------:R-:W-:Y:S01]  /*94a0*/  IADD3 R3, P3, PT, R42.reuse, 0x35a00, RZ ;  /* 0x00035a002a037810 */ /* 0x040fe20007f7e0ff */
[----:B------:R-:W-:Y:S01]  /*94b0*/  ST.E desc[UR44][R48.64], RZ ;  /* 0x000000ff30007985 */ /* 0x000fe2000c10192c */
[----:B------:R-:W-:Y:S01]  /*94c0*/  SHF.R.U64 R10, R9, 0x3, R65 ;  /* 0x00000003090a7819 */ /* 0x000fe20000001241 */
[----:B------:R-:W-:Y:S01]  /*94d0*/  IMAD.X R61, RZ, RZ, R43, P2 ;  /* 0x000000ffff3d7224 */ /* 0x000fe200010e062b */
[----:B------:R-:W-:Y:S01]  /*94e0*/  SHF.R.U64 R8, R7, 0x3, R63 ;  /* 0x0000000307087819 */ /* 0x000fe2000000123f */
[----:B------:R-:W-:Y:S01]  /*94f0*/  IMAD.X R11, RZ, RZ, R43, P3 ;  /* 0x000000ffff0b7224 */ /* 0x000fe200018e062b */
[----:B-1----:R-:W-:-:S02]  /*9500*/  IADD3 R39, P0, PT, R42, 0x36000, RZ ;  /* 0x000360002a277810 */ /* 0x002fc40007f1e0ff */
[----:B------:R-:W-:Y:S02]  /*9510*/  SHF.R.U64 R6, R5, 0x3, R61 ;  /* 0x0000000305067819 */ /* 0x000fe4000000123d */
[----:B------:R-:W-:Y:S01]  /*9520*/  IADD3 R40, P1, PT, R42, 0x36200, RZ ;  /* 0x000362002a287810 */ /* 0x000fe20007f3e0ff */
[----:B------:R-:W-:Y:S01]  /*9530*/  IMAD.X R41, RZ, RZ, R43, P0 ;  /* 0x000000ffff297224 */ /* 0x000fe200000e062b */
[----:B------:R-:W-:Y:S02]  /*9540*/  SHF.R.U64 R4, R3, 0x3, R11 ;  /* 0x0000000303047819 */ /* 0x000fe4000000120b */
[----:B------:R-:W-:Y:S01]  /*9550*/  LOP3.LUT R64, R9, 0x70, R10, 0x78, !PT ;  /* 0x0000007009407812 */ /* 0x000fe200078e780a */
[----:B--2---:R-:W-:Y:S01]  /*9560*/  IMAD.X R13, RZ, RZ, R43, P1 ;  /* 0x000000ffff0d7224 */ /* 0x004fe200008e062b */
[----:B------:R-:W-:Y:S01]  /*9570*/  LOP3.LUT R62, R7, 0x70, R8, 0x78, !PT ;  /* 0x00000070073e7812 */ /* 0x000fe200078e7808 */
[----:B------:R-:W-:Y:S01]  /*9580*/  STL [R1+0xb8], R40 ;  /* 0x0000b82801007387 */ /* 0x000fe20000100800 */
[----:B------:R-:W-:-:S02]  /*9590*/  LOP3.LUT R60, R5, 0x70, R6, 0x78, !PT ;  /* 0x00000070053c7812 */ /* 0x000fc400078e7806 */
[----:B------:R-:W-:Y:S01]  /*95a0*/  LOP3.LUT R10, R3, 0x70, R4, 0x78, !PT ;  /* 0x00000070030a7812 */ /* 0x000fe200078e7804 */
[----:B------:R-:W-:Y:S01]  /*95b0*/  ST.E desc[UR44][R64.64], RZ ;  /* 0x000000ff40007985 */ /* 0x000fe2000c10192c */
[C---:B------:R-:W-:Y:S02]  /*95c0*/  IADD3 R37, P3, PT, R42.reuse, 0x36a00, RZ ;  /* 0x00036a002a257810 */ /* 0x040fe40007f7e0ff */
[C---:B------:R-:W-:Y:S01]  /*95d0*/  IADD3 R36, P4, PT, R42.reuse, 0x37000, RZ ;  /* 0x000370002a247810 */ /* 0x040fe20007f9e0ff */
[----:B------:R-:W-:Y:S01]  /*95e0*/  ST.E desc[UR44][R62.64], RZ ;  /* 0x000000ff3e007985 */ /* 0x000fe2000c10192c */
[C---:B------:R-:W-:Y:S02]  /*95f0*/  IADD3 R38, P2, PT, R42.reuse, 0x36800, RZ ;  /* 0x000368002a267810 */ /* 0x040fe40007f5e0ff */
[C---:B------:R-:W-:Y:S01]  /*9600*/  IADD3 R35, P0, PT, R42.reuse, 0x37200, RZ ;  /* 0x000372002a237810 */ /* 0x040fe20007f1e0ff */
[----:B------:R-:W-:Y:S01]  /*9610*/  ST.E desc[UR44][R60.64], RZ ;  /* 0x000000ff3c007985 */ /* 0x000fe2000c10192c */
[----:B------:R-:W-:-:S03]  /*9620*/  IADD3 R34, P1, PT, R42, 0x37800, RZ ;  /* 0x000378002a227810 */ /* 0x000fc60007f3e0ff */
[----:B------:R1:W-:Y:S01]  /*9630*/  ST.E desc[UR44][R10.64], RZ ;  /* 0x000000ff0a007985 */ /* 0x0003e2000c10192c */
[--C-:B------:R-:W-:Y:S01]  /*9640*/  IMAD.X R9, RZ, RZ, R43.reuse, P0 ;  /* 0x000000ffff097224 */ /* 0x100fe200000e062b */
[C---:B------:R-:W-:Y:S02]  /*9650*/  IADD3 R30, P0, PT, R42.reuse, 0x30c00, RZ ;  /* 0x00030c002a1e7810 */ /* 0x040fe40007f1e0ff */
[----:B------:R2:W-:Y:S04]  /*9660*/  STL.64 [R1+0xb0], R36 ;  /* 0x0000b02401007387 */ /* 0x0005e80000100a00 */
[----:B------:R4:W-:Y:S01]  /*9670*/  STL.64 [R1+0xa0], R34 ;  /* 0x0000a02201007387 */ /* 0x0009e20000100a00 */
[----:B------:R-:W-:Y:S01]  /*9680*/  IMAD.X R57, RZ, RZ, R43, P0 ;  /* 0x000000ffff397224 */ /* 0x000fe200000e062b */
[----:B------:R-:W-:-:S02]  /*9690*/  IADD3 R25, P0, PT, R42, 0x31e00, RZ ;  /* 0x00031e002a197810 */ /* 0x000fc40007f1e0ff */
[----:B------:R-:W-:Y:S01]  /*96a0*/  STL [R1+0x64], R13 ;  /* 0x0000640d01007387 */ /* 0x000fe20000100800 */
[--C-:B-1----:R-:W-:Y:S01]  /*96b0*/  IMAD.X R11, RZ, RZ, R43.reuse, P3 ;  /* 0x000000ffff0b7224 */ /* 0x102fe200018e062b */
[C---:B------:R-:W-:Y:S02]  /*96c0*/  IADD3 R32, P3, PT, R42.reuse, 0x30400, RZ ;  /* 0x000304002a207810 */ /* 0x040fe40007f7e0ff */
[----:B------:R-:W-:Y:S01]  /*96d0*/  STL [R1+0x44], R9 ;  /* 0x0000440901007387 */ /* 0x000fe20000100800 */
[--C-:B--2---:R-:W-:Y:S01]  /*96e0*/  IMAD.X R37, RZ, RZ, R43.reuse, P2 ;  /* 0x000000ffff257224 */ /* 0x104fe200010e062b */
[C---:B------:R-:W-:Y:S01]  /*96f0*/  IADD3 R33, P2, PT, R42.reuse, 0x37a00, RZ ;  /* 0x00037a002a217810 */ /* 0x040fe20007f5e0ff */
[--C-:B------:R-:W-:Y:S02]  /*9700*/  IMAD.X R5, RZ, RZ, R43.reuse, P3 ;  /* 0x000000ffff057224 */ /* 0x100fe400018e062b */
[--C-:B----4-:R-:W-:Y:S01]  /*9710*/  IMAD.X R35, RZ, RZ, R43.reuse, P4 ;  /* 0x000000ffff237224 */ /* 0x110fe200020e062b */
[C---:B------:R-:W-:Y:S01]  /*9720*/  IADD3 R31, P4, PT, R42.reuse, 0x30600, RZ ;  /* 0x000306002a1f7810 */ /* 0x040fe20007f9e0ff */
[----:B------:R1:W-:Y:S01]  /*9730*/  STL.64 [R1+0x90], R32 ;  /* 0x0000902001007387 */ /* 0x0003e20000100a00 */
[----:B------:R-:W-:Y:S01]  /*9740*/  IMAD.X R7, RZ, RZ, R43, P2 ;  /* 0x000000ffff077224 */ /* 0x000fe200010e062b */
[----:B------:R-:W-:-:S02]  /*9750*/  IADD3 R28, P2, PT, R42, 0x31400, RZ ;  /* 0x000314002a1c7810 */ /* 0x000fc40007f5e0ff */
[--C-:B------:R-:W-:Y:S01]  /*9760*/  IMAD.X R59, RZ, RZ, R43.reuse, P4 ;  /* 0x000000ffff3b7224 */ /* 0x100fe200020e062b */
[C---:B------:R-:W-:Y:S01]  /*9770*/  IADD3 R27, P3, PT, R42.reuse, 0x31600, RZ ;  /* 0x000316002a1b7810 */ /* 0x040fe20007f7e0ff */
[--C-:B------:R-:W-:Y:S01]  /*9780*/  IMAD.X R87, RZ, RZ, R43.reuse, P0 ;  /* 0x000000ffff577224 */ /* 0x100fe200000e062b */
[C---:B------:R-:W-:Y:S01]  /*9790*/  IADD3 R26, P4, PT, R42.reuse, 0x31c00, RZ ;  /* 0x00031c002a1a7810 */ /* 0x040fe20007f9e0ff */
[--C-:B------:R-:W-:Y:S01]  /*97a0*/  IMAD.X R93, RZ, RZ, R43.reuse, P2 ;  /* 0x000000ffff5d7224 */ /* 0x100fe200010e062b */
[C---:B------:R-:W-:Y:S01]  /*97b0*/  IADD3 R21, P2, PT, R42.reuse, 0x32600, RZ ;  /* 0x000326002a157810 */ /* 0x040fe20007f5e0ff */
[--C-:B------:R-:W-:Y:S01]  /*97c0*/  IMAD.X R91, RZ, RZ, R43.reuse, P3 ;  /* 0x000000ffff5b7224 */ /* 0x100fe200018e062b */
[C---:B------:R-:W-:Y:S01]  /*97d0*/  IADD3 R20, P3, PT, R42.reuse, 0x32c00, RZ ;  /* 0x00032c002a147810 */ /* 0x040fe20007f7e0ff */
[----:B------:R-:W-:Y:S01]  /*97e0*/  IMAD.X R89, RZ, RZ, R43, P4 ;  /* 0x000000ffff597224 */ /* 0x000fe200020e062b */
[C---:B------:R-:W-:Y:S01]  /*97f0*/  IADD3 R19, P4, PT, R42.reuse, 0x32e00, RZ ;  /* 0x00032e002a137810 */ /* 0x040fe20007f9e0ff */
[----:B------:R2:W-:Y:S01]  /*9800*/  STL [R1+0x54], R11 ;  /* 0x0000540b01007387 */ /* 0x0005e20000100800 */
[----:B------:R-:W-:-:S03]  /*9810*/  IADD3 R18, P0, PT, R42, 0x33400, RZ ;  /* 0x000334002a127810 */ /* 0x000fc60007f1e0ff */
[----:B------:R-:W-:Y:S04]  /*9820*/  STL [R1+0x2c], R5 ;  /* 0x00002c0501007387 */ /* 0x000fe80000100800 */
[----:B------:R-:W-:Y:S01]  /*9830*/  STL.64 [R1+0x98], R30 ;  /* 0x0000981e01007387 */ /* 0x000fe20000100a00 */
[--C-:B-1----:R-:W-:Y:S01]  /*9840*/  IMAD.X R33, RZ, RZ, R43.reuse, P1 ;  /* 0x000000ffff217224 */ /* 0x102fe200008e062b */
[C---:B------:R-:W-:Y:S01]  /*9850*/  IADD3 R29, P1, PT, R42.reuse, 0x30e00, RZ ;  /* 0x00030e002a1d7810 */ /* 0x040fe20007f3e0ff */
[--C-:B------:R-:W-:Y:S01]  /*9860*/  IMAD.X R83, RZ, RZ, R43.reuse, P2 ;  /* 0x000000ffff537224 */ /* 0x100fe200010e062b */
[----:B------:R1:W-:Y:S03]  /*9870*/  STL [R1+0x34], R7 ;  /* 0x0000340701007387 */ /* 0x0003e60000100800 */
        /* <DEDUP_REMOVED lines=10> */
[----:B------:R4:W-:Y:S01]  /*9920*/  STL.64 [R1+0xa8], R32 ;  /* 0x0000a82001007387 */ /* 0x0009e20000100a00 */
[C---:B------:R-:W-:Y:S01]  /*9930*/  IADD3 R13, P0, PT, R42.reuse, 0x34600, RZ ;  /* 0x000346002a0d7810 */ /* 0x040fe20007f1e0ff */
[--C-:B------:R-:W-:Y:S01]  /*9940*/  IMAD.X R75, RZ, RZ, R43.reuse, P1 ;  /* 0x000000ffff4b7224 */ /* 0x100fe200008e062b */
[C---:B------:R-:W-:Y:S01]  /*9950*/  IADD3 R12, P1, PT, R42.reuse, 0x34c00, RZ ;  /* 0x00034c002a0c7810 */ /* 0x040fe20007f3e0ff */
[--C-:B------:R-:W-:Y:S01]  /*9960*/  IMAD.X R73, RZ, RZ, R43.reuse, P2 ;  /* 0x000000ffff497224 */ /* 0x100fe200010e062b */
[C---:B--2---:R-:W-:Y:S01]  /*9970*/  IADD3 R11, P2, PT, R42.reuse, 0x34e00, RZ ;  /* 0x00034e002a0b7810 */ /* 0x044fe20007f5e0ff */
[--C-:B------:R-:W-:Y:S01]  /*9980*/  IMAD.X R71, RZ, RZ, R43.reuse, P3 ;  /* 0x000000ffff477224 */ /* 0x100fe200018e062b */
[C---:B------:R-:W-:Y:S01]  /*9990*/  IADD3 R10, P3, PT, R42.reuse, 0x35400, RZ ;  /* 0x000354002a0a7810 */ /* 0x040fe20007f7e0ff */
[--C-:B------:R-:W-:Y:S01]  /*99a0*/  IMAD.X R69, RZ, RZ, R43.reuse, P4 ;  /* 0x000000ffff457224 */ /* 0x100fe200020e062b */
[C---:B------:R-:W-:Y:S01]  /*99b0*/  IADD3 R9, P4, PT, R42.reuse, 0x35600, RZ ;  /* 0x000356002a097810 */ /* 0x040fe20007f9e0ff */
[--C-:B------:R-:W-:Y:S01]  /*99c0*/  IMAD.X R67, RZ, RZ, R43.reuse, P0 ;  /* 0x000000ffff437224 */ /* 0x100fe200000e062b */
[C---:B------:R-:W-:Y:S01]  /*99d0*/  IADD3 R8, P0, PT, R42.reuse, 0x35c00, RZ ;  /* 0x00035c002a087810 */ /* 0x040fe20007f1e0ff */
[--C-:B------:R-:W-:Y:S01]  /*99e0*/  IMAD.X R65, RZ, RZ, R43.reuse, P1 ;  /* 0x000000ffff417224 */ /* 0x100fe200008e062b */
[C---:B-1----:R-:W-:Y:S01]  /*99f0*/  IADD3 R7, P1, PT, R42.reuse, 0x35e00, RZ ;  /* 0x00035e002a077810 */ /* 0x042fe20007f3e0ff */
[--C-:B------:R-:W-:Y:S01]  /*9a00*/  IMAD.X R63, RZ, RZ, R43.reuse, P2 ;  /* 0x000000ffff3f7224 */ /* 0x100fe200010e062b */
[C---:B------:R-:W-:Y:S01]  /*9a10*/  IADD3 R6, P2, PT, R42.reuse, 0x36400, RZ ;  /* 0x000364002a067810 */ /* 0x040fe20007f5e0ff */
[--C-:B------:R-:W-:Y:S01]  /*9a20*/  IMAD.X R61, RZ, RZ, R43.reuse, P3 ;  /* 0x000000ffff3d7224 */ /* 0x100fe200018e062b */
[C---:B------:R-:W-:Y:S01]  /*9a30*/  IADD3 R5, P3, PT, R42.reuse, 0x36600, RZ ;  /* 0x000366002a057810 */ /* 0x040fe20007f7e0ff */
[--C-:B------:R-:W-:Y:S01]  /*9a40*/  IMAD.X R55, RZ, RZ, R43.reuse, P4 ;  /* 0x000000ffff377224 */ /* 0x100fe200020e062b */
[C---:B------:R-:W-:Y:S01]  /*9a50*/  IADD3 R4, P4, PT, R42.reuse, 0x36c00, RZ ;  /* 0x00036c002a047810 */ /* 0x040fe20007f9e0ff */
[----:B------:R-:W-:Y:S01]  /*9a60*/  IMAD.X R53, RZ, RZ, R43, P0 ;  /* 0x000000ffff357224 */ /* 0x000fe200000e062b */
[----:B------:R-:W-:Y:S01]  /*9a70*/  IADD3 R3, P0, PT, R42, 0x36e00, RZ ;  /* 0x00036e002a037810 */ /* 0x000fe20007f1e0ff */
[----:B------:R3:W2:Y:S01]  /*9a80*/  LDL.64 R30, [R1+0x40] ;  /* 0x00004000011e7983 */ /* 0x0006a20000100a00 */
[----:B------:R-:W-:-:S03]  /*9a90*/  SHF.R.U64 R42, R39, 0x3, R41 ;  /* 0x00000003272a7819 */ /* 0x000fc60000001229 */
[----:B------:R1:W-:Y:S01]  /*9aa0*/  STL.64 [R1+0x88], R28 ;  /* 0x0000881c01007387 */ /* 0x0003e20000100a00 */
[----:B------:R-:W-:Y:S02]  /*9ab0*/  LOP3.LUT R40, R39, 0x70, R42, 0x78, !PT ;  /* 0x0000007027287812 */ /* 0x000fe400078e782a */
[C---:B------:R-:W-:Y:S01]  /*9ac0*/  SHF.R.U64 R39, R38.reuse, 0x3, R37 ;  /* 0x0000000326277819 */ /* 0x040fe20000001225 */
[----:B----4-:R3:W4:Y:S03]  /*9ad0*/  LDL.64 R32, [R1+0x50] ;  /* 0x0000500001207983 */ /* 0x0107260000100a00 */
[----:B------:R-:W-:Y:S02]  /*9ae0*/  LOP3.LUT R36, R38, 0x70, R39, 0x78, !PT ;  /* 0x0000007026247812 */ /* 0x000fe400078e7827 */
[----:B------:R-:W4:Y:S04]  /*9af0*/  LDL.64 R38, [R1+0x50] ;  /* 0x0000500001267983 */ /* 0x000f280000100a00 */
[----:B------:R3:W-:Y:S04]  /*9b00*/  STL.64 [R1+0x58], R36 ;  /* 0x0000582401007387 */ /* 0x0007e80000100a00 */
[----:B-1----:R-:W2:Y:S04]  /*9b10*/  LDL.LU.64 R28, [R1+0x60] ;  /* 0x00006000011c7983 */ /* 0x002ea80000300a00 */
[----:B---3--:R-:W3:Y:S04]  /*9b20*/  LDL.LU.64 R36, [R1+0xb0] ;  /* 0x0000b00001247983 */ /* 0x008ee80000300a00 */
[----:B------:R1:W-:Y:S04]  /*9b30*/  STL.64 [R1+0x68], R40 ;  /* 0x0000682801007387 */ /* 0x0003e80000100a00 */
[----:B-1----:R-:W2:Y:S01]  /*9b40*/  LDL.LU R40, [R1+0xb8] ;  /* 0x0000b80001287983 */ /* 0x002ea20000300800 */
[----:B----4-:R-:W-:-:S05]  /*9b50*/  IMAD.MOV.U32 R33, RZ, RZ, R39 ;  /* 0x000000ffff217224 */ /* 0x010fca00078e0027 */
[C---:B---3--:R-:W-:Y:S02]  /*9b60*/  SHF.R.U64 R38, R37.reuse, 0x3, R33 ;  /* 0x0000000325267819 */ /* 0x048fe40000001221 */
[C---:B------:R-:W-:Y:S02]  /*9b70*/  SHF.R.U64 R39, R36.reuse, 0x3, R35 ;  /* 0x0000000324277819 */ /* 0x040fe40000001223 */
[----:B------:R-:W-:Y:S02]  /*9b80*/  LOP3.LUT R32, R37, 0x70, R38, 0x78, !PT ;  /* 0x0000007025207812 */ /* 0x000fe400078e7826 */
[----:B------:R-:W-:Y:S02]  /*9b90*/  LOP3.LUT R34, R36, 0x70, R39, 0x78, !PT ;  /* 0x0000007024227812 */ /* 0x000fe400078e7827 */
[----:B------:R-:W3:Y:S04]  /*9ba0*/  LDL.64 R36, [R1+0x40] ;  /* 0x0000400001247983 */ /* 0x000ee80000100a00 */
[----:B------:R1:W-:Y:S04]  /*9bb0*/  STL [R1+0x50], R32 ;  /* 0x0000502001007387 */ /* 0x0003e80000100800 */
[----:B------:R4:W-:Y:S04]  /*9bc0*/  STL.64 [R1+0x48], R34 ;  /* 0x0000482201007387 */ /* 0x0009e80000100a00 */
[----:B------:R-:W3:Y:S04]  /*9bd0*/  LDL.LU.64 R38, [R1+0x30] ;  /* 0x0000300001267983 */ /* 0x000ee80000300a00 */
[----:B-1----:R-:W3:Y:S04]  /*9be0*/  LDL.LU.64 R32, [R1+0xa8] ;  /* 0x0000a80001207983 */ /* 0x002ee80000300a00 */
[----:B----4-:R-:W4:Y:S01]  /*9bf0*/  LDL.LU.64 R34, [R1+0xa0] ;  /* 0x0000a00001227983 */ /* 0x010f220000300a00 */
[----:B--2---:R-:W-:-:S04]  /*9c00*/  SHF.R.U64 R41, R40, 0x3, R29 ;  /* 0x0000000328297819 */ /* 0x004fc8000000121d */
[----:B------:R-:W-:Y:S02]  /*9c10*/  LOP3.LUT R28, R40, 0x70, R41, 0x78, !PT ;  /* 0x00000070281c7812 */ /* 0x000fe400078e7829 */
[----:B------:R-:W2:Y:S01]  /*9c20*/  LDL.LU.64 R40, [R1+0x28] ;  /* 0x0000280001287983 */ /* 0x000ea20000300a00 */
[----:B---3--:R-:W-:Y:S01]  /*9c30*/  IMAD.MOV.U32 R31, RZ, RZ, R37 ;  /* 0x000000ffff1f7224 */ /* 0x008fe200078e0025 */
[----:B----4-:R-:W-:-:S04]  /*9c40*/  SHF.R.U64 R37, R34, 0x3, R33 ;  /* 0x0000000322257819 */ /* 0x010fc80000001221 */
[----:B------:R-:W-:-:S05]  /*9c50*/  LOP3.LUT R32, R34, 0x70, R37, 0x78, !PT ;  /* 0x0000007022207812 */ /* 0x000fca00078e7825 */
[----:B------:R1:W-:Y:S04]  /*9c60*/  STL.64 [R1+0x38], R32 ;  /* 0x0000382001007387 */ /* 0x0003e80000100a00 */
[----:B-1----:R-:W3:Y:S01]  /*9c70*/  LDL.LU.64 R32, [R1+0x90] ;  /* 0x0000900001207983 */ /* 0x002ee20000300a00 */
[----:B------:R-:W-:-:S04]  /*9c80*/  SHF.R.U64 R36, R35, 0x3, R31 ;  /* 0x0000000323247819 */ /* 0x000fc8000000121f */
[----:B------:R-:W-:-:S05]  /*9c90*/  LOP3.LUT R30, R35, 0x70, R36, 0x78, !PT ;  /* 0x00000070231e7812 */ /* 0x000fca00078e7824 */
[----:B------:R1:W-:Y:S01]  /*9ca0*/  STL [R1+0x40], R30 ;  /* 0x0000401e01007387 */ /* 0x0003e20000100800 */
[----:B------:R-:W-:Y:S02]  /*9cb0*/  IMAD.MOV.U32 R36, RZ, RZ, R28 ;  /* 0x000000ffff247224 */ /* 0x000fe400078e001c */
[----:B------:R-:W-:Y:S02]  /*9cc0*/  IMAD.MOV.U32 R37, RZ, RZ, R29 ;  /* 0x000000ffff257224 */ /* 0x000fe400078e001d */
[----:B------:R-:W4:Y:S04]  /*9cd0*/  LDL.LU.64 R28, [R1+0x88] ;  /* 0x00008800011c7983 */ /* 0x000f280000300a00 */
[----:B-1----:R-:W4:Y:S01]  /*9ce0*/  LDL.LU.64 R30, [R1+0x98] ;  /* 0x00009800011e7983 */ /* 0x002f220000300a00 */
[----:B---3--:R-:W-:-:S02]  /*9cf0*/  SHF.R.U64 R34, R33, 0x3, R39 ;  /* 0x0000000321227819 */ /* 0x008fc40000001227 */
[C---:B--2---:R-:W-:Y:S02]  /*9d00*/  SHF.R.U64 R35, R32.reuse, 0x3, R41 ;  /* 0x0000000320237819 */ /* 0x044fe40000001229 */
[----:B------:R-:W-:Y:S02]  /*9d10*/  LOP3.LUT R38, R33, 0x70, R34, 0x78, !PT ;  /* 0x0000007021267812 */ /* 0x000fe400078e7822 */
[----:B------:R-:W-:Y:S02]  /*9d20*/  LOP3.LUT R40, R32, 0x70, R35, 0x78, !PT ;  /* 0x0000007020287812 */ /* 0x000fe400078e7823 */
[----:B------:R-:W2:Y:S01]  /*9d30*/  LDL.LU.64 R34, [R1+0x68] ;  /* 0x0000680001227983 */ /* 0x000ea20000300a00 */
[C---:B----4-:R-:W-:Y:S02]  /*9d40*/  SHF.R.U64 R32, R31.reuse, 0x3, R59 ;  /* 0x000000031f207819 */ /* 0x050fe4000000123b */
[----:B------:R-:W-:Y:S02]  /*9d50*/  SHF.R.U64 R33, R30, 0x3, R57 ;  /* 0x000000031e217819 */ /* 0x000fe40000001239 */
[----:B------:R-:W-:-:S02]  /*9d60*/  LOP3.LUT R58, R31, 0x70, R32, 0x78, !PT ;  /* 0x000000701f3a7812 */ /* 0x000fc400078e7820 */
[----:B------:R-:W-:Y:S02]  /*9d70*/  LOP3.LUT R56, R30, 0x70, R33, 0x78, !PT ;  /* 0x000000701e387812 */ /* 0x000fe400078e7821 */
[C---:B------:R-:W-:Y:S01]  /*9d80*/  SHF.R.U64 R30, R29.reuse, 0x3, R23 ;  /* 0x000000031d1e7819 */ /* 0x040fe20000001217 */
[----:B------:R-:W3:Y:S01]  /*9d90*/  LDL.LU.64 R32, [R1+0x48] ;  /* 0x0000480001207983 */ /* 0x000ee20000300a00 */
[C---:B------:R-:W-:Y:S02]  /*9da0*/  SHF.R.U64 R31, R28.reuse, 0x3, R93 ;  /* 0x000000031c1f7819 */ /* 0x040fe4000000125d */
[----:B------:R-:W-:Y:S02]  /*9db0*/  LOP3.LUT R22, R29, 0x70, R30, 0x78, !PT ;  /* 0x000000701d167812 */ /* 0x000fe400078e781e */
[----:B------:R-:W-:Y:S02]  /*9dc0*/  LOP3.LUT R92, R28, 0x70, R31, 0x78, !PT ;  /* 0x000000701c5c7812 */ /* 0x000fe400078e781f */
[----:B------:R-:W-:Y:S01]  /*9dd0*/  SHF.R.U64 R28, R27, 0x3, R91 ;  /* 0x000000031b1c7819 */ /* 0x000fe2000000125b */
[----:B------:R-:W4:Y:S01]  /*9de0*/  LDL.LU.64 R30, [R1+0x50] ;  /* 0x00005000011e7983 */ /* 0x000f220000300a00 */
[----:B------:R-:W-:-:S02]  /*9df0*/  SHF.R.U64 R29, R26, 0x3, R89 ;  /* 0x000000031a1d7819 */ /* 0x000fc40000001259 */
[----:B------:R-:W-:Y:S02]  /*9e00*/  LOP3.LUT R90, R27, 0x70, R28, 0x78, !PT ;  /* 0x000000701b5a7812 */ /* 0x000fe400078e781c */
[----:B------:R-:W-:Y:S02]  /*9e10*/  LOP3.LUT R88, R26, 0x70, R29, 0x78, !PT ;  /* 0x000000701a587812 */ /* 0x000fe400078e781d */
[----:B------:R-:W3:Y:S04]  /*9e20*/  LDL.LU.64 R28, [R1+0x58] ;  /* 0x00005800011c7983 */ /* 0x000ee80000300a00 */
[----:B--2---:R1:W-:Y:S04]  /*9e30*/  ST.E desc[UR44][R34.64], RZ ;  /* 0x000000ff22007985 */ /* 0x0043e8000c10192c */
[----:B------:R2:W-:Y:S04]  /*9e40*/  ST.E desc[UR44][R36.64], RZ ;  /* 0x000000ff24007985 */ /* 0x0005e8000c10192c */
[----:B-1----:R-:W4:Y:S04]  /*9e50*/  LDL.LU.64 R34, [R1+0x40] ;  /* 0x0000400001227983 */ /* 0x002f280000300a00 */
[----:B--2---:R-:W2:Y:S04]  /*9e60*/  LDL.LU.64 R36, [R1+0x38] ;  /* 0x0000380001247983 */ /* 0x004ea80000300a00 */
[----:B---3--:R-:W-:Y:S04]  /*9e70*/  ST.E desc[UR44][R28.64], RZ ;  /* 0x000000ff1c007985 */ /* 0x008fe8000c10192c */
[----:B----4-:R-:W-:Y:S04]  /*9e80*/  ST.E desc[UR44][R30.64], RZ ;  /* 0x000000ff1e007985 */ /* 0x010fe8000c10192c */
[----:B------:R-:W-:Y:S01]  /*9e90*/  ST.E desc[UR44][R32.64], RZ ;  /* 0x000000ff20007985 */ /* 0x000fe2000c10192c */
[----:B------:R-:W-:-:S02]  /*9ea0*/  SHF.R.U64 R26, R25, 0x3, R87 ;  /* 0x00000003191a7819 */ /* 0x000fc40000001257 */
[----:B------:R-:W-:Y:S02]  /*9eb0*/  SHF.R.U64 R27, R24, 0x3, R85 ;  /* 0x00000003181b7819 */ /* 0x000fe40000001255 */
[----:B------:R-:W-:Y:S02]  /*9ec0*/  LOP3.LUT R86, R25, 0x70, R26, 0x78, !PT ;  /* 0x0000007019567812 */ /* 0x000fe400078e781a */
[----:B------:R-:W-:Y:S02]  /*9ed0*/  SHF.R.U64 R25, R20, 0x3, R81 ;  /* 0x0000000314197819 */ /* 0x000fe40000001251 */
[----:B------:R-:W-:Y:S02]  /*9ee0*/  LOP3.LUT R84, R24, 0x70, R27, 0x78, !PT ;  /* 0x0000007018547812 */ /* 0x000fe400078e781b */
[----:B------:R-:W-:Y:S02]  /*9ef0*/  LOP3.LUT R80, R20, 0x70, R25, 0x78, !PT ;  /* 0x0000007014507812 */ /* 0x000fe400078e7819 */
[C---:B------:R-:W-:Y:S01]  /*9f00*/  SHF.R.U64 R24, R21.reuse, 0x3, R83 ;  /* 0x0000000315187819 */ /* 0x040fe20000001253 */
[----:B------:R-:W1:Y:S03]  /*9f10*/  S2R R20, SR_TID.X ;  /* 0x0000000000147919 */ /* 0x000e660000002100 */
[----:B------:R-:W-:-:S02]  /*9f20*/  LOP3.LUT R82, R21, 0x70, R24, 0x78, !PT ;  /* 0x0000007015527812 */ /* 0x000fc400078e7818 */
[----:B------:R-:W3:Y:S01]  /*9f30*/  S2R R21, SR_SWINHI ;  /* 0x0000000000157919 */ /* 0x000ee20000002f00 */
[C---:B------:R-:W-:Y:S02]  /*9f40*/  SHF.R.U64 R24, R19.reuse, 0x3, R79 ;  /* 0x0000000313187819 */ /* 0x040fe4000000124f */
[----:B------:R-:W-:Y:S02]  /*9f50*/  SHF.R.U64 R25, R18, 0x3, R77 ;  /* 0x0000000312197819 */ /* 0x000fe4000000124d */
[----:B------:R-:W-:Y:S02]  /*9f60*/  LOP3.LUT R78, R19, 0x70, R24, 0x78, !PT ;  /* 0x00000070134e7812 */ /* 0x000fe400078e7818 */
[----:B------:R-:W-:Y:S02]  /*9f70*/  SHF.R.U64 R19, R16, 0x3, R73 ;  /* 0x0000000310137819 */ /* 0x000fe40000001249 */
[----:B------:R-:W-:Y:S02]  /*9f80*/  LOP3.LUT R76, R18, 0x70, R25, 0x78, !PT ;  /* 0x00000070124c7812 */ /* 0x000fe400078e7819 */
[----:B------:R-:W-:-:S02]  /*9f90*/  LOP3.LUT R72, R16, 0x70, R19, 0x78, !PT ;  /* 0x0000007010487812 */ /* 0x000fc400078e7813 */
[----:B------:R-:W-:Y:S02]  /*9fa0*/  SHF.R.U64 R24, R17, 0x3, R75 ;  /* 0x0000000311187819 */ /* 0x000fe4000000124b */
[----:B------:R-:W-:Y:S02]  /*9fb0*/  SHF.R.U64 R18, R15, 0x3, R71 ;  /* 0x000000030f127819 */ /* 0x000fe40000001247 */
[----:B------:R-:W-:Y:S01]  /*9fc0*/  SHF.R.U64 R16, R13, 0x3, R67 ;  /* 0x000000030d107819 */ /* 0x000fe20000001243 */
[----:B------:R-:W-:Y:S04]  /*9fd0*/  ST.E desc[UR44][R34.64], RZ ;  /* 0x000000ff22007985 */ /* 0x000fe8000c10192c */
[----:B--2---:R-:W-:Y:S04]  /*9fe0*/  ST.E desc[UR44][R36.64], RZ ;  /* 0x000000ff24007985 */ /* 0x004fe8000c10192c */
[----:B------:R-:W-:Y:S04]  /*9ff0*/  ST.E desc[UR44][R38.64], RZ ;  /* 0x000000ff26007985 */ /* 0x000fe8000c10192c */
[----:B------:R-:W-:Y:S04]  /*a000*/  ST.E desc[UR44][R40.64], RZ ;  /* 0x000000ff28007985 */ /* 0x000fe8000c10192c */
[----:B------:R2:W-:Y:S04]  /*a010*/  ST.E desc[UR44][R58.64], RZ ;  /* 0x000000ff3a007985 */ /* 0x0005e8000c10192c */
[----:B------:R4:W-:Y:S04]  /*a020*/  ST.E desc[UR44][R56.64], RZ ;  /* 0x000000ff38007985 */ /* 0x0009e8000c10192c */
[----:B------:R1:W-:Y:S04]  /*a030*/  ST.E desc[UR44][R22.64], RZ ;  /* 0x000000ff16007985 */ /* 0x0003e8000c10192c */
[----:B--2---:R2:W5:Y:S04]  /*a040*/  LDL.LU R58, [R1+0x80] ;  /* 0x00008000013a7983 */ /* 0x0045680000300800 */
[----:B----4-:R2:W5:Y:S04]  /*a050*/  LDL.LU.64 R56, [R1+0x78] ;  /* 0x0000780001387983 */ /* 0x0105680000300a00 */
[----:B-1----:R2:W5:Y:S01]  /*a060*/  LDL.LU.64 R22, [R1+0x70] ;  /* 0x0000700001167983 */ /* 0x0025620000300a00 */
[----:B------:R-:W-:Y:S01]  /*a070*/  LOP3.LUT R74, R17, 0x70, R24, 0x78, !PT ;  /* 0x00000070114a7812 */ /* 0x000fe200078e7818 */
[----:B------:R-:W-:Y:S01]  /*a080*/  IMAD.X R51, RZ, RZ, R43, P1 ;  /* 0x000000ffff337224 */ /* 0x000fe200008e062b */
[----:B------:R-:W-:-:S02]  /*a090*/  LOP3.LUT R70, R15, 0x70, R18, 0x78, !PT ;  /* 0x000000700f467812 */ /* 0x000fc400078e7812 */
[----:B------:R-:W-:Y:S02]  /*a0a0*/  LOP3.LUT R66, R13, 0x70, R16, 0x78, !PT ;  /* 0x000000700d427812 */ /* 0x000fe400078e7810 */
[----:B------:R-:W-:Y:S02]  /*a0b0*/  SHF.R.U64 R17, R14, 0x3, R69 ;  /* 0x000000030e117819 */ /* 0x000fe40000001245 */
[----:B------:R-:W-:Y:S02]  /*a0c0*/  SHF.R.U64 R15, R12, 0x3, R65 ;  /* 0x000000030c0f7819 */ /* 0x000fe40000001241 */
[----:B------:R-:W-:Y:S01]  /*a0d0*/  SHF.R.U64 R13, R10, 0x3, R61 ;  /* 0x000000030a0d7819 */ /* 0x000fe2000000123d */
[----:B------:R-:W-:Y:S01]  /*a0e0*/  IMAD.X R49, RZ, RZ, R43, P2 ;  /* 0x000000ffff317224 */ /* 0x000fe200010e062b */
[----:B------:R-:W-:Y:S02]  /*a0f0*/  LOP3.LUT R68, R14, 0x70, R17, 0x78, !PT ;  /* 0x000000700e447812 */ /* 0x000fe400078e7811 */
        /* <DEDUP_REMOVED lines=8> */
[----:B------:R-:W-:Y:S01]  /*a180*/  LOP3.LUT R50, R7, 0x70, R10, 0x78, !PT ;  /* 0x0000007007327812 */ /* 0x000fe200078e780a */
[----:B------:R-:W-:Y:S01]  /*a190*/  IMAD.SHL.U32 R7, R20, 0x2, RZ ;  /* 0x0000000214077824 */ /* 0x000fe200078e00ff */
[----:B------:R-:W-:Y:S02]  /*a1a0*/  SHF.R.U64 R11, R8, 0x3, R53 ;  /* 0x00000003080b7819 */ /* 0x000fe40000001235 */
[----:B------:R-:W-:Y:S01]  /*a1b0*/  SHF.R.U64 R9, R6, 0x3, R49 ;  /* 0x0000000306097819 */ /* 0x000fe20000001231 */
[----:B------:R-:W-:Y:S01]  /*a1c0*/  IMAD.X R47, RZ, RZ, R43, P3 ;  /* 0x000000ffff2f7224 */ /* 0x000fe200018e062b */
[----:B------:R-:W-:Y:S01]  /*a1d0*/  LOP3.LUT R52, R8, 0x70, R11, 0x78, !PT ;  /* 0x0000007008347812 */ /* 0x000fe200078e780b */
[----:B------:R-:W-:Y:S01]  /*a1e0*/  IMAD.X R43, RZ, RZ, R43, P0 ;  /* 0x000000ffff2b7224 */ /* 0x000fe200000e062b */
[----:B------:R-:W-:Y:S02]  /*a1f0*/  LOP3.LUT R48, R6, 0x70, R9, 0x78, !PT ;  /* 0x0000007006307812 */ /* 0x000fe400078e7809 */
[----:B------:R-:W-:-:S02]  /*a200*/  SHF.R.U64 R9, R4, 0x3, R45 ;  /* 0x0000000304097819 */ /* 0x000fc4000000122d */
[----:B------:R-:W-:Y:S02]  /*a210*/  LOP3.LUT R7, R7, 0xfe, RZ, 0xc0, !PT ;  /* 0x000000fe07077812 */ /* 0x000fe400078ec0ff */
[----:B------:R-:W-:Y:S02]  /*a220*/  MOV R10, R0 ;  /* 0x00000000000a7202 */ /* 0x000fe40000000f00 */
[----:B---3--:R-:W-:Y:S02]  /*a230*/  MOV R11, R21 ;  /* 0x00000015000b7202 */ /* 0x008fe40000000f00 */
[----:B------:R-:W-:Y:S02]  /*a240*/  LOP3.LUT R44, R4, 0x70, R9, 0x78, !PT ;  /* 0x00000070042c7812 */ /* 0x000fe400078e7809 */
[----:B------:R-:W-:Y:S01]  /*a250*/  SHF.R.U64 R4, R3, 0x3, R43 ;  /* 0x0000000303047819 */ /* 0x000fe2000000122b */
[----:B------:R-:W-:Y:S01]  /*a260*/  IMAD.WIDE.U32 R10, R7, 0x2, R10 ;  /* 0x00000002070a7825 */ /* 0x000fe200078e000a */
[----:B------:R2:W-:Y:S01]  /*a270*/  ST.E desc[UR44][R92.64], RZ ;  /* 0x000000ff5c007985 */ /* 0x0005e2000c10192c */
[----:B------:R-:W-:-:S02]  /*a280*/  SHF.R.U64 R8, R5, 0x3, R47 ;  /* 0x0000000305087819 */ /* 0x000fc4000000122f */
[----:B------:R-:W-:Y:S01]  /*a290*/  LOP3.LUT R42, R3, 0x70, R4, 0x78, !PT ;  /* 0x00000070032a7812 */ /* 0x000fe200078e7804 */
[----:B------:R2:W-:Y:S01]  /*a2a0*/  ST.E desc[UR44][R90.64], RZ ;  /* 0x000000ff5a007985 */ /* 0x0005e2000c10192c */
[----:B------:R-:W-:-:S03]  /*a2b0*/  IADD3 R4, P0, PT, R10, 0x37400, RZ ;  /* 0x000374000a047810 */ /* 0x000fc60007f1e0ff */
[----:B------:R2:W-:Y:S01]  /*a2c0*/  ST.E desc[UR44][R88.64], RZ ;  /* 0x000000ff58007985 */ /* 0x0005e2000c10192c */
[----:B------:R-:W-:-:S03]  /*a2d0*/  LOP3.LUT R46, R5, 0x70, R8, 0x78, !PT ;  /* 0x00000070052e7812 */ /* 0x000fc600078e7808 */
[----:B------:R2:W-:Y:S01]  /*a2e0*/  ST.E desc[UR44][R86.64], RZ ;  /* 0x000000ff56007985 */ /* 0x0005e2000c10192c */
[----:B------:R-:W-:-:S03]  /*a2f0*/  IADD3 R6, P1, PT, R10, 0x37600, RZ ;  /* 0x000376000a067810 */ /* 0x000fc60007f3e0ff */
[----:B------:R2:W-:Y:S01]  /*a300*/  ST.E desc[UR44][R84.64], RZ ;  /* 0x000000ff54007985 */ /* 0x0005e2000c10192c */
[C---:B------:R-:W-:Y:S01]  /*a310*/  IADD3 R8, P3, PT, R10.reuse, 0x37e00, RZ ;  /* 0x00037e000a087810 */ /* 0x040fe20007f7e0ff */
[----:B------:R-:W-:Y:S02]  /*a320*/  IMAD.X R15, RZ, RZ, R11, P0 ;  /* 0x000000ffff0f7224 */ /* 0x000fe400000e060b */
[----:B------:R2:W-:Y:S01]  /*a330*/  ST.E desc[UR44][R82.64], RZ ;  /* 0x000000ff52007985 */ /* 0x0005e2000c10192c */
[----:B------:R-:W-:-:S03]  /*a340*/  IADD3 R7, P2, PT, R10, 0x37c00, RZ ;  /* 0x00037c000a077810 */ /* 0x000fc60007f5e0ff */
[----:B------:R2:W-:Y:S04]  /*a350*/  ST.E desc[UR44][R80.64], RZ ;  /* 0x000000ff50007985 */ /* 0x0005e8000c10192c */
[----:B------:R2:W-:Y:S01]  /*a360*/  ST.E desc[UR44][R78.64], RZ ;  /* 0x000000ff4e007985 */ /* 0x0005e2000c10192c */
[----:B------:R-:W-:-:S03]  /*a370*/  IMAD.X R13, RZ, RZ, R11, P1 ;  /* 0x000000ffff0d7224 */ /* 0x000fc600008e060b */
[----:B------:R2:W-:Y:S01]  /*a380*/  ST.E desc[UR44][R76.64], RZ ;  /* 0x000000ff4c007985 */ /* 0x0005e2000c10192c */
[----:B------:R-:W-:-:S03]  /*a390*/  IMAD.X R9, RZ, RZ, R11, P3 ;  /* 0x000000ffff097224 */ /* 0x000fc600018e060b */
[----:B------:R2:W-:Y:S01]  /*a3a0*/  ST.E desc[UR44][R74.64], RZ ;  /* 0x000000ff4a007985 */ /* 0x0005e2000c10192c */
[----:B------:R-:W-:Y:S01]  /*a3b0*/  IMAD.X R11, RZ, RZ, R11, P2 ;  /* 0x000000ffff0b7224 */ /* 0x000fe200010e060b */
[----:B------:R-:W-:Y:S02]  /*a3c0*/  SHF.R.U64 R3, R4, 0x3, R15 ;  /* 0x0000000304037819 */ /* 0x000fe4000000120f */
[----:B------:R2:W-:Y:S04]  /*a3d0*/  ST.E desc[UR44][R72.64], RZ ;  /* 0x000000ff48007985 */ /* 0x0005e8000c10192c */
[----:B------:R2:W-:Y:S04]  /*a3e0*/  ST.E desc[UR44][R70.64], RZ ;  /* 0x000000ff46007985 */ /* 0x0005e8000c10192c */
[----:B------:R2:W-:Y:S01]  /*a3f0*/  ST.E desc[UR44][R68.64], RZ ;  /* 0x000000ff44007985 */ /* 0x0005e2000c10192c */
[----:B------:R-:W-:-:S03]  /*a400*/  SHF.R.U64 R5, R6, 0x3, R13 ;  /* 0x0000000306057819 */ /* 0x000fc6000000120d */
[----:B------:R2:W-:Y:S01]  /*a410*/  ST.E desc[UR44][R66.64], RZ ;  /* 0x000000ff42007985 */ /* 0x0005e2000c10192c */
[----:B------:R-:W-:-:S03]  /*a420*/  LOP3.LUT R14, R4, 0x70, R3, 0x78, !PT ;  /* 0x00000070040e7812 */ /* 0x000fc600078e7803 */
[----:B------:R2:W-:Y:S01]  /*a430*/  ST.E desc[UR44][R64.64], RZ ;  /* 0x000000ff40007985 */ /* 0x0005e2000c10192c */
[----:B------:R-:W-:-:S03]  /*a440*/  SHF.R.U64 R4, R7, 0x3, R11 ;  /* 0x0000000307047819 */ /* 0x000fc6000000120b */
[----:B------:R2:W-:Y:S01]  /*a450*/  ST.E desc[UR44][R62.64], RZ ;  /* 0x000000ff3e007985 */ /* 0x0005e2000c10192c */
[----:B------:R-:W-:-:S03]  /*a460*/  SHF.R.U64 R3, R8, 0x3, R9 ;  /* 0x0000000308037819 */ /* 0x000fc60000001209 */
[----:B------:R2:W-:Y:S01]  /*a470*/  ST.E desc[UR44][R60.64], RZ ;  /* 0x000000ff3c007985 */ /* 0x0005e2000c10192c */
[----:B------:R-:W-:-:S03]  /*a480*/  LOP3.LUT R12, R6, 0x70, R5, 0x78, !PT ;  /* 0x00000070060c7812 */ /* 0x000fc600078e7805 */
[----:B------:R2:W-:Y:S01]  /*a490*/  ST.E desc[UR44][R54.64], RZ ;  /* 0x000000ff36007985 */ /* 0x0005e2000c10192c */
[----:B------:R-:W-:-:S03]  /*a4a0*/  LOP3.LUT R10, R7, 0x70, R4, 0x78, !PT ;  /* 0x00000070070a7812 */ /* 0x000fc600078e7804 */
[----:B------:R2:W-:Y:S01]  /*a4b0*/  ST.E desc[UR44][R52.64], RZ ;  /* 0x000000ff34007985 */ /* 0x0005e2000c10192c */
[----:B------:R-:W-:-:S03]  /*a4c0*/  LOP3.LUT R8, R8, 0x70, R3, 0x78, !PT ;  /* 0x0000007008087812 */ /* 0x000fc600078e7803 */
[----:B------:R2:W-:Y:S04]  /*a4d0*/  ST.E desc[UR44][R50.64], RZ ;  /* 0x000000ff32007985 */ /* 0x0005e8000c10192c */
[----:B------:R2:W-:Y:S04]  /*a4e0*/  ST.E desc[UR44][R48.64], RZ ;  /* 0x000000ff30007985 */ /* 0x0005e8000c10192c */
[----:B------:R2:W-:Y:S04]  /*a4f0*/  ST.E desc[UR44][R46.64], RZ ;  /* 0x000000ff2e007985 */ /* 0x0005e8000c10192c */
[----:B------:R2:W-:Y:S04]  /*a500*/  ST.E desc[UR44][R44.64], RZ ;  /* 0x000000ff2c007985 */ /* 0x0005e8000c10192c */
[----:B------:R2:W-:Y:S04]  /*a510*/  ST.E desc[UR44][R42.64], RZ ;  /* 0x000000ff2a007985 */ /* 0x0005e8000c10192c */
[----:B------:R2:W-:Y:S04]  /*a520*/  ST.E desc[UR44][R14.64], RZ ;  /* 0x000000ff0e007985 */ /* 0x0005e8000c10192c */
[----:B------:R2:W-:Y:S04]  /*a530*/  ST.E desc[UR44][R12.64], RZ ;  /* 0x000000ff0c007985 */ /* 0x0005e8000c10192c */
[----:B------:R2:W-:Y:S04]  /*a540*/  ST.E desc[UR44][R10.64], RZ ;  /* 0x000000ff0a007985 */ /* 0x0005e8000c10192c */
[----:B------:R2:W-:Y:S01]  /*a550*/  ST.E desc[UR44][R8.64], RZ ;  /* 0x000000ff08007985 */ /* 0x0005e2000c10192c */
[----:B------:R-:W-:Y:S01]  /*a560*/  @!PT LDS RZ, [RZ] ;  /* 0x00000000fffff984 */ /* 0x000fe20000000800 */
[----:B------:R-:W-:Y:S01]  /*a570*/  @!PT LDS RZ, [RZ] ;  /* 0x00000000fffff984 */ /* 0x000fe20000000800 */
[----:B------:R-:W-:Y:S01]  /*a580*/  @!PT LDS RZ, [RZ] ;  /* 0x00000000fffff984 */ /* 0x000fe20000000800 */
[----:B------:R-:W-:Y:S01]  /*a590*/  @!PT LDS RZ, [RZ] ;  /* 0x00000000fffff984 */ /* 0x000fe20000000800 */
[----:B------:R1:W-:Y:S06]  /*a5a0*/  MEMBAR.ALL.CTA ;  /* 0x0000000000007992 */ /* 0x0003ec0000008000 */
[----:B-1----:R-:W1:Y:S01]  /*a5b0*/  FENCE.VIEW.ASYNC.S ;  /* 0x00000000000073c6 */ /* 0x002e620000000000 */
[----:B------:R-:W-:Y:S05]  /*a5c0*/  BRA.U UP0, `(.L_x_161) ;  /* 0x0000000100047547 */ /* 0x000fea000b800000 */
[----:B------:R-:W-:Y:S05]  /*a5d0*/  BPT.TRAP 0x1 ;  /* 0x000000040000795c */ /* 0x000fea0000300000 */
.L_x_161:
[----:B-----5:R-:W-:Y:S01]  /*a5e0*/  SHF.L.U32 R3, R56, 0x1f, RZ ;  /* 0x0000001f38037819 */ /* 0x020fe200000006ff */
[----:B------:R-:W-:Y:S03]  /*a5f0*/  BSSY B0, `(.L_x_162) ;  /* 0x0000003000007945 */ /* 0x000fe60003800000 */
[----:B-1----:R-:W1:Y:S02]  /*a600*/  SYNCS.PHASECHK.TRANS64.TRYWAIT P0, [R0+URZ+0x380c8], R3 ;  /* 0x0380c803000075a7 */ /* 0x002e6400080011ff */
[----:B-1----:R-:W-:Y:S05]  /*a610*/  @!P0 BRA `(.L_x_163) ;  /* 0x0000019000608947 */ /* 0x002fea0003800000 */
.L_x_457:
[----:B------:R-:W-:Y:S05]  /*a620*/  BSYNC B0 ;  /* 0x0000000000007941 */ /* 0x000fea0003800000 */
.L_x_162:
[----:B------:R-:W-:Y:S05]  /*a630*/  @!P5 BRA `(.L_x_164) ;  /* 0x0000000000d0d947 */ /* 0x000fea0003800000 */
[----:B-1----:R-:W1:Y:S01]  /*a640*/  LDC R3, c[0x0][0x904] ;  /* 0x00024100ff037b82 */ /* 0x002e620000000800 */
[----:B------:R-:W3:Y:S01]  /*a650*/  LDCU.64 UR4, c[0x0][0x908] ;  /* 0x00012100ff0477ac */ /* 0x000ee20008000a00 */
[----:B------:R-:W-:Y:S01]  /*a660*/  BSSY.RECONVERGENT B0, `(.L_x_164) ;  /* 0x0000031000007945 */ /* 0x000fe20003800200 */
[----:B---3--:R-:W-:Y:S01]  /*a670*/  IMAD.HI.U32 R4, R57, UR4, RZ ;  /* 0x0000000439047c27 */ /* 0x008fe2000f8e00ff */
[----:B------:R-:W3:Y:S01]  /*a680*/  LDCU UR4, c[0x0][0x380] ;  /* 0x00007000ff0477ac */ /* 0x000ee20008000800 */
[----:B-1----:R-:W-:-:S03]  /*a690*/  ISETP.NE.AND P0, PT, R3, 0x1, PT ;  /* 0x000000010300780c */ /* 0x002fc60003f05270 */
[----:B------:R-:W-:-:S04]  /*a6a0*/  SHF.R.U32.HI R4, RZ, UR5, R4 ;  /* 0x00000005ff047c19 */ /* 0x000fc80008011604 */
[----:B------:R-:W-:-:S05]  /*a6b0*/  SEL R4, R57, R4, !P0 ;  /* 0x0000000439047207 */ /* 0x000fca0004000000 */
[----:B------:R-:W-:-:S04]  /*a6c0*/  IMAD.MOV R4, RZ, RZ, -R4 ;  /* 0x000000ffff047224 */ /* 0x000fc800078e0a04 */
[----:B------:R-:W-:Y:S01]  /*a6d0*/  IMAD R4, R3, R4, R57 ;  /* 0x0000000403047224 */ /* 0x000fe200078e0239 */
[----:B------:R-:W-:-:S05]  /*a6e0*/  LOP3.LUT R3, R20, 0x7f, RZ, 0xc0, !PT ;  /* 0x0000007f14037812 */ /* 0x000fca00078ec0ff */
[----:B------:R-:W-:-:S04]  /*a6f0*/  IMAD R3, R4, 0x100, R3 ;  /* 0x0000010004037824 */ /* 0x000fc800078e0203 */
[----:B--2---:R-:W-:-:S05]  /*a700*/  VIADD R9, R3, 0x80 ;  /* 0x0000008003097836 */ /* 0x004fca0000000000 */
[----:B---3--:R-:W-:-:S13]  /*a710*/  ISETP.GE.AND P0, PT, R9, UR4, PT ;  /* 0x0000000409007c0c */ /* 0x008fda000bf06270 */
[----:B------:R-:W-:Y:S05]  /*a720*/  @P0 BRA `(.L_x_165) ;  /* 0x0000000000900947 */ /* 0x000fea0003800000 */
[----:B------:R-:W1:Y:S01]  /*a730*/  LDC R7, c[0x0][0x38c] ;  /* 0x0000e300ff077b82 */ /* 0x000e620000000800 */
[----:B------:R-:W2:Y:S01]  /*a740*/  LDCU UR6, c[0x0][0x890] ;  /* 0x00011200ff0677ac */ /* 0x000ea20008000800 */
[----:B------:R-:W3:Y:S01]  /*a750*/  LDCU.64 UR4, c[0x0][0x888] ;  /* 0x00011100ff0477ac */ /* 0x000ee20008000a00 */
[----:B--2---:R-:W-:Y:S01]  /*a760*/  IMAD R22, R22, UR6, R9 ;  /* 0x0000000616167c24 */ /* 0x004fe2000f8e0209 */
[----:B-1----:R-:W-:-:S04]  /*a770*/  IABS R5, R7 ;  /* 0x0000000700057213 */ /* 0x002fc80000000000 */
[----:B------:R-:W1:Y:S08]  /*a780*/  I2F.RP R8, R5 ;  /* 0x0000000500087306 */ /* 0x000e700000209400 */
[----:B-1----:R-:W1:Y:S02]  /*a790*/  MUFU.RCP R10, R8 ;  /* 0x00000008000a7308 */ /* 0x002e640000001000 */
[----:B-1----:R-:W-:-:S06]  /*a7a0*/  IADD3 R10, PT, PT, R10, 0xffffffe, RZ ;  /* 0x0ffffffe0a0a7810 */ /* 0x002fcc0007ffe0ff */
[----:B------:R-:W1:Y:S02]  /*a7b0*/  F2I.FTZ.U32.TRUNC.NTZ R11, R10 ;  /* 0x0000000a000b7305 */ /* 0x000e64000021f000 */
[----:B-1----:R-:W-:Y:S01]  /*a7c0*/  IADD3 R3, PT, PT, RZ, -R11, RZ ;  /* 0x8000000bff037210 */ /* 0x002fe20007ffe0ff */
[----:B------:R-:W-:-:S04]  /*a7d0*/  IMAD.MOV.U32 R10, RZ, RZ, RZ ;  /* 0x000000ffff0a7224 */ /* 0x000fc800078e00ff */
        /* <DEDUP_REMOVED lines=13> */
[----:B------:R-:W-:Y:S02]  /*a8b0*/  ISETP.GE.AND P1, PT, R4, RZ, PT ;  /* 0x000000ff0400720c */ /* 0x000fe40003f26270 */
[----:B------:R-:W1:Y:S05]  /*a8c0*/  LDC.64 R4, c[0x0][0x880] ;  /* 0x00022000ff047b82 */ /* 0x000e6a0000000a00 */
[----:B------:R-:W-:-:S06]  /*a8d0*/  @P2 IADD3 R3, PT, PT, R3, 0x1, RZ ;  /* 0x0000000103032810 */ /* 0x000fcc0007ffe0ff */
[----:B------:R-:W-:Y:S01]  /*a8e0*/  @!P1 IMAD.MOV R3, RZ, RZ, -R3 ;  /* 0x000000ffff039224 */ /* 0x000fe200078e0a03 */
[----:B------:R-:W-:-:S04]  /*a8f0*/  @!P0 LOP3.LUT R3, RZ, R7, RZ, 0x33, !PT ;  /* 0x00000007ff038212 */ /* 0x000fc800078e33ff */
[C---:B------:R-:W-:Y:S01]  /*a900*/  IADD3 R6, PT, PT, -R3.reuse, RZ, RZ ;  /* 0x000000ff03067210 */ /* 0x040fe20007ffe1ff */
[----:B---3--:R-:W-:-:S04]  /*a910*/  IMAD R22, R3, UR5, R22 ;  /* 0x0000000503167c24 */ /* 0x008fc8000f8e0216 */
[----:B------:R-:W-:Y:S02]  /*a920*/  IMAD R3, R7, R6, R2 ;  /* 0x0000000607037224 */ /* 0x000fe400078e0202 */
[----:B------:R-:W-:Y:S02]  /*a930*/  IMAD.MOV.U32 R2, RZ, RZ, -0x800000 ;  /* 0xff800000ff027424 */ /* 0x000fe400078e00ff */
[----:B------:R-:W-:-:S04]  /*a940*/  IMAD R3, R3, UR4, R22 ;  /* 0x0000000403037c24 */ /* 0x000fc8000f8e0216 */
[----:B-1----:R-:W-:-:S05]  /*a950*/  IMAD.WIDE R4, R3, 0x4, R4 ;  /* 0x0000000403047825 */ /* 0x002fca00078e0204 */
[----:B------:R1:W-:Y:S02]  /*a960*/  STG.E desc[UR44][R4.64], R2 ;  /* 0x0000000204007986 */ /* 0x0003e4000c10192c */
.L_x_165:
[----:B------:R-:W-:Y:S05]  /*a970*/  BSYNC.RECONVERGENT B0 ;  /* 0x0000000000007941 */ /* 0x000fea0003800200 */
.L_x_164:
[----:B------:R-:W-:Y:S01]  /*a980*/  @!PT LDS RZ, [RZ] ;  /* 0x00000000fffff984 */ /* 0x000fe20000000800 */
[----:B------:R-:W-:Y:S01]  /*a990*/  @!PT LDS RZ, [RZ] ;  /* 0x00000000fffff984 */ /* 0x000fe20000000800 */
[----:B------:R-:W-:Y:S01]  /*a9a0*/  @!PT LDS RZ, [RZ] ;  /* 0x00000000fffff984 */ /* 0x000fe20000000800 */
[----:B------:R-:W-:Y:S01]  /*a9b0*/  @!PT LDS RZ, [RZ] ;  /* 0x00000000fffff984 */ /* 0x000fe20000000800 */
[----:B------:R3:W-:Y:S06]  /*a9c0*/  MEMBAR.ALL.CTA ;  /* 0x0000000000007992 */ /* 0x0007ec0000008000 */
[----:B---3--:R-:W3:Y:S01]  /*a9d0*/  FENCE.VIEW.ASYNC.S ;  /* 0x00000000000073c6 */ /* 0x008ee20000000000 */
[----:B------:R-:W-:-:S09]  /*a9e0*/  UISETP.NE.AND UP0, UPT, UR41, URZ, UPT ;  /* 0x000000ff2900728c */ /* 0x000fd2000bf05270 */
[----:B------:R-:W-:Y:S05]  /*a9f0*/  BRA.U UP0, `(.L_x_166) ;  /* 0x0000000100047547 */ /* 0x000fea000b800000 */
[----:B------:R-:W-:Y:S05]  /*aa00*/  BPT.TRAP 0x1 ;  /* 0x000000040000795c */ /* 0x000fea0000300000 */
.L_x_166:
[----:B---3--:R3:W-:Y:S01]  /*aa10*/  SYNCS.ARRIVE.TRANS64.A1T0 RZ, [R0+URZ+0x380b8], RZ ;  /* 0x0380b8ff00ff79a7 */ /* 0x0087e200081000ff */
[----:B------:R-:W-:Y:S01]  /*aa20*/  LOP3.LUT R56, R56, 0x1, RZ, 0x3c, !PT ;  /* 0x0000000138387812 */ /* 0x000fe200078e3cff */
[----:B------:R-:W-:Y:S06]  /*aa30*/  BRA `(.L_x_92) ;  /* 0x0000006c008c7947 */ /* 0x000fec0003800000 */
.L_x_93:
[----:B------:R-:W-:Y:S01]  /*aa40*/  LEA R7, R7, 0x100, 0x8 ;  /* 0x0000010007077811 */ /* 0x000fe200078e40ff */
[----:B------:R-:W-:Y:S02]  /*aa50*/  UIADD3 UR5, UPT, UPT, UR5, 0x7f, URZ ;  /* 0x0000007f05057890 */ /* 0x000fe4000fffe0ff */
[----:B------:R-:W-:Y:S01]  /*aa60*/  UISETP.NE.AND UP0, UPT, UR40, URZ, UPT ;  /* 0x000000ff2800728c */ /* 0x000fe2000bf05270 */
[----:B------:R-:W-:Y:S01]  /*aa70*/  SHF.R.S32.HI R0, RZ, 0x1f, R7 ;  /* 0x0000001fff007819 */ /* 0x000fe20000011407 */
[----:B------:R-:W-:-:S03]  /*aa80*/  USHF.R.S32.HI UR4, URZ, 0x1f, UR5 ;  /* 0x0000001fff047899 */ /* 0x000fc60008011405 */
[----:B------:R-:W-:Y:S01]  /*aa90*/  LEA.HI R0, R0, R7, RZ, 0x7 ;  /* 0x0000000700007211 */ /* 0x000fe200078f38ff */
[----:B------:R-:W-:-:S04]  /*aaa0*/  ULEA.HI UR4, UR4, UR5, URZ, 0x7 ;  /* 0x0000000504047291 */ /* 0x000fc8000f8f38ff */
[----:B------:R-:W-:Y:S01]  /*aab0*/  VIADD R62, R0, 0x7f ;  /* 0x0000007f003e7836 */ /* 0x000fe20000000000 */
[----:B------:R-:W-:-:S04]  /*aac0*/  USHF.R.S32.HI UR4, URZ, 0x7, UR4 ;  /* 0x00000007ff047899 */ /* 0x000fc80008011404 */
[----:B------:R-:W-:-:S04]  /*aad0*/  SHF.R.S32.HI R62, RZ, 0x7, R62 ;  /* 0x00000007ff3e7819 */ /* 0x000fc8000001143e */
[----:B------:R-:W-:Y:S01]  /*aae0*/  VIMNMX R62, PT, PT, R62, UR4, PT ;  /* 0x000000043e3e7c48 */ /* 0x000fe2000bfe0100 */
[----:B------:R-:W-:Y:S06]  /*aaf0*/  BRA.U !UP0, `(.L_x_167) ;  /* 0x0000000108047547 */ /* 0x000fec000b800000 */
[----:B------:R-:W-:Y:S05]  /*ab00*/  BPT.TRAP 0x1 ;  /* 0x000000040000795c */ /* 0x000fea0000300000 */
.L_x_167:
[----:B------:R-:W1:Y:S01]  /*ab10*/  S2R R60, SR_CgaCtaId ;  /* 0x00000000003c7919 */ /* 0x000e620000008800 */
[----:B------:R-:W-:Y:S01]  /*ab20*/  MOV R59, 0x400 ;  /* 0x00000400003b7802 */ /* 0x000fe20000000f00 */
[----:B------:R-:W-:Y:S01]  /*ab30*/  BSSY B0, `(.L_x_168) ;  /* 0x0000005000007945 */ /* 0x000fe20003800000 */
[----:B------:R-:W-:Y:S02]  /*ab40*/  SHF.L.U32 R0, R23, 0x1f, RZ ;  /* 0x0000001f17007819 */ /* 0x000fe400000006ff */
[----:B-1----:R-:W-:-:S04]  /*ab50*/  LEA R59, R60, R59, 0x18 ;  /* 0x0000003b3c3b7211 */ /* 0x002fc800078ec0ff */
[----:B------:R-:W1:Y:S02]  /*ab60*/  SYNCS.PHASECHK.TRANS64.TRYWAIT P0, [R59+URZ+0x38070], R0 ;  /* 0x038070003b0075a7 */ /* 0x000e6400080011ff */
[----:B-1----:R-:W-:Y:S05]  /*ab70*/  @!P0 BRA `(.L_x_169) ;  /* 0x0000018c001c8947 */ /* 0x002fea0003800000 */
.L_x_458:
[----:B------:R-:W-:Y:S05]  /*ab80*/  BSYNC B0 ;  /* 0x0000000000007941 */ /* 0x000fea0003800000 */
.L_x_168:
[----:B------:R-:W-:-:S09]  /*ab90*/  UISETP.NE.AND UP0, UPT, UR40, URZ, UPT ;  /* 0x000000ff2800728c */ /* 0x000fd2000bf05270 */
[----:B------:R-:W-:Y:S05]  /*aba0*/  BRA.U !UP0, `(.L_x_170) ;  /* 0x0000000108047547 */ /* 0x000fea000b800000 */
[----:B------:R-:W-:Y:S05]  /*abb0*/  BPT.TRAP 0x1 ;  /* 0x000000040000795c */ /* 0x000fea0000300000 */
.L_x_170:
[----:B------:R-:W-:Y:S01]  /*abc0*/  IADD3 R61, PT, PT, R59, 0x38078, RZ ;  /* 0x000380783b3d7810 */ /* 0x000fe20007ffe0ff */
[----:B------:R-:W-:-:S03]  /*abd0*/  UISETP.NE.AND UP0, UPT, UR39, URZ, UPT ;  /* 0x000000ff2700728c */ /* 0x000fc6000bf05270 */
[----:B-1----:R-:W-:-:S04]  /*abe0*/  PRMT R0, R60, 0x654, R61 ;  /* 0x000006543c007816 */ /* 0x002fc8000000003d */
[----:B------:R1:W-:Y:S02]  /*abf0*/  SYNCS.ARRIVE.TRANS64.RED.A1T0 RZ, [R0+URZ], RZ ;  /* 0x000000ff00ff79a7 */ /* 0x0003e400081004ff */
[----:B------:R-:W-:Y:S05]  /*ac00*/  BRA.U !UP0, `(.L_x_171) ;  /* 0x0000000108047547 */ /* 0x000fea000b800000 */
[----:B------:R-:W-:Y:S05]  /*ac10*/  BPT.TRAP 0x1 ;  /* 0x000000040000795c */ /* 0x000fea0000300000 */
.L_x_171:
[----:B------:R-:W-:Y:S01]  /*ac20*/  IMAD.U32 R3, RZ, RZ, UR38 ;  /* 0x00000026ff037e24 */ /* 0x000fe2000f8e00ff */
[----:B------:R-:W-:-:S04]  /*ac30*/  ISETP.GE.AND P0, PT, R62, 0x2, PT ;  /* 0x000000023e00780c */ /* 0x000fc80003f06270 */
[----:B------:R-:W-:-:S04]  /*ac40*/  SHF.L.U32 R4, R3, 0x1f, RZ ;  /* 0x0000001f03047819 */ /* 0x000fc800000006ff */
[----:B------:R-:W2:Y:S02]  /*ac50*/  SYNCS.PHASECHK.TRANS64.TRYWAIT P1, [R59+URZ+0x38080], R4 ;  /* 0x038080043b0075a7 */ /* 0x000ea400080211ff */
[----:B--2---:R-:W-:Y:S05]  /*ac60*/  @!P1 BRA `(.L_x_172) ;  /* 0x0000018800f49947 */ /* 0x004fea0003800000 */
.L_x_459:
[----:B------:R-:W-:Y:S01]  /*ac70*/  LOP3.LUT R3, R23, 0x1, RZ, 0x3c, !PT ;  /* 0x0000000117037812 */ /* 0x000fe200078e3cff */
[----:B------:R-:W-:Y:S06]  /*ac80*/  @!P0 BRA `(.L_x_173) ;  /* 0x0000002400c48947 */ /* 0x000fec0003800000 */
.L_x_216:
[----:B------:R-:W-:Y:S05]  /*ac90*/  YIELD ;  /* 0x0000000000007946 */ /* 0x000fea0003800000 */
[----:B------:R-:W-:Y:S01]  /*aca0*/  UISETP.NE.AND UP0, UPT, UR40, URZ, UPT ;  /* 0x000000ff2800728c */ /* 0x000fe2000bf05270 */
[C---:B------:R-:W-:Y:S01]  /*acb0*/  ISETP.GT.U32.AND P0, PT, R62.reuse, 0x2, PT ;  /* 0x000000023e00780c */ /* 0x040fe20003f04070 */
[----:B------:R-:W-:Y:S02]  /*acc0*/  IMAD.MOV.U32 R23, RZ, RZ, R3 ;  /* 0x000000ffff177224 */ /* 0x000fe400078e0003 */
[----:B------:R-:W-:Y:S01]  /*acd0*/  VIADD R62, R62, 0xffffffff ;  /* 0xffffffff3e3e7836 */ /* 0x000fe20000000000 */
[----:B------:R-:W-:-:S04]  /*ace0*/  P2R R63, PR, RZ, 0x1 ;  /* 0x00000001ff3f7803 */ /* 0x000fc80000000000 */
[----:B---34-:R-:W-:Y:S05]  /*acf0*/  BRA.U !UP0, `(.L_x_174) ;  /* 0x0000000108047547 */ /* 0x018fea000b800000 */
[----:B------:R-:W-:Y:S05]  /*ad00*/  BPT.TRAP 0x1 ;  /* 0x000000040000795c */ /* 0x000fea0000300000 */
.L_x_174:
[----:B-1----:R-:W-:Y:S01]  /*ad10*/  SHF.L.U32 R0, R23, 0x1f, RZ ;  /* 0x0000001f17007819 */ /* 0x002fe200000006ff */
[----:B------:R-:W1:Y:S03]  /*ad20*/  S2R R65, SR_TID.X ;  /* 0x0000000000417919 */ /* 0x000e660000002100 */
[----:B------:R-:W3:Y:S01]  /*ad30*/  SYNCS.PHASECHK.TRANS64.TRYWAIT P0, [R59+URZ+0x38070], R0 ;  /* 0x038070003b0075a7 */ /* 0x000ee200080011ff */
[----:B-1----:R-:W-:-:S05]  /*ad40*/  IMAD.U32 R64, R65, 0x10000, RZ ;  /* 0x0001000041407824 */ /* 0x002fca00078e00ff */
[----:B------:R-:W-:Y:S01]  /*ad50*/  LOP3.LUT R64, R64, 0x600000, RZ, 0xc0, !PT ;  /* 0x0060000040407812 */ /* 0x000fe200078ec0ff */
[----:B---3--:R-:W-:Y:S06]  /*ad60*/  @!P0 BRA `(.L_x_175) ;  /* 0x0000018800c88947 */ /* 0x008fec0003800000 */
.L_x_460:
[----:B------:R-:W-:Y:S05]  /*ad70*/  WARPSYNC.ALL ;  /* 0x0000000000007948 */ /* 0x000fea0003800000 */
[----:B------:R-:W-:Y:S01]  /*ad80*/  R2UR UR4, R64 ;  /* 0x00000000400472ca */ /* 0x000fe200000e0000 */
[----:B------:R-:W-:Y:S01]  /*ad90*/  UISETP.NE.AND UP0, UPT, UR41, URZ, UPT ;  /* 0x000000ff2900728c */ /* 0x000fe2000bf05270 */
[----:B------:R-:W-:Y:S01]  /*ada0*/  PLOP3.LUT P0, PT, PT, PT, PT, 0x80, 0x8 ;  /* 0x000000000008781c */ /* 0x000fe20003f0f070 */
[----:B------:R-:W-:-:S10]  /*adb0*/  IMAD.MOV.U32 R66, RZ, RZ, 0x3f800000 ;  /* 0x3f800000ff427424 */ /* 0x000fd400078e00ff */
[----:B--2---:R-:W2:Y:S02]  /*adc0*/  LDTM.x2 R4, tmem[UR4] ;  /* 0x00000004000479ee */ /* 0x004ea400080c0000 */
[----:B--2---:R-:W-:-:S13]  /*add0*/  FSETP.NEU.AND P2, PT, R4, R5, PT ;  /* 0x000000050400720b */ /* 0x004fda0003f4d000 */
[----:B-1----:R-:W1:Y:S01]  /*ade0*/  @P2 LDC R0, c[0x0][0x704] ;  /* 0x0001c100ff002b82 */ /* 0x002e620000000800 */
[----:B------:R-:W-:-:S04]  /*adf0*/  @P2 FADD R5, R4, -R5 ;  /* 0x8000000504052221 */ /* 0x000fc80000000000 */
[----:B-1----:R-:W-:-:S05]  /*ae00*/  @P2 FMUL R5, R5, R0 ;  /* 0x0000000005052220 */ /* 0x002fca0000400000 */
[----:B------:R-:W-:-:S04]  /*ae10*/  @P2 FSETP.GEU.AND P1, PT, R5, -126, PT ;  /* 0xc2fc00000500280b */ /* 0x000fc80003f2e000 */
[----:B------:R-:W-:-:S13]  /*ae20*/  @P2 PLOP3.LUT P0, PT, P1, PT, PT, 0x80, 0x8 ;  /* 0x000000000008281c */ /* 0x000fda0000f0f070 */
[----:B------:R-:W-:-:S04]  /*ae30*/  @!P0 FMUL R5, R5, 0.5 ;  /* 0x3f00000005058820 */ /* 0x000fc80000400000 */
[----:B------:R-:W1:Y:S02]  /*ae40*/  @P2 MUFU.EX2 R0, R5 ;  /* 0x0000000500002308 */ /* 0x000e640000000800 */
[----:B-1----:R-:W-:-:S05]  /*ae50*/  @!P0 FMUL R0, R0, R0 ;  /* 0x0000000000008220 */ /* 0x002fca0000400000 */
[----:B------:R-:W-:Y:S01]  /*ae60*/  @P2 MOV R66, R0 ;  /* 0x0000000000422202 */ /* 0x000fe20000000f00 */
[----:B------:R-:W-:Y:S06]  /*ae70*/  BRA.U UP0, `(.L_x_176) ;  /* 0x0000000100047547 */ /* 0x000fec000b800000 */
[----:B------:R-:W-:Y:S05]  /*ae80*/  BPT.TRAP 0x1 ;  /* 0x000000040000795c */ /* 0x000fea0000300000 */
.L_x_176:
[----:B------:R-:W-:Y:S01]  /*ae90*/  IMAD.U32 R0, RZ, RZ, UR42 ;  /* 0x0000002aff007e24 */ /* 0x000fe2000f8e00ff */
[----:B------:R-:W-:-:S04]  /*aea0*/  FSETP.NEU.AND P1, PT, R66, 1, PT ;  /* 0x3f8000004200780b */ /* 0x000fc80003f2d000 */
[----:B------:R-:W-:-:S04]  /*aeb0*/  SHF.L.U32 R0, R0, 0x1f, RZ ;  /* 0x0000001f00007819 */ /* 0x000fc800000006ff */
[----:B------:R-:W1:Y:S02]  /*aec0*/  SYNCS.PHASECHK.TRANS64.TRYWAIT P0, [R59+URZ+0x38090], R0 ;  /* 0x038090003b0075a7 */ /* 0x000e6400080011ff */
[----:B-1----:R-:W-:Y:S05]  /*aed0*/  @!P0 BRA `(.L_x_177) ;  /* 0x0000018800808947 */ /* 0x002fea0003800000 */
.L_x_461:
[----:B------:R-:W-:-:S13]  /*aee0*/  VOTE.ANY P1, P1 ;  /* 0x0000000000ff7806 */ /* 0x000fda0000820100 */
[----:B------:R-:W-:Y:S05]  /*aef0*/  @!P1 BRA `(.L_x_178) ;  /* 0x0000001000149947 */ /* 0x000fea0003800000 */
[----:B------:R-:W-:Y:S01]  /*af00*/  SHF.R.U32.HI R16, RZ, 0x5, R65 ;  /* 0x00000005ff107819 */ /* 0x000fe20000011641 */
[----:B------:R-:W-:Y:S01]  /*af10*/  BSSY.RECONVERGENT B6, `(.L_x_179) ;  /* 0x0000018000067945 */ /* 0x000fe20003800200 */
[----:B------:R-:W-:Y:S02]  /*af20*/  LOP3.LUT R19, R64, 0x100, RZ, 0xfc, !PT ;  /* 0x0000010040137812 */ /* 0x000fe400078efcff */
[----:B------:R-:W-:Y:S02]  /*af30*/  SHF.R.U32.HI R17, RZ, 0x15, R64 ;  /* 0x00000015ff117819 */ /* 0x000fe40000011640 */
[----:B------:R-:W-:Y:S02]  /*af40*/  LOP3.LUT R16, R16, 0x3, RZ, 0xc0, !PT ;  /* 0x0000000310107812 */ /* 0x000fe400078ec0ff */
[----:B------:R-:W-:Y:S02]  /*af50*/  R2UR UR4, R19 ;  /* 0x00000000130472ca */ /* 0x000fe400000e0000 */
[----:B------:R-:W-:-:S11]  /*af60*/  ISETP.NE.AND P0, PT, R16, R17, PT ;  /* 0x000000111000720c */ /* 0x000fd60003f05270 */
[----:B------:R-:W2:Y:S02]  /*af70*/  LDTM.x16 R24, tmem[UR4] ;  /* 0x00000004001879ee */ /* 0x000ea40008240000 */
[----:B--2---:R-:W-:Y:S05]  /*af80*/  @!P0 BRA `(.L_x_180) ;  /* 0x0000000000408947 */ /* 0x004fea0003800000 */
[----:B------:R-:W-:Y:S01]  /*af90*/  MOV R14, 0x8 ;  /* 0x00000008000e7802 */ /* 0x000fe20000000f00 */
[----:B------:R-:W2:Y:S01]  /*afa0*/  LDCU.64 UR8, c[0x4][0xb0] ;  /* 0x01001600ff0877ac */ /* 0x000ea20008000a00 */
[----:B------:R-:W-:Y:S02]  /*afb0*/  HFMA2 R12, -RZ, RZ, 0, 5.9604644775390625e-08 ;  /* 0x00000001ff0c7431 */ /* 0x000fe400000001ff */
[----:B------:R-:W-:Y:S01]  /*afc0*/  IMAD.MOV.U32 R8, RZ, RZ, 0x192 ;  /* 0x00000192ff087424 */ /* 0x000fe200078e00ff */
[----:B------:R-:W3:Y:S01]  /*afd0*/  LDCU.64 UR6, c[0x4][0xb8] ;  /* 0x01001700ff0677ac */ /* 0x000ee20008000a00 */
[----:B------:R-:W4:Y:S01]  /*afe0*/  LDC.64 R14, c[0x4][R14] ;  /* 0x010000000e0e7b82 */ /* 0x000f220000000a00 */
[----:B------:R-:W-:Y:S01]  /*aff0*/  IMAD.MOV.U32 R13, RZ, RZ, RZ ;  /* 0x000000ffff0d7224 */ /* 0x000fe200078e00ff */
[----:B------:R-:W5:Y:S01]  /*b000*/  LDCU.64 UR4, c[0x4][0x30] ;  /* 0x01000600ff0477ac */ /* 0x000f620008000a00 */
[----:B--2---:R-:W-:Y:S01]  /*b010*/  IMAD.U32 R4, RZ, RZ, UR8 ;  /* 0x00000008ff047e24 */ /* 0x004fe2000f8e00ff */
[----:B------:R-:W-:Y:S01]  /*b020*/  MOV R5, UR9 ;  /* 0x0000000900057c02 */ /* 0x000fe20008000f00 */
[----:B---3--:R-:W-:Y:S01]  /*b030*/  IMAD.U32 R6, RZ, RZ, UR6 ;  /* 0x00000006ff067e24 */ /* 0x008fe2000f8e00ff */
[----:B------:R-:W-:Y:S01]  /*b040*/  MOV R7, UR7 ;  /* 0x0000000700077c02 */ /* 0x000fe20008000f00 */
[----:B-----5:R-:W-:Y:S01]  /*b050*/  IMAD.U32 R10, RZ, RZ, UR4 ;  /* 0x00000004ff0a7e24 */ /* 0x020fe2000f8e00ff */
[----:B------:R-:W-:-:S02]  /*b060*/  MOV R11, UR5 ;  /* 0x00000005000b7c02 */ /* 0x000fc40008000f00 */
[----:B------:R-:W-:-:S07]  /*b070*/  LEPC R20, `(.L_x_180) ;  /* 0x000000001014794e */ /* 0x000fce0000000000 */
[----:B-1--4-:R-:W-:Y:S05]  /*b080*/  CALL.ABS.NOINC R14 ;  /* 0x000000000e007343 */ /* 0x012fea0003c00000 */
.L_x_180:
[----:B------:R-:W-:Y:S05]  /*b090*/  BSYNC.RECONVERGENT B6 ;  /* 0x0000000000067941 */ /* 0x000fea0003800200 */
.L_x_179:
[----:B------:R-:W-:Y:S01]  /*b0a0*/  FSETP.NEU.AND P0, PT, R66, 1, PT ;  /* 0x3f8000004200780b */ /* 0x000fe20003f0d000 */
[----:B------:R-:W-:Y:S05]  /*b0b0*/  WARPSYNC.ALL ;  /* 0x0000000000007948 */ /* 0x000fea0003800000 */
[----:B------:R-:W-:Y:S01]  /*b0c0*/  LOP3.LUT R18, R64, 0x110, RZ, 0xfc, !PT ;  /* 0x0000011040127812 */ /* 0x000fe200078efcff */
[----:B------:R-:W-:Y:S01]  /*b0d0*/  BSSY.RECONVERGENT B6, `(.L_x_181) ;  /* 0x000001f000067945 */ /* 0x000fe20003800200 */
[----:B------:R-:W-:Y:S02]  /*b0e0*/  R2UR UR4, R19 ;  /* 0x00000000130472ca */ /* 0x000fe400000e0000 */
[----:B------:R-:W-:-:S03]  /*b0f0*/  R2UR UR5, R18 ;  /* 0x00000000120572ca */ /* 0x000fc600000e0000 */
[C---:B------:R-:W-:Y:S02]  /*b100*/  @P0 FMUL2 R24, R66.reuse.F32, R24.F32x2.HI_LO ;  /* 0x000000184218024a */ /* 0x040fe40000040000 */
[C---:B------:R-:W-:Y:S02]  /*b110*/  @P0 FMUL2 R26, R66.reuse.F32, R26.F32x2.HI_LO ;  /* 0x0000001a421a024a */ /* 0x040fe40000040000 */
[C---:B------:R-:W-:Y:S02]  /*b120*/  @P0 FMUL2 R28, R66.reuse.F32, R28.F32x2.HI_LO ;  /* 0x0000001c421c024a */ /* 0x040fe40000040000 */
[C---:B------:R-:W-:Y:S02]  /*b130*/  @P0 FMUL2 R30, R66.reuse.F32, R30.F32x2.HI_LO ;  /* 0x0000001e421e024a */ /* 0x040fe40000040000 */
[C---:B------:R-:W-:Y:S02]  /*b140*/  @P0 FMUL2 R32, R66.reuse.F32, R32.F32x2.HI_LO ;  /* 0x000000204220024a */ /* 0x040fe40000040000 */
[C---:B------:R-:W-:Y:S01]  /*b150*/  @P0 FMUL2 R34, R66.reuse.F32, R34.F32x2.HI_LO ;  /* 0x000000224222024a */ /* 0x040fe20000040000 */
[----:B------:R-:W2:Y:S01]  /*b160*/  LDTM.x16 R40, tmem[UR5] ;  /* 0x00000005002879ee */ /* 0x000ea20008240000 */
[----:B------:R-:W-:-:S02]  /*b170*/  @P0 FMUL2 R36, R66.F32, R36.F32x2.HI_LO ;  /* 0x000000244224024a */ /* 0x000fc40000040000 */
[----:B------:R-:W-:Y:S01]  /*b180*/  @P0 FMUL2 R38, R66.F32, R38.F32x2.HI_LO ;  /* 0x000000264226024a */ /* 0x000fe20000040000 */
[----:B------:R-:W-:-:S03]  /*b190*/  ISETP.NE.AND P0, PT, R16, R17, PT ;  /* 0x000000111000720c */ /* 0x000fc60003f05270 */
[----:B------:R3:W-:Y:S10]  /*b1a0*/  STTM.x16 tmem[UR4], R24 ;  /* 0x00000018000079ed */ /* 0x0007f40008240004 */
[----:B--2---:R-:W-:Y:S05]  /*b1b0*/  @!P0 BRA `(.L_x_182) ;  /* 0x0000000000408947 */ /* 0x004fea0003800000 */
[----:B------:R-:W-:Y:S01]  /*b1c0*/  MOV R14, 0x8 ;  /* 0x00000008000e7802 */ /* 0x000fe20000000f00 */
[----:B------:R-:W2:Y:S01]  /*b1d0*/  LDCU.64 UR8, c[0x4][0xb0] ;  /* 0x01001600ff0877ac */ /* 0x000ea20008000a00 */
[----:B------:R-:W-:Y:S02]  /*b1e0*/  HFMA2 R12, -RZ, RZ, 0, 5.9604644775390625e-08 ;  /* 0x00000001ff0c7431 */ /* 0x000fe400000001ff */
[----:B------:R-:W-:Y:S01]  /*b1f0*/  IMAD.MOV.U32 R8, RZ, RZ, 0x192 ;  /* 0x00000192ff087424 */ /* 0x000fe200078e00ff */
[----:B------:R-:W4:Y:S01]  /*b200*/  LDCU.64 UR6, c[0x4][0xb8] ;  /* 0x01001700ff0677ac */ /* 0x000f220008000a00 */
[----:B------:R-:W1:Y:S01]  /*b210*/  LDC.64 R14, c[0x4][R14] ;  /* 0x010000000e0e7b82 */ /* 0x000e620000000a00 */
[----:B------:R-:W-:Y:S01]  /*b220*/  IMAD.MOV.U32 R13, RZ, RZ, RZ ;  /* 0x000000ffff0d7224 */ /* 0x000fe200078e00ff */
[----:B------:R-:W5:Y:S01]  /*b230*/  LDCU.64 UR4, c[0x4][0x30] ;  /* 0x01000600ff0477ac */ /* 0x000f620008000a00 */
[----:B--2---:R-:W-:Y:S01]  /*b240*/  IMAD.U32 R4, RZ, RZ, UR8 ;  /* 0x00000008ff047e24 */ /* 0x004fe2000f8e00ff */
[----:B------:R-:W-:Y:S01]  /*b250*/  MOV R5, UR9 ;  /* 0x0000000900057c02 */ /* 0x000fe20008000f00 */
[----:B----4-:R-:W-:Y:S01]  /*b260*/  IMAD.U32 R6, RZ, RZ, UR6 ;  /* 0x00000006ff067e24 */ /* 0x010fe2000f8e00ff */
[----:B------:R-:W-:Y:S01]  /*b270*/  MOV R7, UR7 ;  /* 0x0000000700077c02 */ /* 0x000fe20008000f00 */
[----:B-----5:R-:W-:Y:S01]  /*b280*/  IMAD.U32 R10, RZ, RZ, UR4 ;  /* 0x00000004ff0a7e24 */ /* 0x020fe2000f8e00ff */
[----:B------:R-:W-:-:S02]  /*b290*/  MOV R11, UR5 ;  /* 0x00000005000b7c02 */ /* 0x000fc40008000f00 */
[----:B------:R-:W-:-:S07]  /*b2a0*/  LEPC R20, `(.L_x_182) ;  /* 0x000000001014794e */ /* 0x000fce0000000000 */
[----:B-1-3--:R-:W-:Y:S05]  /*b2b0*/  CALL.ABS.NOINC R14 ;  /* 0x000000000e007343 */ /* 0x00afea0003c00000 */
.L_x_182:
[----:B------:R-:W-:Y:S05]  /*b2c0*/  BSYNC.RECONVERGENT B6 ;  /* 0x0000000000067941 */ /* 0x000fea0003800200 */
.L_x_181:
        /* <DEDUP_REMOVED lines=12> */
[----:B---3--:R-:W2:Y:S01]  /*b390*/  LDTM.x16 R24, tmem[UR5] ;  /* 0x00000005001879ee */ /* 0x008ea20008240000 */
        /* <DEDUP_REMOVED lines=21> */
.L_x_184:
[----:B------:R-:W-:Y:S05]  /*b4f0*/  BSYNC.RECONVERGENT B6 ;  /* 0x0000000000067941 */ /* 0x000fea0003800200 */
.L_x_183:
        /* <DEDUP_REMOVED lines=34> */
.L_x_186:
[----:B------:R-:W-:Y:S05]  /*b720*/  BSYNC.RECONVERGENT B6 ;  /* 0x0000000000067941 */ /* 0x000fea0003800200 */
.L_x_185:
        /* <DEDUP_REMOVED lines=34> */
.L_x_188:
[----:B------:R-:W-:Y:S05]  /*b950*/  BSYNC.RECONVERGENT B6 ;  /* 0x0000000000067941 */ /* 0x000fea0003800200 */
.L_x_187:
        /* <DEDUP_REMOVED lines=34> */
.L_x_190:
[----:B------:R-:W-:Y:S05]  /*bb80*/  BSYNC.RECONVERGENT B6 ;  /* 0x0000000000067941 */ /* 0x000fea0003800200 */
.L_x_189:
        /* <DEDUP_REMOVED lines=34> */
.L_x_192:
[----:B------:R-:W-:Y:S05]  /*bdb0*/  BSYNC.RECONVERGENT B6 ;  /* 0x0000000000067941 */ /* 0x000fea0003800200 */
.L_x_191:
[----:B-1----:R-:W-:Y:S01]  /*bdc0*/  LOP3.LUT R0, R64, 0x170, RZ, 0xfc, !PT ;  /* 0x0000017040007812 */ /* 0x002fe200078efcff */
[----:B------:R-:W-:Y:S05]  /*bdd0*/  WARPSYNC.ALL ;  /* 0x0000000000007948 */ /* 0x000fea0003800000 */
[----:B------:R-:W-:Y:S02]  /*bde0*/  R2UR UR4, R0 ;  /* 0x00000000000472ca */ /* 0x000fe400000e0000 */
[----:B------:R-:W-:Y:S02]  /*bdf0*/  FSETP.NEU.AND P0, PT, R66, 1, PT ;  /* 0x3f8000004200780b */ /* 0x000fe40003f0d000 */
[----:B------:R-:W-:-:S09]  /*be00*/  R2UR UR5, R67 ;  /* 0x00000000430572ca */ /* 0x000fd200000e0000 */
[----:B------:R-:W1:Y:S01]  /*be10*/  LDTM.x16 R4, tmem[UR4] ;  /* 0x00000004000479ee */ /* 0x000e620008240000 */
[----:B------:R-:W-:Y:S01]  /*be20*/  R2UR UR4, R0 ;  /* 0x00000000000472ca */ /* 0x000fe200000e0000 */
[C---:B------:R-:W-:Y:S02]  /*be30*/  @P0 FMUL2 R24, R66.reuse.F32, R24.F32x2.HI_LO ;  /* 0x000000184218024a */ /* 0x040fe40000040000 */
[C---:B------:R-:W-:Y:S02]  /*be40*/  @P0 FMUL2 R26, R66.reuse.F32, R26.F32x2.HI_LO ;  /* 0x0000001a421a024a */ /* 0x040fe40000040000 */
[C---:B------:R-:W-:Y:S02]  /*be50*/  @P0 FMUL2 R28, R66.reuse.F32, R28.F32x2.HI_LO ;  /* 0x0000001c421c024a */ /* 0x040fe40000040000 */
[C---:B------:R-:W-:Y:S02]  /*be60*/  @P0 FMUL2 R30, R66.reuse.F32, R30.F32x2.HI_LO ;  /* 0x0000001e421e024a */ /* 0x040fe40000040000 */
[----:B------:R-:W-:-:S02]  /*be70*/  @P0 FMUL2 R32, R66.F32, R32.F32x2.HI_LO ;  /* 0x000000204220024a */ /* 0x000fc40000040000 */
[C---:B------:R-:W-:Y:S02]  /*be80*/  @P0 FMUL2 R34, R66.reuse.F32, R34.F32x2.HI_LO ;  /* 0x000000224222024a */ /* 0x040fe40000040000 */
[C---:B------:R-:W-:Y:S02]  /*be90*/  @P0 FMUL2 R36, R66.reuse.F32, R36.F32x2.HI_LO ;  /* 0x000000244224024a */ /* 0x040fe40000040000 */
[----:B------:R-:W-:-:S04]  /*bea0*/  @P0 FMUL2 R38, R66.F32, R38.F32x2.HI_LO ;  /* 0x000000264226024a */ /* 0x000fc80000040000 */
[----:B------:R2:W-:Y:S01]  /*beb0*/  STTM.x16 tmem[UR5], R24 ;  /* 0x00000018000079ed */ /* 0x0005e20008240005 */
[C---:B-1----:R-:W-:Y:S02]  /*bec0*/  @P0 FMUL2 R4, R66.reuse.F32, R4.F32x2.HI_LO ;  /* 0x000000044204024a */ /* 0x042fe40000040000 */
[C---:B------:R-:W-:Y:S02]  /*bed0*/  @P0 FMUL2 R6, R66.reuse.F32, R6.F32x2.HI_LO ;  /* 0x000000064206024a */ /* 0x040fe40000040000 */
[C---:B------:R-:W-:Y:S02]  /*bee0*/  @P0 FMUL2 R8, R66.reuse.F32, R8.F32x2.HI_LO ;  /* 0x000000084208024a */ /* 0x040fe40000040000 */
[C---:B------:R-:W-:Y:S02]  /*bef0*/  @P0 FMUL2 R10, R66.reuse.F32, R10.F32x2.HI_LO ;  /* 0x0000000a420a024a */ /* 0x040fe40000040000 */
[C---:B------:R-:W-:Y:S02]  /*bf00*/  @P0 FMUL2 R12, R66.reuse.F32, R12.F32x2.HI_LO ;  /* 0x0000000c420c024a */ /* 0x040fe40000040000 */
[----:B------:R-:W-:-:S02]  /*bf10*/  @P0 FMUL2 R14, R66.F32, R14.F32x2.HI_LO ;  /* 0x0000000e420e024a */ /* 0x000fc40000040000 */
[C---:B------:R-:W-:Y:S02]  /*bf20*/  @P0 FMUL2 R16, R66.reuse.F32, R16.F32x2.HI_LO ;  /* 0x000000104210024a */ /* 0x040fe40000040000 */
[----:B------:R-:W-:-:S04]  /*bf30*/  @P0 FMUL2 R18, R66.F32, R18.F32x2.HI_LO ;  /* 0x000000124212024a */ /* 0x000fc80000040000 */
[----:B------:R2:W-:Y:S02]  /*bf40*/  STTM.x16 tmem[UR4], R4 ;  /* 0x00000004000079ed */ /* 0x0005e40008240004 */
.L_x_178:
[----:B------:R-:W-:-:S09]  /*bf50*/  UISETP.NE.AND UP0, UPT, UR39, URZ, UPT ;  /* 0x000000ff2700728c */ /* 0x000fd2000bf05270 */
[----:B------:R-:W-:Y:S05]  /*bf60*/  BRA.U !UP0, `(.L_x_193) ;  /* 0x0000000108047547 */ /* 0x000fea000b800000 */
[----:B------:R-:W-:Y:S05]  /*bf70*/  BPT.TRAP 0x1 ;  /* 0x000000040000795c */ /* 0x000fea0000300000 */
.L_x_193:
[----:B------:R-:W-:Y:S01]  /*bf80*/  IADD3 R3, PT, PT, R59, 0x38088, RZ ;  /* 0x000380883b037810 */ /* 0x000fe20007ffe0ff */
[----:B------:R-:W-:Y:S02]  /*bf90*/  UISETP.NE.AND UP0, UPT, UR41, URZ, UPT ;  /* 0x000000ff2900728c */ /* 0x000fe4000bf05270 */
[----:B------:R-:W-:Y:S01]  /*bfa0*/  ULOP3.LUT UR38, UR38, 0x1, URZ, 0x3c, !UPT ;  /* 0x0000000126267892 */ /* 0x000fe2000f8e3cff */
[----:B-1----:R-:W-:-:S04]  /*bfb0*/  PRMT R0, R60, 0x654, R3 ;  /* 0x000006543c007816 */ /* 0x002fc80000000003 */
[----:B------:R1:W-:Y:S01]  /*bfc0*/  SYNCS.ARRIVE.TRANS64.RED.A1T0 RZ, [R0+URZ], RZ ;  /* 0x000000ff00ff79a7 */ /* 0x0003e200081004ff */
[----:B------:R-:W4:Y:S01]  /*bfd0*/  FENCE.VIEW.ASYNC.T ;  /* 0x00000000000073c6 */ /* 0x000f220000000200 */
[----:B------:R-:W-:Y:S05]  /*bfe0*/  BRA.U UP0, `(.L_x_194) ;  /* 0x0000000100087547 */ /* 0x000fea000b800000 */
[----:B------:R-:W-:Y:S05]  /*bff0*/  BPT.TRAP 0x1 ;  /* 0x000000040000795c */ /* 0x000fea0000300000 */
[----:B------:R-:W-:Y:S05]  /*c000*/  BPT.TRAP 0x1 ;  /* 0x000000040000795c */ /* 0x000fea0000300000 */
.L_x_194:
[----:B------:R-:W-:Y:S01]  /*c010*/  IADD3 R3, PT, PT, R59, 0x380a0, RZ ;  /* 0x000380a03b037810 */ /* 0x000fe20007ffe0ff */
[----:B------:R-:W-:-:S03]  /*c020*/  UISETP.NE.AND UP0, UPT, UR39, URZ, UPT ;  /* 0x000000ff2700728c */ /* 0x000fc6000bf05270 */
[----:B-1----:R-:W-:-:S04]  /*c030*/  PRMT R0, R60, 0x654, R3 ;  /* 0x000006543c007816 */ /* 0x002fc80000000003 */
[----:B----4-:R1:W-:Y:S02]  /*c040*/  SYNCS.ARRIVE.TRANS64.RED.A1T0 RZ, [R0+URZ], RZ ;  /* 0x000000ff00ff79a7 */ /* 0x0103e400081004ff */
[----:B------:R-:W-:Y:S05]  /*c050*/  BRA.U !UP0, `(.L_x_195) ;  /* 0x0000000108047547 */ /* 0x000fea000b800000 */
[----:B------:R-:W-:Y:S05]  /*c060*/  BPT.TRAP 0x1 ;  /* 0x000000040000795c */ /* 0x000fea0000300000 */
.L_x_195:
[----:B-1----:R-:W-:Y:S01]  /*c070*/  IMAD.U32 R0, RZ, RZ, UR38 ;  /* 0x00000026ff007e24 */ /* 0x002fe2000f8e00ff */
[----:B------:R-:W-:-:S04]  /*c080*/  LOP3.LUT R3, R64, 0x80, RZ, 0xfc, !PT ;  /* 0x0000008040037812 */ /* 0x000fc800078efcff */
[----:B------:R-:W-:-:S04]  /*c090*/  SHF.L.U32 R0, R0, 0x1f, RZ ;  /* 0x0000001f00007819 */ /* 0x000fc800000006ff */
[----:B------:R-:W1:Y:S02]  /*c0a0*/  SYNCS.PHASECHK.TRANS64.TRYWAIT P0, [R59+URZ+0x38080], R0 ;  /* 0x038080003b0075a7 */ /* 0x000e6400080011ff */
[----:B-1----:R-:W-:Y:S05]  /*c0b0*/  @!P0 BRA `(.L_x_196) ;  /* 0x00000178001c8947 */ /* 0x002fea0003800000 */
.L_x_462:
        /* <DEDUP_REMOVED lines=17> */
.L_x_197:
[----:B------:R-:W-:Y:S01]  /*c1d0*/  IMAD.U32 R0, RZ, RZ, UR42 ;  /* 0x0000002aff007e24 */ /* 0x000fe2000f8e00ff */
[----:B------:R-:W-:-:S04]  /*c1e0*/  FSETP.NEU.AND P1, PT, R66, 1, PT ;  /* 0x3f8000004200780b */ /* 0x000fc80003f2d000 */
[----:B------:R-:W-:-:S04]  /*c1f0*/  SHF.L.U32 R0, R0, 0x1f, RZ ;  /* 0x0000001f00007819 */ /* 0x000fc800000006ff */
[----:B------:R-:W1:Y:S02]  /*c200*/  SYNCS.PHASECHK.TRANS64.TRYWAIT P0, [R59+URZ+0x38098], R0 ;  /* 0x038098003b0075a7 */ /* 0x000e6400080011ff */
[----:B-1----:R-:W-:Y:S05]  /*c210*/  @!P0 BRA `(.L_x_198) ;  /* 0x0000017400d88947 */ /* 0x002fea0003800000 */
.L_x_463:
        /* <DEDUP_REMOVED lines=27> */
.L_x_201:
[----:B------:R-:W-:Y:S05]  /*c3d0*/  BSYNC.RECONVERGENT B6 ;  /* 0x0000000000067941 */ /* 0x000fea0003800200 */
.L_x_200:
        /* <DEDUP_REMOVED lines=34> */
.L_x_203:
[----:B------:R-:W-:Y:S05]  /*c600*/  BSYNC.RECONVERGENT B6 ;  /* 0x0000000000067941 */ /* 0x000fea0003800200 */
.L_x_202:
        /* <DEDUP_REMOVED lines=34> */
.L_x_205:
[----:B------:R-:W-:Y:S05]  /*c830*/  BSYNC.RECONVERGENT B6 ;  /* 0x0000000000067941 */ /* 0x000fea0003800200 */
.L_x_204:
        /* <DEDUP_REMOVED lines=34> */
.L_x_207:
[----:B------:R-:W-:Y:S05]  /*ca60*/  BSYNC.RECONVERGENT B6 ;  /* 0x0000000000067941 */ /* 0x000fea0003800200 */
.L_x_206:
        /* <DEDUP_REMOVED lines=34> */
.L_x_209:
[----:B------:R-:W-:Y:S05]  /*cc90*/  BSYNC.RECONVERGENT B6 ;  /* 0x0000000000067941 */ /* 0x000fea0003800200 */
.L_x_208:
        /* <DEDUP_REMOVED lines=34> */
.L_x_211:
[----:B------:R-:W-:Y:S05]  /*cec0*/  BSYNC.RECONVERGENT B6 ;  /* 0x0000000000067941 */ /* 0x000fea0003800200 */
.L_x_210:
        /* <DEDUP_REMOVED lines=34> */
.L_x_213:
[----:B------:R-:W-:Y:S05]  /*d0f0*/  BSYNC.RECONVERGENT B6 ;  /* 0x0000000000067941 */ /* 0x000fea0003800200 */
.L_x_212:
[----:B------:R-:W-:Y:S01]  /*d100*/  LOP3.LUT R64, R64, 0x1f0, RZ, 0xfc, !PT ;  /* 0x000001f040407812 */ /* 0x000fe200078efcff */
[----:B------:R-:W-:Y:S05]  /*d110*/  WARPSYNC.ALL ;  /* 0x0000000000007948 */ /* 0x000fea0003800000 */
[----:B------:R-:W-:Y:S02]  /*d120*/  R2UR UR4, R64 ;  /* 0x00000000400472ca */ /* 0x000fe400000e0000 */
[----:B------:R-:W-:Y:S02]  /*d130*/  FSETP.NEU.AND P0, PT, R66, 1, PT ;  /* 0x3f8000004200780b */ /* 0x000fe40003f0d000 */
[----:B------:R-:W-:-:S09]  /*d140*/  R2UR UR5, R65 ;  /* 0x00000000410572ca */ /* 0x000fd200000e0000 */
[----:B------:R-:W2:Y:S01]  /*d150*/  LDTM.x16 R4, tmem[UR4] ;  /* 0x00000004000479ee */ /* 0x000ea20008240000 */
        /* <DEDUP_REMOVED lines=10> */
[C---:B--2---:R-:W-:Y:S02]  /*d200*/  @P0 FMUL2 R4, R66.reuse.F32, R4.F32x2.HI_LO ;  /* 0x000000044204024a */ /* 0x044fe40000040000 */
        /* <DEDUP_REMOVED lines=8> */
.L_x_199:
[----:B------:R-:W-:-:S09]  /*d290*/  UISETP.NE.AND UP0, UPT, UR40, URZ, UPT ;  /* 0x000000ff2800728c */ /* 0x000fd2000bf05270 */
[----:B------:R-:W-:Y:S05]  /*d2a0*/  BRA.U !UP0, `(.L_x_214) ;  /* 0x0000000108047547 */ /* 0x000fea000b800000 */
[----:B------:R-:W-:Y:S05]  /*d2b0*/  BPT.TRAP 0x1 ;  /* 0x000000040000795c */ /* 0x000fea0000300000 */
.L_x_214:
[----:B-1----:R-:W-:Y:S01]  /*d2c0*/  PRMT R0, R60, 0x654, R61 ;  /* 0x000006543c007816 */ /* 0x002fe2000000003d */
[----:B------:R-:W-:-:S03]  /*d2d0*/  UISETP.NE.AND UP0, UPT, UR41, URZ, UPT ;  /* 0x000000ff2900728c */ /* 0x000fc6000bf05270 */
[----:B------:R1:W-:Y:S01]  /*d2e0*/  SYNCS.ARRIVE.TRANS64.RED.A1T0 RZ, [R0+URZ], RZ ;  /* 0x000000ff00ff79a7 */ /* 0x0003e200081004ff */
[----:B------:R-:W2:Y:S05]  /*d2f0*/  FENCE.VIEW.ASYNC.T ;  /* 0x00000000000073c6 */ /* 0x000eaa0000000200 */
[----:B------:R-:W-:Y:S05]  /*d300*/  BRA.U UP0, `(.L_x_215) ;  /* 0x0000000100087547 */ /* 0x000fea000b800000 */
[----:B------:R-:W-:Y:S05]  /*d310*/  BPT.TRAP 0x1 ;  /* 0x000000040000795c */ /* 0x000fea0000300000 */
[----:B------:R-:W-:Y:S05]  /*d320*/  BPT.TRAP 0x1 ;  /* 0x000000040000795c */ /* 0x000fea0000300000 */
.L_x_215:
[----:B------:R-:W-:Y:S01]  /*d330*/  ISETP.NE.AND P0, PT, R63, RZ, PT ;  /* 0x000000ff3f00720c */ /* 0x000fe20003f05270 */
[----:B------:R-:W-:Y:S01]  /*d340*/  VIADD R3, R59, 0x380a8 ;  /* 0x000380a83b037836 */ /* 0x000fe20000000000 */
[----:B------:R-:W-:-:S04]  /*d350*/  ULOP3.LUT UR42, UR42, 0x1, URZ, 0x3c, !UPT ;  /* 0x000000012a2a7892 */ /* 0x000fc8000f8e3cff */
[----:B------:R-:W-:-:S04]  /*d360*/  PRMT R3, R60, 0x654, R3 ;  /* 0x000006543c037816 */ /* 0x000fc80000000003 */
[----:B--2---:R2:W-:Y:S02]  /*d370*/  SYNCS.ARRIVE.TRANS64.RED.A1T0 RZ, [R3+URZ], RZ ;  /* 0x000000ff03ff79a7 */ /* 0x0045e400081004ff */
[----:B--2---:R-:W-:Y:S01]  /*d380*/  LOP3.LUT R3, R23, 0x1, RZ, 0x3c, !PT ;  /* 0x0000000117037812 */ /* 0x004fe200078e3cff */
[----:B------:R-:W-:Y:S06]  /*d390*/  @P0 BRA `(.L_x_216) ;  /* 0xffffffd8003c0947 */ /* 0x000fec000383ffff */
.L_x_173:
[----:B------:R-:W-:-:S09]  /*d3a0*/  UISETP.NE.AND UP0, UPT, UR39, URZ, UPT ;  /* 0x000000ff2700728c */ /* 0x000fd2000bf05270 */
[----:B------:R-:W-:Y:S05]  /*d3b0*/  BRA.U !UP0, `(.L_x_217) ;  /* 0x0000000108047547 */ /* 0x000fea000b800000 */
[----:B------:R-:W-:Y:S05]  /*d3c0*/  BPT.TRAP 0x1 ;  /* 0x000000040000795c */ /* 0x000fea0000300000 */
.L_x_217:
[----:B----4-:R-:W-:Y:S01]  /*d3d0*/  IADD3 R31, PT, PT, R59, 0x38088, RZ ;  /* 0x000380883b1f7810 */ /* 0x010fe20007ffe0ff */
[----:B------:R-:W-:-:S03]  /*d3e0*/  UISETP.NE.AND UP0, UPT, UR40, URZ, UPT ;  /* 0x000000ff2800728c */ /* 0x000fc6000bf05270 */
[----:B--2---:R-:W-:-:S04]  /*d3f0*/  PRMT R4, R60, 0x654, R31 ;  /* 0x000006543c047816 */ /* 0x004fc8000000001f */
[----:B------:R2:W-:Y:S02]  /*d400*/  SYNCS.ARRIVE.TRANS64.RED.A1T0 RZ, [R4+URZ], RZ ;  /* 0x000000ff04ff79a7 */ /* 0x0005e400081004ff */
[----:B------:R-:W-:Y:S05]  /*d410*/  BRA.U !UP0, `(.L_x_218) ;  /* 0x0000000108047547 */ /* 0x000fea000b800000 */
[----:B------:R-:W-:Y:S05]  /*d420*/  BPT.TRAP 0x1 ;  /* 0x000000040000795c */ /* 0x000fea0000300000 */
.L_x_218:
[----:B--2---:R-:W-:Y:S01]  /*d430*/  SHF.L.U32 R4, R3, 0x1f, RZ ;  /* 0x0000001f03047819 */ /* 0x004fe200000006ff */
[----:B------:R-:W2:Y:S03]  /*d440*/  S2R R26, SR_TID.X ;  /* 0x00000000001a7919 */ /* 0x000ea60000002100 */
[----:B------:R-:W4:Y:S01]  /*d450*/  SYNCS.PHASECHK.TRANS64.TRYWAIT P0, [R59+URZ+0x38070], R4 ;  /* 0x038070043b0075a7 */ /* 0x000f2200080011ff */
[----:B--2---:R-:W-:-:S05]  /*d460*/  IMAD.U32 R28, R26, 0x10000, RZ ;  /* 0x000100001a1c7824 */ /* 0x004fca00078e00ff */
[----:B------:R-:W-:Y:S01]  /*d470*/  LOP3.LUT R28, R28, 0x600000, RZ, 0xc0, !PT ;  /* 0x006000001c1c7812 */ /* 0x000fe200078ec0ff */
[----:B----4-:R-:W-:Y:S06]  /*d480*/  @!P0 BRA `(.L_x_219) ;  /* 0x0000016400508947 */ /* 0x010fec0003800000 */
.L_x_464:
[----:B------:R-:W-:Y:S05]  /*d490*/  WARPSYNC.ALL ;  /* 0x0000000000007948 */ /* 0x000fea0003800000 */
[----:B------:R-:W-:Y:S01]  /*d4a0*/  R2UR UR4, R28 ;  /* 0x000000001c0472ca */ /* 0x000fe200000e0000 */
[----:B------:R-:W-:-:S12]  /*d4b0*/  UISETP.NE.AND UP0, UPT, UR40, URZ, UPT ;  /* 0x000000ff2800728c */ /* 0x000fd8000bf05270 */
[----:B------:R-:W4:Y:S02]  /*d4c0*/  LDTM.x2 R24, tmem[UR4] ;  /* 0x00000004001879ee */ /* 0x000f2400080c0000 */
[----:B----4-:R-:W-:Y:S05]  /*d4d0*/  BRA.U !UP0, `(.L_x_220) ;  /* 0x0000000108047547 */ /* 0x010fea000b800000 */
[----:B------:R-:W-:Y:S05]  /*d4e0*/  BPT.TRAP 0x1 ;  /* 0x000000040000795c */ /* 0x000fea0000300000 */
.L_x_220:
[----:B------:R4:W-:Y:S01]  /*d4f0*/  SYNCS.ARRIVE.TRANS64.RED.A1T0 RZ, [R0+URZ], RZ ;  /* 0x000000ff00ff79a7 */ /* 0x0009e200081004ff */
[----:B------:R-:W-:-:S09]  /*d500*/  UISETP.NE.AND UP0, UPT, UR41, URZ, UPT ;  /* 0x000000ff2900728c */ /* 0x000fd2000bf05270 */
[----:B------:R-:W-:Y:S05]  /*d510*/  BRA.U UP0, `(.L_x_221) ;  /* 0x0000000100047547 */ /* 0x000fea000b800000 */
[----:B------:R-:W-:Y:S05]  /*d520*/  BPT.TRAP 0x1 ;  /* 0x000000040000795c */ /* 0x000fea0000300000 */
.L_x_221:
[----:B-1--4-:R-:W-:-:S04]  /*d530*/  MOV R0, UR42 ;  /* 0x0000002a00007c02 */ /* 0x012fc80008000f00 */
[----:B------:R-:W-:-:S04]  /*d540*/  SHF.L.U32 R0, R0, 0x1f, RZ ;  /* 0x0000001f00007819 */ /* 0x000fc800000006ff */
[----:B------:R-:W1:Y:S02]  /*d550*/  SYNCS.PHASECHK.TRANS64.TRYWAIT P0, [R59+URZ+0x38090], R0 ;  /* 0x038090003b0075a7 */ /* 0x000e6400080011ff */
[----:B-1----:R-:W-:Y:S05]  /*d560*/  @!P0 BRA `(.L_x_222) ;  /* 0x00000164002c8947 */ /* 0x002fea0003800000 */
.L_x_465:
[----:B------:R-:W-:-:S09]  /*d570*/  UISETP.NE.AND UP0, UPT, UR41, URZ, UPT ;  /* 0x000000ff2900728c */ /* 0x000fd2000bf05270 */
[----:B------:R-:W-:Y:S05]  /*d580*/  BRA.U UP0, `(.L_x_223) ;  /* 0x0000000100047547 */ /* 0x000fea000b800000 */
[----:B------:R-:W-:Y:S05]  /*d590*/  BPT.TRAP 0x1 ;  /* 0x000000040000795c */ /* 0x000fea0000300000 */
.L_x_223:
[----:B-1----:R-:W-:Y:S01]  /*d5a0*/  SHF.L.U32 R0, R56, 0x1f, RZ ;  /* 0x0000001f38007819 */ /* 0x002fe200000006ff */
[----:B------:R1:W4:Y:S01]  /*d5b0*/  MUFU.RCP R3, R24 ;  /* 0x0000001800037308 */ /* 0x0003220000001000 */
[----:B------:R-:W-:Y:S02]  /*d5c0*/  BSSY B0, `(.L_x_224) ;  /* 0x0000003000007945 */ /* 0x000fe40003800000 */
[----:B------:R-:W5:Y:S02]  /*d5d0*/  SYNCS.PHASECHK.TRANS64.TRYWAIT P0, [R59+URZ+0x380c0], R0 ;  /* 0x0380c0003b0075a7 */ /* 0x000f6400080011ff */
[----:B-1--45:R-:W-:Y:S05]  /*d5e0*/  @!P0 BRA `(.L_x_225) ;  /* 0x0000016400208947 */ /* 0x032fea0003800000 */
.L_x_466:
[----:B------:R-:W-:Y:S05]  /*d5f0*/  BSYNC B0 ;  /* 0x0000000000007941 */ /* 0x000fea0003800000 */
.L_x_224:
[----:B------:R-:W4:Y:S01]  /*d600*/  LDCU UR4, c[0x0][0x708] ;  /* 0x0000e100ff0477ac */ /* 0x000f220008000800 */
[----:B-1----:R-:W-:Y:S01]  /*d610*/  FFMA R0, -R24, R3, 1 ;  /* 0x3f80000018007423 */ /* 0x002fe20000000103 */
[----:B------:R-:W1:Y:S03]  /*d620*/  LDC R32, c[0x0][0x708] ;  /* 0x0001c200ff207b82 */ /* 0x000e660000000800 */
[----:B------:R-:W-:Y:S01]  /*d630*/  FFMA R0, R3, R0, R3 ;  /* 0x0000000003007223 */ /* 0x000fe20000000003 */
[----:B----4-:R-:W-:-:S03]  /*d640*/  MOV R3, UR4 ;  /* 0x0000000400037c02 */ /* 0x010fc60008000f00 */
[----:B------:R-:W-:Y:S01]  /*d650*/  FFMA R33, R0, UR4, RZ ;  /* 0x0000000400217c23 */ /* 0x000fe200080000ff */
[----:B------:R-:W4:Y:S03]  /*d660*/  FCHK P0, R3, R24 ;  /* 0x0000001803007302 */ /* 0x000f260000000000 */
[----:B--2---:R-:W-:-:S04]  /*d670*/  FFMA R4, -R24, R33, UR4 ;  /* 0x0000000418047e23 */ /* 0x004fc80008000121 */
[----:B------:R-:W-:Y:S01]  /*d680*/  FFMA R33, R0, R4, R33 ;  /* 0x0000000400217223 */ /* 0x000fe20000000021 */
[----:B----4-:R-:W-:Y:S06]  /*d690*/  @!P0 BRA `(.L_x_226) ;  /* 0x0000000000088947 */ /* 0x010fec0003800000 */
[----:B------:R-:W-:Y:S02]  /*d6a0*/  MOV R4, 0xd6c0 ;  /* 0x0000d6c000047802 */ /* 0x000fe40000000f00 */
[----:B-1-3--:R-:W-:Y:S05]  /*d6b0*/  CALL.REL.NOINC `($__internal_3_$__cuda_sm3x_div_rn_noftz_f32_slowpath) ;  /* 0x0000017000307944 */ /* 0x00afea0003c00000 */
.L_x_226:
[----:B------:R-:W2:Y:S01]  /*d6c0*/  S2R R20, SR_SWINHI ;  /* 0x0000000000147919 */ /* 0x000ea20000002f00 */
[----:B------:R-:W-:Y:S01]  /*d6d0*/  LOP3.LUT R0, R28, 0x100, RZ, 0xfc, !PT ;  /* 0x000001001c007812 */ /* 0x000fe200078efcff */
[----:B------:R-:W-:Y:S05]  /*d6e0*/  WARPSYNC.ALL ;  /* 0x0000000000007948 */ /* 0x000fea0003800000 */
[----:B------:R-:W-:Y:S01]  /*d6f0*/  R2UR UR4, R0 ;  /* 0x00000000000472ca */ /* 0x000fe200000e0000 */
[C---:B------:R-:W-:Y:S01]  /*d700*/  IMAD.SHL.U32 R0, R26.reuse, 0x80, RZ ;  /* 0x000000801a007824 */ /* 0x040fe200078e00ff */
[----:B------:R-:W-:Y:S01]  /*d710*/  SHF.R.U32.HI R29, RZ, 0x15, R28 ;  /* 0x00000015ff1d7819 */ /* 0x000fe2000001161c */
[----:B------:R-:W-:-:S03]  /*d720*/  IMAD.SHL.U32 R27, R26, 0x40, RZ ;  /* 0x000000401a1b7824 */ /* 0x000fc600078e00ff */
[----:B------:R-:W-:-:S04]  /*d730*/  LOP3.LUT R30, R0, 0xc00, RZ, 0xc0, !PT ;  /* 0x00000c00001e7812 */ /* 0x000fc800078ec0ff */
[----:B------:R-:W-:Y:S02]  /*d740*/  LOP3.LUT R27, R30, 0x1c0, R27, 0xf8, !PT ;  /* 0x000001c01e1b7812 */ /* 0x000fe400078ef81b */
[----:B------:R-:W-:Y:S01]  /*d750*/  SHF.R.U32.HI R30, RZ, 0x5, R26 ;  /* 0x00000005ff1e7819 */ /* 0x000fe2000001161a */
[----:B------:R-:W4:Y:S01]  /*d760*/  LDTM.x16 R4, tmem[UR4] ;  /* 0x00000004000479ee */ /* 0x000f220008240000 */
[----:B------:R-:W-:Y:S02]  /*d770*/  LOP3.LUT R27, R27, 0x3000, R0, 0xf8, !PT ;  /* 0x000030001b1b7812 */ /* 0x000fe400078ef800 */
[----:B------:R-:W-:Y:S02]  /*d780*/  LOP3.LUT R30, R30, 0x3, RZ, 0xc0, !PT ;  /* 0x000000031e1e7812 */ /* 0x000fe400078ec0ff */
[----:B------:R-:W-:Y:S02]  /*d790*/  MOV R36, R59 ;  /* 0x0000003b00247202 */ /* 0x000fe40000000f00 */
[----:B--2---:R-:W-:-:S03]  /*d7a0*/  MOV R37, R20 ;  /* 0x0000001400257202 */ /* 0x004fc60000000f00 */
[----:B------:R-:W-:-:S03]  /*d7b0*/  IMAD.WIDE.U32 R36, R27, 0x2, R36 ;  /* 0x000000021b247825 */ /* 0x000fc600078e0024 */
[C---:B------:R-:W-:Y:S02]  /*d7c0*/  IADD3 R0, P1, PT, R36.reuse, 0x28000, RZ ;  /* 0x0002800024007810 */ /* 0x040fe40007f3e0ff */
[----:B------:R-:W-:Y:S01]  /*d7d0*/  IADD3 R3, P0, PT, R36, 0x28010, RZ ;  /* 0x0002801024037810 */ /* 0x000fe20007f1e0ff */
[C---:B----4-:R-:W-:Y:S02]  /*d7e0*/  FMUL2 R4, R33.reuse.F32, R4.F32x2.HI_LO ;  /* 0x000000042104724a */ /* 0x050fe40000040000 */
[C---:B------:R-:W-:Y:S02]  /*d7f0*/  FMUL2 R6, R33.reuse.F32, R6.F32x2.HI_LO ;  /* 0x000000062106724a */ /* 0x040fe40000040000 */
[--C-:B------:R-:W-:Y:S02]  /*d800*/  IMAD.X R39, RZ, RZ, R37.reuse, P1 ;  /* 0x000000ffff277224 */ /* 0x100fe400008e0625 */
[----:B------:R-:W-:Y:S02]  /*d810*/  FMUL2 R12, R33.F32, R12.F32x2.HI_LO ;  /* 0x0000000c210c724a */ /* 0x000fe40000040000 */
[----:B------:R-:W-:-:S02]  /*d820*/  IMAD.X R37, RZ, RZ, R37, P0 ;  /* 0x000000ffff257224 */ /* 0x000fc400000e0625 */
[----:B------:R-:W-:Y:S01]  /*d830*/  FMUL2 R20, R33.F32, R8.F32x2.HI_LO ;  /* 0x000000082114724a */ /* 0x000fe20000040000 */
[----:B------:R-:W-:Y:S01]  /*d840*/  F2FP.F16.F32.PACK_AB R8, R5, R4 ;  /* 0x000000040508723e */ /* 0x000fe200000000ff */
[----:B------:R-:W-:Y:S01]  /*d850*/  FMUL2 R34, R33.F32, R10.F32x2.HI_LO ;  /* 0x0000000a2122724a */ /* 0x000fe20000040000 */
[----:B------:R-:W-:Y:S01]  /*d860*/  F2FP.F16.F32.PACK_AB R9, R7, R6 ;  /* 0x000000060709723e */ /* 0x000fe200000000ff */
[C---:B------:R-:W-:Y:S01]  /*d870*/  FMUL2 R14, R33.reuse.F32, R14.F32x2.HI_LO ;  /* 0x0000000e210e724a */ /* 0x040fe20000040000 */
[----:B------:R-:W-:Y:S01]  /*d880*/  SHF.R.U64 R7, R0, 0x3, R39 ;  /* 0x0000000300077819 */ /* 0x000fe20000001227 */
[----:B------:R-:W-:Y:S01]  /*d890*/  FMUL2 R16, R33.F32, R16.F32x2.HI_LO ;  /* 0x000000102110724a */ /* 0x000fe20000040000 */
[----:B------:R-:W-:Y:S01]  /*d8a0*/  F2FP.F16.F32.PACK_AB R4, R13, R12 ;  /* 0x0000000c0d04723e */ /* 0x000fe200000000ff */
[----:B------:R-:W-:Y:S01]  /*d8b0*/  FMUL2 R18, R33.F32, R18.F32x2.HI_LO ;  /* 0x000000122112724a */ /* 0x000fe20000040000 */
[----:B------:R-:W-:Y:S02]  /*d8c0*/  SHF.R.U64 R12, R3, 0x3, R37 ;  /* 0x00000003030c7819 */ /* 0x000fe40000001225 */
[----:B------:R-:W-:-:S02]  /*d8d0*/  F2FP.F16.F32.PACK_AB R10, R21, R20 ;  /* 0x00000014150a723e */ /* 0x000fc400000000ff */
[----:B------:R-:W-:Y:S02]  /*d8e0*/  F2FP.F16.F32.PACK_AB R11, R35, R34 ;  /* 0x00000022230b723e */ /* 0x000fe400000000ff */
[----:B------:R-:W-:Y:S02]  /*d8f0*/  LOP3.LUT R38, R0, 0x70, R7, 0x78, !PT ;  /* 0x0000007000267812 */ /* 0x000fe400078e7807 */
[----:B------:R-:W-:Y:S02]  /*d900*/  F2FP.F16.F32.PACK_AB R5, R15, R14 ;  /* 0x0000000e0f05723e */ /* 0x000fe400000000ff */
[----:B------:R-:W-:Y:S01]  /*d910*/  F2FP.F16.F32.PACK_AB R6, R17, R16 ;  /* 0x000000101106723e */ /* 0x000fe200000000ff */
[----:B------:R2:W-:Y:S01]  /*d920*/  ST.E.128 desc[UR44][R38.64], R8 ;  /* 0x0000000826007985 */ /* 0x0005e2000c101d2c */
[----:B------:R-:W-:Y:S02]  /*d930*/  LOP3.LUT R36, R3, 0x70, R12, 0x78, !PT ;  /* 0x0000007003247812 */ /* 0x000fe400078e780c */
[----:B------:R-:W-:-:S02]  /*d940*/  F2FP.F16.F32.PACK_AB R7, R19, R18 ;  /* 0x000000121307723e */ /* 0x000fc400000000ff */
[----:B------:R-:W-:-:S03]  /*d950*/  ISETP.NE.AND P0, PT, R30, R29, PT ;  /* 0x0000001d1e00720c */ /* 0x000fc60003f05270 */
[----:B------:R2:W-:Y:S10]  /*d960*/  ST.E.128 desc[UR44][R36.64], R4 ;  /* 0x0000000424007985 */ /* 0x0005f4000c101d2c */
[----:B------:R-:W-:Y:S05]  /*d970*/  @!P0 BRA `(.L_x_227) ;  /* 0x0000000000408947 */ /* 0x000fea0003800000 */
[----:B------:R-:W-:Y:S01]  /*d980*/  MOV R14, 0x8 ;  /* 0x00000008000e7802 */ /* 0x000fe20000000f00 */
[----:B------:R-:W4:Y:S01]  /*d990*/  LDCU.64 UR6, c[0x4][0xb0] ;  /* 0x01001600ff0677ac */ /* 0x000f220008000a00 */
[----:B------:R-:W-:Y:S02]  /*d9a0*/  HFMA2 R12, -RZ, RZ, 0, 5.9604644775390625e-08 ;  /* 0x00000001ff0c7431 */ /* 0x000fe400000001ff */
[----:B--2---:R-:W-:Y:S01]  /*d9b0*/  IMAD.MOV.U32 R8, RZ, RZ, 0x192 ;  /* 0x00000192ff087424 */ /* 0x004fe200078e00ff */
[----:B------:R-:W2:Y:S01]  /*d9c0*/  LDCU.64 UR4, c[0x4][0xb8] ;  /* 0x01001700ff0477ac */ /* 0x000ea20008000a00 */
[----:B------:R-:W1:Y:S01]  /*d9d0*/  LDC.64 R14, c[0x4][R14] ;  /* 0x010000000e0e7b82 */ /* 0x000e620000000a00 */
[----:B------:R-:W-:Y:S01]  /*d9e0*/  IMAD.MOV.U32 R13, RZ, RZ, RZ ;  /* 0x000000ffff0d7224 */ /* 0x000fe200078e00ff */
[----:B------:R-:W5:Y:S01]  /*d9f0*/  LDCU.64 UR8, c[0x4][0x40] ;  /* 0x01000800ff0877ac */ /* 0x000f620008000a00 */
[----:B----4-:R-:W-:Y:S01]  /*da00*/  IMAD.U32 R4, RZ, RZ, UR6 ;  /* 0x00000006ff047e24 */ /* 0x010fe2000f8e00ff */
[----:B------:R-:W-:Y:S01]  /*da10*/  MOV R5, UR7 ;  /* 0x0000000700057c02 */ /* 0x000fe20008000f00 */
[----:B--2---:R-:W-:Y:S01]  /*da20*/  IMAD.U32 R6, RZ, RZ, UR4 ;  /* 0x00000004ff067e24 */ /* 0x004fe2000f8e00ff */
[----:B------:R-:W-:Y:S01]  /*da30*/  MOV R7, UR5 ;  /* 0x0000000500077c02 */ /* 0x000fe20008000f00 */
[----:B-----5:R-:W-:Y:S01]  /*da40*/  IMAD.U32 R10, RZ, RZ, UR8 ;  /* 0x00000008ff0a7e24 */ /* 0x020fe2000f8e00ff */
[----:B------:R-:W-:-:S02]  /*da50*/  MOV R11, UR9 ;  /* 0x00000009000b7c02 */ /* 0x000fc40008000f00 */
[----:B------:R-:W-:-:S07]  /*da60*/  LEPC R20, `(.L_x_227) ;  /* 0x000000001014794e */ /* 0x000fce0000000000 */
[----:B-1-3--:R-:W-:Y:S05]  /*da70*/  CALL.ABS.NOINC R14 ;  /* 0x000000000e007343 */ /* 0x00afea0003c00000 */
.L_x_227:
[----:B------:R-:W-:Y:S01]  /*da80*/  LOP3.LUT R0, R28, 0x110, RZ, 0xfc, !PT ;  /* 0x000001101c007812 */ /* 0x000fe200078efcff */
[----:B------:R-:W-:Y:S05]  /*da90*/  WARPSYNC.ALL ;  /* 0x0000000000007948 */ /* 0x000fea0003800000 */
[----:B------:R-:W-:Y:S02]  /*daa0*/  R2UR UR4, R0 ;  /* 0x00000000000472ca */ /* 0x000fe400000e0000 */
[----:B------:R-:W4:Y:S11]  /*dab0*/  S2R R0, SR_SWINHI ;  /* 0x0000000000007919 */ /* 0x000f360000002f00 */
[----:B--2---:R-:W2:Y:S01]  /*dac0*/  LDTM.x16 R4, tmem[UR4] ;  /* 0x00000004000479ee */ /* 0x004ea20008240000 */
[----:B------:R-:W-:-:S02]  /*dad0*/  MOV R36, R59 ;  /* 0x0000003b00247202 */ /* 0x000fc40000000f00 */
[----:B----4-:R-:W-:Y:S01]  /*dae0*/  MOV R37, R0 ;  /* 0x0000000000257202 */ /* 0x010fe20000000f00 */
[----:B--2---:R-:W-:Y:S02]  /*daf0*/  FMUL2 R6, R33.F32, R6.F32x2.HI_LO ;  /* 0x000000062106724a */ /* 0x004fe40000040000 */
[----:B------:R-:W-:-:S04]  /*db00*/  IMAD.WIDE.U32 R36, R27, 0x2, R36 ;  /* 0x000000021b247825 */ /* 0x000fc800078e0024 */
[C---:B------:R-:W-:Y:S02]  /*db10*/  FMUL2 R20, R33.reuse.F32, R8.F32x2.HI_LO ;  /* 0x000000082114724a */ /* 0x040fe40000040000 */
[----:B------:R-:W-:Y:S01]  /*db20*/  FMUL2 R4, R33.F32, R4.F32x2.HI_LO ;  /* 0x000000042104724a */ /* 0x000fe20000040000 */
[----:B------:R-:W-:Y:S01]  /*db30*/  F2FP.F16.F32.PACK_AB R9, R7, R6 ;  /* 0x000000060709723e */ /* 0x000fe200000000ff */
[C---:B------:R-:W-:Y:S01]  /*db40*/  FMUL2 R34, R33.reuse.F32, R10.F32x2.HI_LO ;  /* 0x0000000a2122724a */ /* 0x040fe20000040000 */
[C---:B------:R-:W-:Y:S01]  /*db50*/  IADD3 R0, P1, PT, R36.reuse, 0x28030, RZ ;  /* 0x0002803024007810 */ /* 0x040fe20007f3e0ff */
[C---:B------:R-:W-:Y:S01]  /*db60*/  FMUL2 R12, R33.reuse.F32, R12.F32x2.HI_LO ;  /* 0x0000000c210c724a */ /* 0x040fe20000040000 */
[----:B------:R-:W-:Y:S01]  /*db70*/  IADD3 R3, P0, PT, R36, 0x28020, RZ ;  /* 0x0002802024037810 */ /* 0x000fe20007f1e0ff */
[----:B------:R-:W-:Y:S01]  /*db80*/  FMUL2 R14, R33.F32, R14.F32x2.HI_LO ;  /* 0x0000000e210e724a */ /* 0x000fe20000040000 */
[----:B------:R-:W-:Y:S01]  /*db90*/  F2FP.F16.F32.PACK_AB R8, R5, R4 ;  /* 0x000000040508723e */ /* 0x000fe200000000ff */
[----:B------:R-:W-:-:S02]  /*dba0*/  IMAD.X R39, RZ, RZ, R37, P1 ;  /* 0x000000ffff277224 */ /* 0x000fc400008e0625 */
[C---:B------:R-:W-:Y:S02]  /*dbb0*/  FMUL2 R16, R33.reuse.F32, R16.F32x2.HI_LO ;  /* 0x000000102110724a */ /* 0x040fe40000040000 */
[----:B------:R-:W-:Y:S02]  /*dbc0*/  IMAD.X R37, RZ, RZ, R37, P0 ;  /* 0x000000ffff257224 */ /* 0x000fe400000e0625 */
[----:B------:R-:W-:Y:S01]  /*dbd0*/  FMUL2 R18, R33.F32, R18.F32x2.HI_LO ;  /* 0x000000122112724a */ /* 0x000fe20000040000 */
[----:B------:R-:W-:Y:S02]  /*dbe0*/  F2FP.F16.F32.PACK_AB R10, R21, R20 ;  /* 0x00000014150a723e */ /* 0x000fe400000000ff */
[----:B------:R-:W-:Y:S02]  /*dbf0*/  SHF.R.U64 R7, R0, 0x3, R39 ;  /* 0x0000000300077819 */ /* 0x000fe40000001227 */
[----:B------:R-:W-:Y:S02]  /*dc00*/  SHF.R.U64 R6, R3, 0x3, R37 ;  /* 0x0000000303067819 */ /* 0x000fe40000001225 */
[----:B------:R-:W-:-:S02]  /*dc10*/  F2FP.F16.F32.PACK_AB R11, R35, R34 ;  /* 0x00000022230b723e */ /* 0x000fc400000000ff */
[----:B------:R-:W-:Y:S02]  /*dc20*/  LOP3.LUT R36, R3, 0x70, R6, 0x78, !PT ;  /* 0x0000007003247812 */ /* 0x000fe400078e7806 */
[----:B------:R-:W-:Y:S02]  /*dc30*/  LOP3.LUT R38, R0, 0x70, R7, 0x78, !PT ;  /* 0x0000007000267812 */ /* 0x000fe400078e7807 */
[----:B------:R-:W-:Y:S01]  /*dc40*/  F2FP.F16.F32.PACK_AB R4, R13, R12 ;  /* 0x0000000c0d04723e */ /* 0x000fe200000000ff */
[----:B------:R2:W-:Y:S01]  /*dc50*/  ST.E.128 desc[UR44][R36.64], R8 ;  /* 0x0000000824007985 */ /* 0x0005e2000c101d2c */
[----:B------:R-:W-:Y:S02]  /*dc60*/  F2FP.F16.F32.PACK_AB R5, R15, R14 ;  /* 0x0000000e0f05723e */ /* 0x000fe400000000ff */
[----:B------:R-:W-:Y:S02]  /*dc70*/  F2FP.F16.F32.PACK_AB R6, R17, R16 ;  /* 0x000000101106723e */ /* 0x000fe400000000ff */
        /* <DEDUP_REMOVED lines=20> */
.L_x_228:
        /* <DEDUP_REMOVED lines=52> */
.L_x_229:
        /* <DEDUP_REMOVED lines=52> */
.L_x_230:
        /* <DEDUP_REMOVED lines=52> */
.L_x_231:
        /* <DEDUP_REMOVED lines=52> */
.L_x_232:
        /* <DEDUP_REMOVED lines=52> */
.L_x_233:
[----:B------:R-:W-:Y:S01]  /*ee00*/  LOP3.LUT R0, R28, 0x170, RZ, 0xfc, !PT ;  /* 0x000001701c007812 */ /* 0x000fe200078efcff */
[----:B------:R-:W-:Y:S05]  /*ee10*/  WARPSYNC.ALL ;  /* 0x0000000000007948 */ /* 0x000fea0003800000 */
[----:B------:R-:W-:Y:S02]  /*ee20*/  R2UR UR4, R0 ;  /* 0x00000000000472ca */ /* 0x000fe400000e0000 */
[----:B------:R-:W4:Y:S11]  /*ee30*/  S2R R0, SR_SWINHI ;  /* 0x0000000000007919 */ /* 0x000f360000002f00 */
[----:B--2---:R-:W2:Y:S01]  /*ee40*/  LDTM.x16 R4, tmem[UR4] ;  /* 0x00000004000479ee */ /* 0x004ea20008240000 */
[----:B------:R-:W5:Y:S02]  /*ee50*/  LDCU.64 UR4, c[0x0][0x880] ;  /* 0x00011000ff0477ac */ /* 0x000f640008000a00 */
[----:B-----5:R-:W-:Y:S01]  /*ee60*/  UISETP.NE.U32.AND UP0, UPT, UR4, URZ, UPT ;  /* 0x000000ff0400728c */ /* 0x020fe2000bf05070 */
[----:B------:R-:W-:-:S02]  /*ee70*/  MOV R36, R59 ;  /* 0x0000003b00247202 */ /* 0x000fc40000000f00 */
[----:B----4-:R-:W-:Y:S01]  /*ee80*/  MOV R37, R0 ;  /* 0x0000000000257202 */ /* 0x010fe20000000f00 */
[----:B------:R-:W-:Y:S01]  /*ee90*/  UISETP.NE.AND.EX UP0, UPT, UR5, URZ, UPT, UP0 ;  /* 0x000000ff0500728c */ /* 0x000fe2000bf05300 */
        /* <DEDUP_REMOVED lines=25> */
[----:B------:R-:W-:-:S05]  /*f030*/  F2FP.F16.F32.PACK_AB R7, R19, R18 ;  /* 0x000000121307723e */ /* 0x000fca00000000ff */
[----:B------:R2:W-:Y:S01]  /*f040*/  ST.E.128 desc[UR44][R38.64], R4 ;  /* 0x0000000426007985 */ /* 0x0005e2000c101d2c */
[----:B------:R-:W-:Y:S01]  /*f050*/  @!PT LDS RZ, [RZ] ;  /* 0x00000000fffff984 */ /* 0x000fe20000000800 */
[----:B------:R-:W-:Y:S01]  /*f060*/  @!PT LDS RZ, [RZ] ;  /* 0x00000000fffff984 */ /* 0x000fe20000000800 */
[----:B------:R-:W-:Y:S01]  /*f070*/  @!PT LDS RZ, [RZ] ;  /* 0x00000000fffff984 */ /* 0x000fe20000000800 */
[----:B------:R-:W-:Y:S01]  /*f080*/  @!PT LDS RZ, [RZ] ;  /* 0x00000000fffff984 */ /* 0x000fe20000000800 */
[----:B------:R4:W-:Y:S06]  /*f090*/  MEMBAR.ALL.CTA ;  /* 0x0000000000007992 */ /* 0x0009ec0000008000 */
[----:B----4-:R-:W4:Y:S01]  /*f0a0*/  FENCE.VIEW.ASYNC.S ;  /* 0x00000000000073c6 */ /* 0x010f220000000000 */
[----:B------:R-:W-:Y:S05]  /*f0b0*/  BRA.U !UP0, `(.L_x_234) ;  /* 0x0000000508387547 */ /* 0x000fea000b800000 */
[----:B------:R-:W-:Y:S01]  /*f0c0*/  FSETP.GEU.AND P0, PT, R24, 1.175494350822287508e-38, PT ;  /* 0x008000001800780b */ /* 0x000fe20003f0e000 */
[----:B--2---:R-:W2:Y:S01]  /*f0d0*/  LDC R4, c[0x0][0x904] ;  /* 0x00024100ff047b82 */ /* 0x004ea20000000800 */
[----:B------:R-:W-:Y:S01]  /*f0e0*/  MOV R3, 0x3e055027 ;  /* 0x3e05502700037802 */ /* 0x000fe20000000f00 */
[----:B------:R-:W5:Y:S01]  /*f0f0*/  LDCU.64 UR4, c[0x0][0x908] ;  /* 0x00012100ff0477ac */ /* 0x000f620008000a00 */
[----:B------:R-:W-:Y:S01]  /*f100*/  FSEL R8, RZ, -23, P0 ;  /* 0xc1b80000ff087808 */ /* 0x000fe20000000000 */
[----:B------:R-:W-:Y:S01]  /*f110*/  BSSY.RECONVERGENT B0, `(.L_x_234) ;  /* 0x0000048000007945 */ /* 0x000fe20003800200 */
[----:B------:R-:W-:-:S07]  /*f120*/  LOP3.LUT R7, R26, 0x7f, RZ, 0xc0, !PT ;  /* 0x0000007f1a077812 */ /* 0x000fce00078ec0ff */
[----:B------:R-:W-:-:S05]  /*f130*/  @!P0 FMUL R24, R24, 8388608 ;  /* 0x4b00000018188820 */ /* 0x000fca0000400000 */
[C---:B------:R-:W-:Y:S02]  /*f140*/  IADD3 R5, PT, PT, R24.reuse, -0x3f2aaaab, RZ ;  /* 0xc0d5555518057810 */ /* 0x040fe40007ffe0ff */
[----:B------:R-:W-:Y:S01]  /*f150*/  ISETP.GT.U32.AND P1, PT, R24, 0x7f7fffff, PT ;  /* 0x7f7fffff1800780c */ /* 0x000fe20003f24070 */
[----:B-----5:R-:W-:Y:S01]  /*f160*/  IMAD.HI.U32 R0, R57, UR4, RZ ;  /* 0x0000000439007c27 */ /* 0x020fe2000f8e00ff */
[----:B------:R-:W-:Y:S01]  /*f170*/  LOP3.LUT R5, R5, 0xff800000, RZ, 0xc0, !PT ;  /* 0xff80000005057812 */ /* 0x000fe200078ec0ff */
[----:B------:R-:W5:Y:S01]  /*f180*/  LDCU UR4, c[0x0][0x380] ;  /* 0x00007000ff0477ac */ /* 0x000f620008000800 */
[----:B--2---:R-:W-:Y:S02]  /*f190*/  ISETP.NE.AND P0, PT, R4, 0x1, PT ;  /* 0x000000010400780c */ /* 0x004fe40003f05270 */
[-C--:B------:R-:W-:Y:S02]  /*f1a0*/  IADD3 R6, PT, PT, R24, -R5.reuse, RZ ;  /* 0x8000000518067210 */ /* 0x080fe40007ffe0ff */
[----:B------:R-:W-:Y:S01]  /*f1b0*/  SHF.R.U32.HI R0, RZ, UR5, R0 ;  /* 0x00000005ff007c19 */ /* 0x000fe20008011600 */
[----:B------:R-:W2:Y:S01]  /*f1c0*/  LDCU UR5, c[0x0][0x700] ;  /* 0x0000e000ff0577ac */ /* 0x000ea20008000800 */
[----:B------:R-:W-:Y:S01]  /*f1d0*/  I2FP.F32.S32 R5, R5 ;  /* 0x0000000500057245 */ /* 0x000fe20000201400 */
[----:B------:R-:W-:Y:S01]  /*f1e0*/  FADD R6, R6, -1 ;  /* 0xbf80000006067421 */ /* 0x000fe20000000000 */
[----:B------:R-:W-:-:S03]  /*f1f0*/  SEL R0, R57, R0, !P0 ;  /* 0x0000000039007207 */ /* 0x000fc60004000000 */
[----:B------:R-:W-:Y:S01]  /*f200*/  FFMA R3, R6, -R3, 0.14084610342979431152 ;  /* 0x3e1039f606037423 */ /* 0x000fe20000000803 */
[----:B------:R-:W-:Y:S01]  /*f210*/  IADD3 R0, PT, PT, -R0, RZ, RZ ;  /* 0x000000ff00007210 */ /* 0x000fe20007ffe1ff */
[----:B------:R-:W-:Y:S02]  /*f220*/  FFMA R5, R5, 1.1920928955078125e-07, R8 ;  /* 0x3400000005057823 */ /* 0x000fe40000000008 */
[----:B------:R-:W-:Y:S02]  /*f230*/  FFMA R3, R6, R3, -0.12148627638816833496 ;  /* 0xbdf8cdcc06037423 */ /* 0x000fe40000000003 */
[----:B------:R-:W-:Y:S02]  /*f240*/  IMAD R0, R4, R0, R57 ;  /* 0x0000000004007224 */ /* 0x000fe400078e0239 */
[----:B------:R-:W-:-:S04]  /*f250*/  FFMA R3, R6, R3, 0.13980610668659210205 ;  /* 0x3e0f295506037423 */ /* 0x000fc80000000003 */
[----:B------:R-:W-:-:S04]  /*f260*/  FFMA R3, R6, R3, -0.16684235632419586182 ;  /* 0xbe2ad8b906037423 */ /* 0x000fc80000000003 */
[----:B------:R-:W-:-:S04]  /*f270*/  FFMA R3, R6, R3, 0.20012299716472625732 ;  /* 0x3e4ced0b06037423 */ /* 0x000fc80000000003 */
[----:B------:R-:W-:-:S04]  /*f280*/  FFMA R3, R6, R3, -0.24999669194221496582 ;  /* 0xbe7fff2206037423 */ /* 0x000fc80000000003 */
[----:B------:R-:W-:-:S04]  /*f290*/  FFMA R3, R6, R3, 0.33333182334899902344 ;  /* 0x3eaaaa7806037423 */ /* 0x000fc80000000003 */
[----:B------:R-:W-:-:S04]  /*f2a0*/  FFMA R3, R6, R3, -0.5 ;  /* 0xbf00000006037423 */ /* 0x000fc80000000003 */
[----:B------:R-:W-:-:S04]  /*f2b0*/  FMUL R3, R6, R3 ;  /* 0x0000000306037220 */ /* 0x000fc80000400000 */
[----:B------:R-:W-:Y:S01]  /*f2c0*/  FFMA R6, R6, R3, R6 ;  /* 0x0000000306067223 */ /* 0x000fe20000000006 */
[----:B------:R-:W-:-:S03]  /*f2d0*/  MOV R3, 0x7f800000 ;  /* 0x7f80000000037802 */ /* 0x000fc60000000f00 */
[----:B------:R-:W-:Y:S02]  /*f2e0*/  FFMA R5, R5, 0.69314718246459960938, R6 ;  /* 0x3f31721805057823 */ /* 0x000fe40000000006 */
[----:B------:R-:W-:Y:S01]  /*f2f0*/  @P1 FFMA R5, R24, R3, +INF ;  /* 0x7f80000018051423 */ /* 0x000fe20000000003 */
[----:B------:R-:W-:Y:S02]  /*f300*/  LEA R3, R0, R7, 0x8 ;  /* 0x0000000700037211 */ /* 0x000fe400078e40ff */
[----:B------:R-:W-:Y:S02]  /*f310*/  FSETP.NEU.AND P1, PT, R24, RZ, PT ;  /* 0x000000ff1800720b */ /* 0x000fe40003f2d000 */
[----:B-----5:R-:W-:Y:S02]  /*f320*/  ISETP.GE.AND P0, PT, R3, UR4, PT ;  /* 0x0000000403007c0c */ /* 0x020fe4000bf06270 */
[----:B------:R-:W-:-:S05]  /*f330*/  FSEL R0, R5, -INF , P1 ;  /* 0xff80000005007808 */ /* 0x000fca0000800000 */
[----:B--2---:R-:W-:-:S06]  /*f340*/  FFMA R25, R25, UR5, R0 ;  /* 0x0000000519197c23 */ /* 0x004fcc0008000000 */
[----:B------:R-:W-:Y:S05]  /*f350*/  @P0 BRA `(.L_x_235) ;  /* 0x00000000008c0947 */ /* 0x000fea0003800000 */
[----:B------:R-:W2:Y:S01]  /*f360*/  LDC R7, c[0x0][0x38c] ;  /* 0x0000e300ff077b82 */ /* 0x000ea20000000800 */
[----:B------:R-:W5:Y:S01]  /*f370*/  LDCU UR6, c[0x0][0x890] ;  /* 0x00011200ff0677ac */ /* 0x000f620008000800 */
[----:B------:R-:W1:Y:S01]  /*f380*/  LDCU.64 UR4, c[0x0][0x888] ;  /* 0x00011100ff0477ac */ /* 0x000e620008000a00 */
[----:B-----5:R-:W-:Y:S01]  /*f390*/  IMAD R3, R22, UR6, R3 ;  /* 0x0000000616037c24 */ /* 0x020fe2000f8e0203 */
[----:B--2---:R-:W-:-:S04]  /*f3a0*/  IABS R5, R7 ;  /* 0x0000000700057213 */ /* 0x004fc80000000000 */
[----:B------:R-:W2:Y:S08]  /*f3b0*/  I2F.RP R10, R5 ;  /* 0x00000005000a7306 */ /* 0x000eb00000209400 */
[----:B--2---:R-:W2:Y:S02]  /*f3c0*/  MUFU.RCP R8, R10 ;  /* 0x0000000a00087308 */ /* 0x004ea40000001000 */
[----:B--2---:R-:W-:-:S06]  /*f3d0*/  IADD3 R8, PT, PT, R8, 0xffffffe, RZ ;  /* 0x0ffffffe08087810 */ /* 0x004fcc0007ffe0ff */
[----:B------:R2:W5:Y:S02]  /*f3e0*/  F2I.FTZ.U32.TRUNC.NTZ R9, R8 ;  /* 0x0000000800097305 */ /* 0x000564000021f000 */
[----:B--2---:R-:W-:Y:S02]  /*f3f0*/  HFMA2 R8, -RZ, RZ, 0, 0 ;  /* 0x00000000ff087431 */ /* 0x004fe400000001ff */
[----:B-----5:R-:W-:-:S04]  /*f400*/  IMAD.MOV R0, RZ, RZ, -R9 ;  /* 0x000000ffff007224 */ /* 0x020fc800078e0a09 */
[----:B------:R-:W-:Y:S01]  /*f410*/  IMAD R4, R0, R5, RZ ;  /* 0x0000000500047224 */ /* 0x000fe200078e02ff */
[----:B------:R-:W-:-:S03]  /*f420*/  IABS R0, R2 ;  /* 0x0000000200007213 */ /* 0x000fc60000000000 */
[----:B------:R-:W-:-:S04]  /*f430*/  IMAD.HI.U32 R9, R9, R4, R8 ;  /* 0x0000000409097227 */ /* 0x000fc800078e0008 */
[----:B------:R-:W-:-:S04]  /*f440*/  IMAD.MOV.U32 R6, RZ, RZ, R0 ;  /* 0x000000ffff067224 */ /* 0x000fc800078e0000 */
[----:B------:R-:W-:Y:S02]  /*f450*/  IMAD.HI.U32 R4, R9, R6, RZ ;  /* 0x0000000609047227 */ /* 0x000fe400078e00ff */
[----:B------:R-:W2:Y:S03]  /*f460*/  LDC.64 R8, c[0x0][0x880] ;  /* 0x00022000ff087b82 */ /* 0x000ea60000000a00 */
[----:B------:R-:W-:-:S05]  /*f470*/  IADD3 R0, PT, PT, -R4, RZ, RZ ;  /* 0x000000ff04007210 */ /* 0x000fca0007ffe1ff */
[----:B------:R-:W-:-:S05]  /*f480*/  IMAD R0, R5, R0, R6 ;  /* 0x0000000005007224 */ /* 0x000fca00078e0206 */
[----:B------:R-:W-:-:S13]  /*f490*/  ISETP.GT.U32.AND P0, PT, R5, R0, PT ;  /* 0x000000000500720c */ /* 0x000fda0003f04070 */
[----:B------:R-:W-:Y:S01]  /*f4a0*/  @!P0 IMAD.IADD R0, R0, 0x1, -R5 ;  /* 0x0000000100008824 */ /* 0x000fe200078e0a05 */
[----:B------:R-:W-:Y:S02]  /*f4b0*/  @!P0 IADD3 R4, PT, PT, R4, 0x1, RZ ;  /* 0x0000000104048810 */ /* 0x000fe40007ffe0ff */
[----:B------:R-:W-:Y:S02]  /*f4c0*/  ISETP.NE.AND P0, PT, R7, RZ, PT ;  /* 0x000000ff0700720c */ /* 0x000fe40003f05270 */
[----:B------:R-:W-:Y:S02]  /*f4d0*/  ISETP.GE.U32.AND P2, PT, R0, R5, PT ;  /* 0x000000050000720c */ /* 0x000fe40003f46070 */
[----:B------:R-:W-:-:S04]  /*f4e0*/  LOP3.LUT R0, R2, R7, RZ, 0x3c, !PT ;  /* 0x0000000702007212 */ /* 0x000fc800078e3cff */
[----:B------:R-:W-:-:S07]  /*f4f0*/  ISETP.GE.AND P1, PT, R0, RZ, PT ;  /* 0x000000ff0000720c */ /* 0x000fce0003f26270 */
[----:B------:R-:W-:-:S06]  /*f500*/  @P2 VIADD R4, R4, 0x1 ;  /* 0x0000000104042836 */ /* 0x000fcc0000000000 */
[----:B------:R-:W-:Y:S02]  /*f510*/  @!P1 IADD3 R4, PT, PT, -R4, RZ, RZ ;  /* 0x000000ff04049210 */ /* 0x000fe40007ffe1ff */
[----:B------:R-:W-:-:S04]  /*f520*/  @!P0 LOP3.LUT R4, RZ, R7, RZ, 0x33, !PT ;  /* 0x00000007ff048212 */ /* 0x000fc800078e33ff */
[C---:B------:R-:W-:Y:S01]  /*f530*/  IADD3 R0, PT, PT, -R4.reuse, RZ, RZ ;  /* 0x000000ff04007210 */ /* 0x040fe20007ffe1ff */
[----:B-1----:R-:W-:-:S04]  /*f540*/  IMAD R3, R4, UR5, R3 ;  /* 0x0000000504037c24 */ /* 0x002fc8000f8e0203 */
[----:B------:R-:W-:-:S04]  /*f550*/  IMAD R0, R7, R0, R2 ;  /* 0x0000000007007224 */ /* 0x000fc800078e0202 */
[----:B------:R-:W-:-:S04]  /*f560*/  IMAD R3, R0, UR4, R3 ;  /* 0x0000000400037c24 */ /* 0x000fc8000f8e0203 */
[----:B--2---:R-:W-:-:S05]  /*f570*/  IMAD.WIDE R8, R3, 0x4, R8 ;  /* 0x0000000403087825 */ /* 0x004fca00078e0208 */
[----:B------:R2:W-:Y:S02]  /*f580*/  STG.E desc[UR44][R8.64], R25 ;  /* 0x0000001908007986 */ /* 0x0005e4000c10192c */
.L_x_235:
[----:B------:R-:W-:Y:S05]  /*f590*/  BSYNC.RECONVERGENT B0 ;  /* 0x0000000000007941 */ /* 0x000fea0003800200 */
.L_x_234:
[----:B------:R-:W-:Y:S01]  /*f5a0*/  UISETP.NE.AND UP0, UPT, UR41, URZ, UPT ;  /* 0x000000ff2900728c */ /* 0x000fe2000bf05270 */
[----:B------:R-:W-:-:S08]  /*f5b0*/  NOP ;  /* 0x0000000000007918 */ /* 0x000fd00000000000 */
[----:B------:R-:W-:Y:S05]  /*f5c0*/  BRA.U UP0, `(.L_x_236) ;  /* 0x0000000100087547 */ /* 0x000fea000b800000 */
[----:B------:R-:W-:Y:S05]  /*f5d0*/  BPT.TRAP 0x1 ;  /* 0x000000040000795c */ /* 0x000fea0000300000 */
[----:B------:R-:W-:Y:S05]  /*f5e0*/  BPT.TRAP 0x1 ;  /* 0x000000040000795c */ /* 0x000fea0000300000 */
.L_x_236:
[----:B------:R-:W-:Y:S01]  /*f5f0*/  IADD3 R3, PT, PT, R59, 0x380a0, RZ ;  /* 0x000380a03b037810 */ /* 0x000fe20007ffe0ff */
[----:B------:R-:W-:-:S03]  /*f600*/  UISETP.NE.AND UP0, UPT, UR41, URZ, UPT ;  /* 0x000000ff2900728c */ /* 0x000fc6000bf05270 */
[----:B------:R-:W-:-:S04]  /*f610*/  PRMT R0, R60, 0x654, R3 ;  /* 0x000006543c007816 */ /* 0x000fc80000000003 */
[----:B----4-:R4:W-:Y:S02]  /*f620*/  SYNCS.ARRIVE.TRANS64.RED.A1T0 RZ, [R0+URZ], RZ ;  /* 0x000000ff00ff79a7 */ /* 0x0109e400081004ff */
[----:B------:R-:W-:Y:S05]  /*f630*/  BRA.U UP0, `(.L_x_237) ;  /* 0x0000000100047547 */ /* 0x000fea000b800000 */
[----:B------:R-:W-:Y:S05]  /*f640*/  BPT.TRAP 0x1 ;  /* 0x000000040000795c */ /* 0x000fea0000300000 */
.L_x_237:
[----:B------:R1:W-:Y:S01]  /*f650*/  SYNCS.ARRIVE.TRANS64.A1T0 RZ, [R59+URZ+0x380b0], RZ ;  /* 0x0380b0ff3bff79a7 */ /* 0x0003e200081000ff */
[----:B------:R-:W-:-:S09]  /*f660*/  UISETP.NE.AND UP0, UPT, UR39, URZ, UPT ;  /* 0x000000ff2700728c */ /* 0x000fd2000bf05270 */
[----:B------:R-:W-:Y:S05]  /*f670*/  BRA.U !UP0, `(.L_x_238) ;  /* 0x0000000108047547 */ /* 0x000fea000b800000 */
[----:B------:R-:W-:Y:S05]  /*f680*/  BPT.TRAP 0x1 ;  /* 0x000000040000795c */ /* 0x000fea0000300000 */
.L_x_238:
[----:B------:R-:W-:Y:S01]  /*f690*/  ULOP3.LUT UR4, UR38, 0x1, URZ, 0x3c, !UPT ;  /* 0x0000000126047892 */ /* 0x000fe2000f8e3cff */
[----:B----4-:R-:W-:-:S05]  /*f6a0*/  LOP3.LUT R0, R28, 0x80, RZ, 0xfc, !PT ;  /* 0x000000801c007812 */ /* 0x010fca00078efcff */
[----:B--2---:R-:W-:-:S05]  /*f6b0*/  IMAD.U32 R4, RZ, RZ, UR4 ;  /* 0x00000004ff047e24 */ /* 0x004fca000f8e00ff */
[----:B------:R-:W-:-:S04]  /*f6c0*/  SHF.L.U32 R4, R4, 0x1f, RZ ;  /* 0x0000001f04047819 */ /* 0x000fc800000006ff */
[----:B------:R-:W2:Y:S02]  /*f6d0*/  SYNCS.PHASECHK.TRANS64.TRYWAIT P0, [R59+URZ+0x38080], R4 ;  /* 0x038080043b0075a7 */ /* 0x000ea400080011ff */
[----:B--2---:R-:W-:Y:S05]  /*f6e0*/  @!P0 BRA `(.L_x_239) ;  /* 0x0000014000f48947 */ /* 0x004fea0003800000 */
.L_x_467:
[----:B------:R-:W-:Y:S01]  /*f6f0*/  R2UR UR4, R0 ;  /* 0x00000000000472ca */ /* 0x000fe200000e0000 */
[----:B------:R-:W-:-:S12]  /*f700*/  UISETP.NE.AND UP0, UPT, UR39, URZ, UPT ;  /* 0x000000ff2700728c */ /* 0x000fd8000bf05270 */
[----:B------:R-:W4:Y:S02]  /*f710*/  LDTM.x2 R24, tmem[UR4] ;  /* 0x00000004001879ee */ /* 0x000f2400080c0000 */
[----:B----4-:R-:W-:Y:S05]  /*f720*/  BRA.U !UP0, `(.L_x_240) ;  /* 0x0000000108047547 */ /* 0x010fea000b800000 */
[----:B------:R-:W-:Y:S05]  /*f730*/  BPT.TRAP 0x1 ;  /* 0x000000040000795c */ /* 0x000fea0000300000 */
.L_x_240:
[----:B------:R-:W-:Y:S01]  /*f740*/  PRMT R31, R60, 0x654, R31 ;  /* 0x000006543c1f7816 */ /* 0x000fe2000000001f */
[----:B------:R-:W-:-:S03]  /*f750*/  UISETP.NE.AND UP0, UPT, UR41, URZ, UPT ;  /* 0x000000ff2900728c */ /* 0x000fc6000bf05270 */
[----:B------:R4:W-:Y:S06]  /*f760*/  SYNCS.ARRIVE.TRANS64.RED.A1T0 RZ, [R31+URZ], RZ ;  /* 0x000000ff1fff79a7 */ /* 0x0009ec00081004ff */
[----:B------:R-:W-:Y:S05]  /*f770*/  BRA.U UP0, `(.L_x_241) ;  /* 0x0000000100047547 */ /* 0x000fea000b800000 */
[----:B------:R-:W-:Y:S05]  /*f780*/  BPT.TRAP 0x1 ;  /* 0x000000040000795c */ /* 0x000fea0000300000 */
.L_x_241:
[----:B------:R-:W-:-:S04]  /*f790*/  MOV R0, UR42 ;  /* 0x0000002a00007c02 */ /* 0x000fc80008000f00 */
[----:B------:R-:W-:-:S04]  /*f7a0*/  SHF.L.U32 R0, R0, 0x1f, RZ ;  /* 0x0000001f00007819 */ /* 0x000fc800000006ff */
[----:B------:R-:W5:Y:S02]  /*f7b0*/  SYNCS.PHASECHK.TRANS64.TRYWAIT P0, [R59+URZ+0x38098], R0 ;  /* 0x038098003b0075a7 */ /* 0x000f6400080011ff */
[----:B-----5:R-:W-:Y:S05]  /*f7c0*/  @!P0 BRA `(.L_x_242) ;  /* 0x0000014000d08947 */ /* 0x020fea0003800000 */
.L_x_468:
[----:B------:R-:W-:-:S09]  /*f7d0*/  UISETP.NE.AND UP0, UPT, UR41, URZ, UPT ;  /* 0x000000ff2900728c */ /* 0x000fd2000bf05270 */
[----:B------:R-:W-:Y:S05]  /*f7e0*/  BRA.U UP0, `(.L_x_243) ;  /* 0x0000000100047547 */ /* 0x000fea000b800000 */
[----:B------:R-:W-:Y:S05]  /*f7f0*/  BPT.TRAP 0x1 ;  /* 0x000000040000795c */ /* 0x000fea0000300000 */
.L_x_243:
[----:B------:R-:W-:Y:S01]  /*f800*/  SHF.L.U32 R0, R56, 0x1f, RZ ;  /* 0x0000001f38007819 */ /* 0x000fe200000006ff */
[----:B------:R1:W1:Y:S01]  /*f810*/  MUFU.RCP R3, R24 ;  /* 0x0000001800037308 */ /* 0x0002620000001000 */
[----:B------:R-:W-:Y:S02]  /*f820*/  BSSY B0, `(.L_x_244) ;  /* 0x0000003000007945 */ /* 0x000fe40003800000 */
[----:B------:R-:W5:Y:S02]  /*f830*/  SYNCS.PHASECHK.TRANS64.TRYWAIT P0, [R59+URZ+0x380c8], R0 ;  /* 0x0380c8003b0075a7 */ /* 0x000f6400080011ff */
[----:B-1---5:R-:W-:Y:S05]  /*f840*/  @!P0 BRA `(.L_x_245) ;  /* 0x0000014000c48947 */ /* 0x022fea0003800000 */
.L_x_469:
[----:B------:R-:W-:Y:S05]  /*f850*/  BSYNC B0 ;  /* 0x0000000000007941 */ /* 0x000fea0003800000 */
.L_x_244:
[----:B------:R-:W1:Y:S01]  /*f860*/  LDCU UR4, c[0x0][0x708] ;  /* 0x0000e100ff0477ac */ /* 0x000e620008000800 */
[----:B------:R-:W-:-:S04]  /*f870*/  FFMA R0, -R24, R3, 1 ;  /* 0x3f80000018007423 */ /* 0x000fc80000000103 */
[----:B------:R-:W-:Y:S01]  /*f880*/  FFMA R0, R3, R0, R3 ;  /* 0x0000000003007223 */ /* 0x000fe20000000003 */
[----:B-1----:R-:W-:-:S03]  /*f890*/  MOV R3, UR4 ;  /* 0x0000000400037c02 */ /* 0x002fc60008000f00 */
[----:B----4-:R-:W-:Y:S01]  /*f8a0*/  FFMA R31, R0, UR4, RZ ;  /* 0x00000004001f7c23 */ /* 0x010fe200080000ff */
[----:B------:R-:W1:Y:S03]  /*f8b0*/  FCHK P0, R3, R24 ;  /* 0x0000001803007302 */ /* 0x000e660000000000 */
[----:B--2---:R-:W-:-:S04]  /*f8c0*/  FFMA R4, -R24, R31, UR4 ;  /* 0x0000000418047e23 */ /* 0x004fc8000800011f */
[----:B------:R-:W-:Y:S01]  /*f8d0*/  FFMA R31, R0, R4, R31 ;  /* 0x00000004001f7223 */ /* 0x000fe2000000001f */
[----:B-1----:R-:W-:Y:S06]  /*f8e0*/  @!P0 BRA `(.L_x_246) ;  /* 0x00000000000c8947 */ /* 0x002fec0003800000 */
[----:B------:R-:W-:Y:S02]  /*f8f0*/  MOV R4, 0xf910 ;  /* 0x0000f91000047802 */ /* 0x000fe40000000f00 */
[----:B---3--:R-:W-:Y:S05]  /*f900*/  CALL.REL.NOINC `($__internal_3_$__cuda_sm3x_div_rn_noftz_f32_slowpath) ;  /* 0x0000014c009c7944 */ /* 0x008fea0003c00000 */
[----:B------:R-:W-:-:S07]  /*f910*/  MOV R31, R33 ;  /* 0x00000021001f7202 */ /* 0x000fce0000000f00 */
.L_x_246:
[----:B------:R-:W-:Y:S01]  /*f920*/  LOP3.LUT R0, R28, 0x180, RZ, 0xfc, !PT ;  /* 0x000001801c007812 */ /* 0x000fe200078efcff */
[----:B------:R-:W-:Y:S05]  /*f930*/  WARPSYNC.ALL ;  /* 0x0000000000007948 */ /* 0x000fea0003800000 */
[----:B------:R-:W-:Y:S02]  /*f940*/  R2UR UR4, R0 ;  /* 0x00000000000472ca */ /* 0x000fe400000e0000 */
[----:B------:R-:W1:Y:S11]  /*f950*/  S2R R0, SR_SWINHI ;  /* 0x0000000000007919 */ /* 0x000e760000002f00 */
[----:B------:R-:W2:Y:S01]  /*f960*/  LDTM.x16 R4, tmem[UR4] ;  /* 0x00000004000479ee */ /* 0x000ea20008240000 */
[----:B------:R-:W-:-:S02]  /*f970*/  MOV R34, R59 ;  /* 0x0000003b00227202 */ /* 0x000fc40000000f00 */
[----:B-1----:R-:W-:Y:S01]  /*f980*/  MOV R35, R0 ;  /* 0x0000000000237202 */ /* 0x002fe20000000f00 */
        /* <DEDUP_REMOVED lines=30> */
[----:B------:R-:W2:Y:S01]  /*fb70*/  LDCU.64 UR8, c[0x4][0xb0] ;  /* 0x01001600ff0877ac */ /* 0x000ea20008000a00 */
[----:B------:R-:W-:Y:S02]  /*fb80*/  HFMA2 R12, -RZ, RZ, 0, 5.9604644775390625e-08 ;  /* 0x00000001ff0c7431 */ /* 0x000fe400000001ff */
[----:B-1----:R-:W-:Y:S01]  /*fb90*/  IMAD.MOV.U32 R8, RZ, RZ, 0x192 ;  /* 0x00000192ff087424 */ /* 0x002fe200078e00ff */
[----:B------:R-:W1:Y:S01]  /*fba0*/  LDCU.64 UR6, c[0x4][0xb8] ;  /* 0x01001700ff0677ac */ /* 0x000e620008000a00 */
[----:B------:R-:W4:Y:S01]  /*fbb0*/  LDC.64 R14, c[0x4][R14] ;  /* 0x010000000e0e7b82 */ /* 0x000f220000000a00 */
[----:B------:R-:W-:Y:S01]  /*fbc0*/  IMAD.MOV.U32 R13, RZ, RZ, RZ ;  /* 0x000000ffff0d7224 */ /* 0x000fe200078e00ff */
[----:B------:R-:W5:Y:S01]  /*fbd0*/  LDCU.64 UR4, c[0x4][0x40] ;  /* 0x01000800ff0477ac */ /* 0x000f620008000a00 */
[----:B--2---:R-:W-:Y:S01]  /*fbe0*/  IMAD.U32 R4, RZ, RZ, UR8 ;  /* 0x00000008ff047e24 */ /* 0x004fe2000f8e00ff */
[----:B------:R-:W-:Y:S01]  /*fbf0*/  MOV R5, UR9 ;  /* 0x0000000900057c02 */ /* 0x000fe20008000f00 */
[----:B-1----:R-:W-:Y:S01]  /*fc00*/  IMAD.U32 R6, RZ, RZ, UR6 ;  /* 0x00000006ff067e24 */ /* 0x002fe2000f8e00ff */
[----:B------:R-:W-:Y:S01]  /*fc10*/  MOV R7, UR7 ;  /* 0x0000000700077c02 */ /* 0x000fe20008000f00 */
[----:B-----5:R-:W-:Y:S01]  /*fc20*/  IMAD.U32 R10, RZ, RZ, UR4 ;  /* 0x00000004ff0a7e24 */ /* 0x020fe2000f8e00ff */
[----:B------:R-:W-:-:S02]  /*fc30*/  MOV R11, UR5 ;  /* 0x00000005000b7c02 */ /* 0x000fc40008000f00 */
[----:B------:R-:W-:-:S07]  /*fc40*/  LEPC R20, `(.L_x_247) ;  /* 0x000000001014794e */ /* 0x000fce0000000000 */
[----:B---34-:R-:W-:Y:S05]  /*fc50*/  CALL.ABS.NOINC R14 ;  /* 0x000000000e007343 */ /* 0x018fea0003c00000 */
.L_x_247:
[----:B------:R-:W-:Y:S01]  /*fc60*/  LOP3.LUT R0, R28, 0x190, RZ, 0xfc, !PT ;  /* 0x000001901c007812 */ /* 0x000fe200078efcff */
[----:B------:R-:W-:Y:S05]  /*fc70*/  WARPSYNC.ALL ;  /* 0x0000000000007948 */ /* 0x000fea0003800000 */
[----:B------:R-:W-:Y:S02]  /*fc80*/  R2UR UR4, R0 ;  /* 0x00000000000472ca */ /* 0x000fe400000e0000 */
[----:B------:R-:W2:Y:S11]  /*fc90*/  S2R R0, SR_SWINHI ;  /* 0x0000000000007919 */ /* 0x000eb60000002f00 */
[----:B-1----:R-:W1:Y:S01]  /*fca0*/  LDTM.x16 R4, tmem[UR4] ;  /* 0x00000004000479ee */ /* 0x002e620008240000 */
[----:B------:R-:W-:-:S02]  /*fcb0*/  MOV R34, R59 ;  /* 0x0000003b00227202 */ /* 0x000fc40000000f00 */
[----:B--2---:R-:W-:Y:S01]  /*fcc0*/  MOV R35, R0 ;  /* 0x0000000000237202 */ /* 0x004fe20000000f00 */
[----:B-1----:R-:W-:Y:S02]  /*fcd0*/  FMUL2 R6, R31.F32, R6.F32x2.HI_LO ;  /* 0x000000061f06724a */ /* 0x002fe40000040000 */
        /* <DEDUP_REMOVED lines=44> */
.L_x_248:
        /* <DEDUP_REMOVED lines=52> */
.L_x_249:
        /* <DEDUP_REMOVED lines=52> */
.L_x_250:
        /* <DEDUP_REMOVED lines=52> */
.L_x_251:
        /* <DEDUP_REMOVED lines=52> */
.L_x_252:
        /* <DEDUP_REMOVED lines=52> */
.L_x_253:
[----:B------:R-:W2:Y:S01]  /*10fe0*/  LDCU.64 UR4, c[0x0][0x880] ;  /* 0x00011000ff0477ac */ /* 0x000ea20008000a00 */
[----:B------:R-:W4:Y:S01]  /*10ff0*/  S2R R0, SR_SWINHI ;  /* 0x0000000000007919 */ /* 0x000f220000002f00 */
[----:B------:R-:W-:Y:S02]  /*11000*/  LOP3.LUT R28, R28, 0x1f0, RZ, 0xfc, !PT ;  /* 0x000001f01c1c7812 */ /* 0x000fe400078efcff */
[----:B--2---:R-:W-:-:S04]  /*11010*/  ISETP.NE.U32.AND P0, PT, RZ, UR4, PT ;  /* 0x00000004ff007c0c */ /* 0x004fc8000bf05070 */
[----:B------:R-:W-:Y:S01]  /*11020*/  ISETP.NE.AND.EX P0, PT, RZ, UR5, PT, P0 ;  /* 0x00000005ff007c0c */ /* 0x000fe2000bf05300 */
[----:B------:R-:W-:Y:S05]  /*11030*/  WARPSYNC.ALL ;  /* 0x0000000000007948 */ /* 0x000fea0003800000 */
[----:B------:R-:W-:Y:S02]  /*11040*/  R2UR UR4, R28 ;  /* 0x000000001c0472ca */ /* 0x000fe400000e0000 */
[----:B-1----:R-:W-:Y:S02]  /*11050*/  MOV R34, R59 ;  /* 0x0000003b00227202 */ /* 0x002fe40000000f00 */
[----:B----4-:R-:W-:-:S03]  /*11060*/  MOV R35, R0 ;  /* 0x0000000000237202 */ /* 0x010fc60000000f00 */
[----:B------:R-:W-:-:S06]  /*11070*/  IMAD.WIDE.U32 R34, R27, 0x2, R34 ;  /* 0x000000021b227825 */ /* 0x000fcc00078e0022 */
[----:B------:R-:W1:Y:S01]  /*11080*/  LDTM.x16 R4, tmem[UR4] ;  /* 0x00000004000479ee */ /* 0x000e620008240000 */
[C---:B------:R-:W-:Y:S02]  /*11090*/  IADD3 R27, P1, PT, R34.reuse, 0x30460, RZ ;  /* 0x00030460221b7810 */ /* 0x040fe40007f3e0ff */
[----:B------:R-:W-:-:S03]  /*110a0*/  IADD3 R3, P2, PT, R34, 0x30470, RZ ;  /* 0x0003047022037810 */ /* 0x000fc60007f5e0ff */
[--C-:B------:R-:W-:Y:S02]  /*110b0*/  IMAD.X R33, RZ, RZ, R35.reuse, P1 ;  /* 0x000000ffff217224 */ /* 0x100fe400008e0623 */
[----:B------:R-:W-:-:S05]  /*110c0*/  IMAD.X R35, RZ, RZ, R35, P2 ;  /* 0x000000ffff237224 */ /* 0x000fca00010e0623 */
[----:B------:R-:W-:-:S04]  /*110d0*/  SHF.R.U64 R0, R3, 0x3, R35 ;  /* 0x0000000303007819 */ /* 0x000fc80000001223 */
[----:B------:R-:W-:Y:S01]  /*110e0*/  LOP3.LUT R34, R3, 0x70, R0, 0x78, !PT ;  /* 0x0000007003227812 */ /* 0x000fe200078e7800 */
[----:B-1----:R-:W-:Y:S01]  /*110f0*/  FMUL2 R20, R31.F32, R8.F32x2.HI_LO ;  /* 0x000000081f14724a */ /* 0x002fe20000040000 */
[----:B------:R-:W-:Y:S01]  /*11100*/  SHF.R.U64 R8, R27, 0x3, R33 ;  /* 0x000000031b087819 */ /* 0x000fe20000001221 */
[C---:B------:R-:W-:Y:S02]  /*11110*/  FMUL2 R4, R31.reuse.F32, R4.F32x2.HI_LO ;  /* 0x000000041f04724a */ /* 0x040fe40000040000 */
[----:B------:R-:W-:Y:S01]  /*11120*/  FMUL2 R6, R31.F32, R6.F32x2.HI_LO ;  /* 0x000000061f06724a */ /* 0x000fe20000040000 */
[----:B------:R-:W-:Y:S01]  /*11130*/  LOP3.LUT R32, R27, 0x70, R8, 0x78, !PT ;  /* 0x000000701b207812 */ /* 0x000fe200078e7808 */
[----:B------:R-:W-:Y:S01]  /*11140*/  FMUL2 R28, R31.F32, R10.F32x2.HI_LO ;  /* 0x0000000a1f1c724a */ /* 0x000fe20000040000 */
[----:B------:R-:W-:Y:S01]  /*11150*/  F2FP.F16.F32.PACK_AB R8, R5, R4 ;  /* 0x000000040508723e */ /* 0x000fe200000000ff */
[----:B------:R-:W-:Y:S01]  /*11160*/  FMUL2 R12, R31.F32, R12.F32x2.HI_LO ;  /* 0x0000000c1f0c724a */ /* 0x000fe20000040000 */
[----:B------:R-:W-:Y:S01]  /*11170*/  F2FP.F16.F32.PACK_AB R9, R7, R6 ;  /* 0x000000060709723e */ /* 0x000fe200000000ff */
[----:B------:R-:W-:Y:S01]  /*11180*/  FMUL2 R14, R31.F32, R14.F32x2.HI_LO ;  /* 0x0000000e1f0e724a */ /* 0x000fe20000040000 */
[----:B------:R-:W-:Y:S01]  /*11190*/  F2FP.F16.F32.PACK_AB R10, R21, R20 ;  /* 0x00000014150a723e */ /* 0x000fe200000000ff */
[----:B------:R-:W-:Y:S01]  /*111a0*/  FMUL2 R16, R31.F32, R16.F32x2.HI_LO ;  /* 0x000000101f10724a */ /* 0x000fe20000040000 */
[----:B------:R-:W-:Y:S01]  /*111b0*/  F2FP.F16.F32.PACK_AB R11, R29, R28 ;  /* 0x0000001c1d0b723e */ /* 0x000fe200000000ff */
[----:B------:R-:W-:Y:S01]  /*111c0*/  FMUL2 R18, R31.F32, R18.F32x2.HI_LO ;  /* 0x000000121f12724a */ /* 0x000fe20000040000 */
[----:B------:R-:W-:-:S02]  /*111d0*/  F2FP.F16.F32.PACK_AB R4, R13, R12 ;  /* 0x0000000c0d04723e */ /* 0x000fc400000000ff */
[----:B------:R-:W-:Y:S01]  /*111e0*/  F2FP.F16.F32.PACK_AB R5, R15, R14 ;  /* 0x0000000e0f05723e */ /* 0x000fe200000000ff */
[----:B------:R1:W-:Y:S01]  /*111f0*/  ST.E.128 desc[UR44][R32.64], R8 ;  /* 0x0000000820007985 */ /* 0x0003e2000c101d2c */
        /* <DEDUP_REMOVED lines=8> */
[----:B--2---:R-:W2:Y:S01]  /*11280*/  FENCE.VIEW.ASYNC.S ;  /* 0x00000000000073c6 */ /* 0x004ea20000000000 */
[----:B------:R-:W-:Y:S05]  /*11290*/  @!P0 BRA `(.L_x_254) ;  /* 0x00000004003c8947 */ /* 0x000fea0003800000 */
[C---:B------:R-:W-:Y:S01]  /*112a0*/  FSETP.GEU.AND P1, PT, R24.reuse, 1.175494350822287508e-38, PT ;  /* 0x008000001800780b */ /* 0x040fe20003f2e000 */
[----:B------:R-:W4:Y:S01]  /*112b0*/  LDC R3, c[0x0][0x904] ;  /* 0x00024100ff037b82 */ /* 0x000f220000000800 */
[----:B------:R-:W-:Y:S01]  /*112c0*/  MOV R0, 0x3e055027 ;  /* 0x3e05502700007802 */ /* 0x000fe20000000f00 */
[----:B------:R-:W5:Y:S01]  /*112d0*/  LDCU.64 UR4, c[0x0][0x908] ;  /* 0x00012100ff0477ac */ /* 0x000f620008000a00 */
[----:B-1----:R-:W-:Y:S01]  /*112e0*/  FSEL R7, RZ, -23, P1 ;  /* 0xc1b80000ff077808 */ /* 0x002fe20000800000 */
[----:B------:R-:W-:Y:S08]  /*112f0*/  BSSY.RECONVERGENT B0, `(.L_x_254) ;  /* 0x0000049000007945 */ /* 0x000ff00003800200 */
[----:B------:R-:W-:-:S05]  /*11300*/  @!P1 FMUL R24, R24, 8388608 ;  /* 0x4b00000018189820 */ /* 0x000fca0000400000 */
[C---:B------:R-:W-:Y:S02]  /*11310*/  IADD3 R9, PT, PT, R24.reuse, -0x3f2aaaab, RZ ;  /* 0xc0d5555518097810 */ /* 0x040fe40007ffe0ff */
[C---:B------:R-:W-:Y:S02]  /*11320*/  FSETP.NEU.AND P1, PT, R24.reuse, RZ, PT ;  /* 0x000000ff1800720b */ /* 0x040fe40003f2d000 */
[----:B------:R-:W-:Y:S02]  /*11330*/  LOP3.LUT R9, R9, 0xff800000, RZ, 0xc0, !PT ;  /* 0xff80000009097812 */ /* 0x000fe400078ec0ff */
[----:B----4-:R-:W-:Y:S02]  /*11340*/  ISETP.NE.AND P0, PT, R3, 0x1, PT ;  /* 0x000000010300780c */ /* 0x010fe40003f05270 */
[-C--:B------:R-:W-:Y:S02]  /*11350*/  IADD3 R5, PT, PT, R24, -R9.reuse, RZ ;  /* 0x8000000918057210 */ /* 0x080fe40007ffe0ff */
[----:B------:R-:W-:-:S03]  /*11360*/  I2FP.F32.S32 R6, R9 ;  /* 0x0000000900067245 */ /* 0x000fc60000201400 */
[----:B------:R-:W-:Y:S02]  /*11370*/  FADD R5, R5, -1 ;  /* 0xbf80000005057421 */ /* 0x000fe40000000000 */
[----:B------:R-:W-:Y:S01]  /*11380*/  FFMA R6, R6, 1.1920928955078125e-07, R7 ;  /* 0x3400000006067823 */ /* 0x000fe20000000007 */
[----:B------:R-:W-:Y:S01]  /*11390*/  LOP3.LUT R7, R26, 0x7f, RZ, 0xc0, !PT ;  /* 0x0000007f1a077812 */ /* 0x000fe200078ec0ff */
[----:B------:R-:W-:-:S04]  /*113a0*/  FFMA R0, R5, -R0, 0.14084610342979431152 ;  /* 0x3e1039f605007423 */ /* 0x000fc80000000800 */
[----:B------:R-:W-:Y:S01]  /*113b0*/  FFMA R4, R5, R0, -0.12148627638816833496 ;  /* 0xbdf8cdcc05047423 */ /* 0x000fe20000000000 */
[----:B-----5:R-:W-:Y:S01]  /*113c0*/  IMAD.HI.U32 R0, R57, UR4, RZ ;  /* 0x0000000439007c27 */ /* 0x020fe2000f8e00ff */
[----:B------:R-:W1:Y:S03]  /*113d0*/  LDCU UR4, c[0x0][0x380] ;  /* 0x00007000ff0477ac */ /* 0x000e660008000800 */
[C---:B------:R-:W-:Y:S01]  /*113e0*/  FFMA R4, R5.reuse, R4, 0.13980610668659210205 ;  /* 0x3e0f295505047423 */ /* 0x040fe20000000004 */
[----:B------:R-:W-:Y:S01]  /*113f0*/  SHF.R.U32.HI R0, RZ, UR5, R0 ;  /* 0x00000005ff007c19 */ /* 0x000fe20008011600 */
[----:B------:R-:W4:Y:S02]  /*11400*/  LDCU UR5, c[0x0][0x700] ;  /* 0x0000e000ff0577ac */ /* 0x000f240008000800 */
[----:B------:R-:W-:Y:S01]  /*11410*/  FFMA R4, R5, R4, -0.16684235632419586182 ;  /* 0xbe2ad8b905047423 */ /* 0x000fe20000000004 */
[----:B------:R-:W-:-:S03]  /*11420*/  SEL R0, R57, R0, !P0 ;  /* 0x0000000039007207 */ /* 0x000fc60004000000 */
[C---:B------:R-:W-:Y:S01]  /*11430*/  FFMA R4, R5.reuse, R4, 0.20012299716472625732 ;  /* 0x3e4ced0b05047423 */ /* 0x040fe20000000004 */
[----:B------:R-:W-:Y:S02]  /*11440*/  ISETP.GT.U32.AND P0, PT, R24, 0x7f7fffff, PT ;  /* 0x7f7fffff1800780c */ /* 0x000fe40003f04070 */
[----:B------:R-:W-:Y:S01]  /*11450*/  IADD3 R0, PT, PT, -R0, RZ, RZ ;  /* 0x000000ff00007210 */ /* 0x000fe20007ffe1ff */
[----:B------:R-:W-:-:S04]  /*11460*/  FFMA R4, R5, R4, -0.24999669194221496582 ;  /* 0xbe7fff2205047423 */ /* 0x000fc80000000004 */
[----:B------:R-:W-:Y:S01]  /*11470*/  FFMA R4, R5, R4, 0.33333182334899902344 ;  /* 0x3eaaaa7805047423 */ /* 0x000fe20000000004 */
[----:B------:R-:W-:Y:S01]  /*11480*/  IMAD R0, R3, R0, R57 ;  /* 0x0000000003007224 */ /* 0x000fe200078e0239 */
[----:B------:R-:W-:Y:S02]  /*11490*/  MOV R3, 0x7f800000 ;  /* 0x7f80000000037802 */ /* 0x000fe40000000f00 */
[C---:B------:R-:W-:Y:S02]  /*114a0*/  FFMA R4, R5.reuse, R4, -0.5 ;  /* 0xbf00000005047423 */ /* 0x040fe40000000004 */
[----:B------:R-:W-:Y:S02]  /*114b0*/  LEA R0, R0, R7, 0x8 ;  /* 0x0000000700007211 */ /* 0x000fe400078e40ff */
[----:B------:R-:W-:-:S04]  /*114c0*/  FMUL R4, R5, R4 ;  /* 0x0000000405047220 */ /* 0x000fc80000400000 */
[----:B------:R-:W-:-:S04]  /*114d0*/  FFMA R5, R5, R4, R5 ;  /* 0x0000000405057223 */ /* 0x000fc80000000005 */
[----:B------:R-:W-:Y:S01]  /*114e0*/  FFMA R5, R6, 0.69314718246459960938, R5 ;  /* 0x3f31721806057823 */ /* 0x000fe20000000005 */
[----:B------:R-:W-:Y:S01]  /*114f0*/  @P0 FFMA R5, R24, R3, +INF ;  /* 0x7f80000018050423 */ /* 0x000fe20000000003 */
[----:B------:R-:W-:-:S04]  /*11500*/  IADD3 R3, PT, PT, R0, 0x80, RZ ;  /* 0x0000008000037810 */ /* 0x000fc80007ffe0ff */
[----:B-1----:R-:W-:Y:S02]  /*11510*/  ISETP.GE.AND P0, PT, R3, UR4, PT ;  /* 0x0000000403007c0c */ /* 0x002fe4000bf06270 */
[----:B------:R-:W-:-:S05]  /*11520*/  FSEL R0, R5, -INF , P1 ;  /* 0xff80000005007808 */ /* 0x000fca0000800000 */
[----:B----4-:R-:W-:-:S06]  /*11530*/  FFMA R25, R25, UR5, R0 ;  /* 0x0000000519197c23 */ /* 0x010fcc0008000000 */
[----:B------:R-:W-:Y:S05]  /*11540*/  @P0 BRA `(.L_x_255) ;  /* 0x00000000008c0947 */ /* 0x000fea0003800000 */
[----:B------:R-:W1:Y:S01]  /*11550*/  LDC R7, c[0x0][0x38c] ;  /* 0x0000e300ff077b82 */ /* 0x000e620000000800 */
[----:B------:R-:W4:Y:S01]  /*11560*/  LDCU UR6, c[0x0][0x890] ;  /* 0x00011200ff0677ac */ /* 0x000f220008000800 */
[----:B------:R-:W5:Y:S01]  /*11570*/  LDCU.64 UR4, c[0x0][0x888] ;  /* 0x00011100ff0477ac */ /* 0x000f620008000a00 */
[----:B----4-:R-:W-:Y:S01]  /*11580*/  IMAD R3, R22, UR6, R3 ;  /* 0x0000000616037c24 */ /* 0x010fe2000f8e0203 */
[----:B-1----:R-:W-:-:S04]  /*11590*/  IABS R5, R7 ;  /* 0x0000000700057213 */ /* 0x002fc80000000000 */
[----:B------:R-:W1:Y:S08]  /*115a0*/  I2F.RP R10, R5 ;  /* 0x00000005000a7306 */ /* 0x000e700000209400 */
[----:B-1----:R-:W1:Y:S02]  /*115b0*/  MUFU.RCP R8, R10 ;  /* 0x0000000a00087308 */ /* 0x002e640000001000 */
[----:B-1----:R-:W-:-:S06]  /*115c0*/  IADD3 R8, PT, PT, R8, 0xffffffe, RZ ;  /* 0x0ffffffe08087810 */ /* 0x002fcc0007ffe0ff */
[----:B------:R1:W4:Y:S02]  /*115d0*/  F2I.FTZ.U32.TRUNC.NTZ R9, R8 ;  /* 0x0000000800097305 */ /* 0x000324000021f000 */
[----:B-1----:R-:W-:Y:S02]  /*115e0*/  HFMA2 R8, -RZ, RZ, 0, 0 ;  /* 0x00000000ff087431 */ /* 0x002fe400000001ff */
[----:B----4-:R-:W-:-:S04]  /*115f0*/  IMAD.MOV R0, RZ, RZ, -R9 ;  /* 0x000000ffff007224 */ /* 0x010fc800078e0a09 */
[----:B------:R-:W-:Y:S01]  /*11600*/  IMAD R4, R0, R5, RZ ;  /* 0x0000000500047224 */ /* 0x000fe200078e02ff */
[----:B------:R-:W-:-:S03]  /*11610*/  IABS R0, R2 ;  /* 0x0000000200007213 */ /* 0x000fc60000000000 */
[----:B------:R-:W-:-:S04]  /*11620*/  IMAD.HI.U32 R9, R9, R4, R8 ;  /* 0x0000000409097227 */ /* 0x000fc800078e0008 */
[----:B------:R-:W-:-:S04]  /*11630*/  IMAD.MOV.U32 R6, RZ, RZ, R0 ;  /* 0x000000ffff067224 */ /* 0x000fc800078e0000 */
[----:B------:R-:W-:Y:S02]  /*11640*/  IMAD.HI.U32 R4, R9, R6, RZ ;  /* 0x0000000609047227 */ /* 0x000fe400078e00ff */
[----:B------:R-:W1:Y:S03]  /*11650*/  LDC.64 R8, c[0x0][0x880] ;  /* 0x00022000ff087b82 */ /* 0x000e660000000a00 */
        /* <DEDUP_REMOVED lines=13> */
[----:B-----5:R-:W-:-:S04]  /*11730*/  IMAD R3, R4, UR5, R3 ;  /* 0x0000000504037c24 */ /* 0x020fc8000f8e0203 */
[----:B------:R-:W-:-:S04]  /*11740*/  IMAD R0, R7, R0, R2 ;  /* 0x0000000007007224 */ /* 0x000fc800078e0202 */
[----:B------:R-:W-:-:S04]  /*11750*/  IMAD R3, R0, UR4, R3 ;  /* 0x0000000400037c24 */ /* 0x000fc8000f8e0203 */
[----:B-1----:R-:W-:-:S05]  /*11760*/  IMAD.WIDE R8, R3, 0x4, R8 ;  /* 0x0000000403087825 */ /* 0x002fca00078e0208 */
[----:B------:R1:W-:Y:S02]  /*11770*/  STG.E desc[UR44][R8.64], R25 ;  /* 0x0000001908007986 */ /* 0x0003e4000c10192c */
.L_x_255:
[----:B------:R-:W-:Y:S05]  /*11780*/  BSYNC.RECONVERGENT B0 ;  /* 0x0000000000007941 */ /* 0x000fea0003800200 */
.L_x_254:
[----:B------:R-:W-:Y:S01]  /*11790*/  UISETP.NE.AND UP0, UPT, UR41, URZ, UPT ;  /* 0x000000ff2900728c */ /* 0x000fe2000bf05270 */
[----:B------:R-:W-:-:S08]  /*117a0*/  NOP ;  /* 0x0000000000007918 */ /* 0x000fd00000000000 */
[----:B------:R-:W-:Y:S05]  /*117b0*/  BRA.U UP0, `(.L_x_256) ;  /* 0x0000000100087547 */ /* 0x000fea000b800000 */
[----:B------:R-:W-:Y:S05]  /*117c0*/  BPT.TRAP 0x1 ;  /* 0x000000040000795c */ /* 0x000fea0000300000 */
[----:B------:R-:W-:Y:S05]  /*117d0*/  BPT.TRAP 0x1 ;  /* 0x000000040000795c */ /* 0x000fea0000300000 */
.L_x_256:
[----:B------:R-:W-:Y:S01]  /*117e0*/  IADD3 R3, PT, PT, R59, 0x380a8, RZ ;  /* 0x000380a83b037810 */ /* 0x000fe20007ffe0ff */
[----:B------:R-:W-:-:S03]  /*117f0*/  UISETP.NE.AND UP0, UPT, UR41, URZ, UPT ;  /* 0x000000ff2900728c */ /* 0x000fc6000bf05270 */
[----:B------:R-:W-:-:S04]  /*11800*/  PRMT R3, R60, 0x654, R3 ;  /* 0x000006543c037816 */ /* 0x000fc80000000003 */
[----:B--2---:R2:W-:Y:S02]  /*11810*/  SYNCS.ARRIVE.TRANS64.RED.A1T0 RZ, [R3+URZ], RZ ;  /* 0x000000ff03ff79a7 */ /* 0x0045e400081004ff */
[----:B------:R-:W-:Y:S05]  /*11820*/  BRA.U UP0, `(.L_x_257) ;  /* 0x0000000100047547 */ /* 0x000fea000b800000 */
[----:B------:R-:W-:Y:S05]  /*11830*/  BPT.TRAP 0x1 ;  /* 0x000000040000795c */ /* 0x000fea0000300000 */
.L_x_257:
[----:B------:R4:W-:Y:S01]  /*11840*/  SYNCS.ARRIVE.TRANS64.A1T0 RZ, [R59+URZ+0x380b8], RZ ;  /* 0x0380b8ff3bff79a7 */ /* 0x0009e200081000ff */
[----:B------:R-:W-:Y:S01]  /*11850*/  LOP3.LUT R56, R56, 0x1, RZ, 0x3c, !PT ;  /* 0x0000000138387812 */ /* 0x000fe200078e3cff */
[----:B------:R-:W-:-:S12]  /*11860*/  ULOP3.LUT UR42, UR42, 0x1, URZ, 0x3c, !UPT ;  /* 0x000000012a2a7892 */ /* 0x000fd8000f8e3cff */
.L_x_92:
[----:B------:R-:W-:Y:S05]  /*11870*/  BSYNC B7 ;  /* 0x0000000000077941 */ /* 0x000fea0003800000 */
.L_x_91:
[----:B------:R-:W5:Y:S01]  /*11880*/  LDCU UR5, c[0x0][0x370] ;  /* 0x00006e00ff0577ac */ /* 0x000f620008000800 */
[----:B------:R-:W1:Y:S01]  /*11890*/  LDCU UR4, c[0x0][0x900] ;  /* 0x00012000ff0477ac */ /* 0x000e620008000800 */
[----:B-----5:R-:W-:-:S04]  /*118a0*/  IADD3 R57, PT, PT, R57, UR5, RZ ;  /* 0x0000000539397c10 */ /* 0x020fc8000fffe0ff */
[----:B-1----:R-:W-:-:S13]  /*118b0*/  ISETP.GE.AND P0, PT, R57, UR4, PT ;  /* 0x0000000439007c0c */ /* 0x002fda000bf06270 */
[----:B------:R-:W-:Y:S05]  /*118c0*/  @!P0 BRA `(.L_x_258) ;  /* 0xffffff3400ac8947 */ /* 0x000fea000383ffff */
[----:B------:R-:W-:Y:S05]  /*118d0*/  BSYNC B8 ;  /* 0x0000000000087941 */ /* 0x000fea0003800000 */
.L_x_90:
[----:B------:R-:W-:Y:S05]  /*118e0*/  EXIT ;  /* 0x000000000000794d */ /* 0x000fea0003800000 */
.L_x_27:
[----:B------:R-:W-:-:S08]  /*118f0*/  NOP ;  /* 0x0000000000007918 */ /* 0x000fd00000000000 */
[----:B------:R-:W1:Y:S02]  /*11900*/  USETMAXREG.TRY_ALLOC.CTAPOOL UP0, 0xc0 ;  /* 0x000000c0000079c8 */ /* 0x000e640008000600 */
[----:B-1----:R-:W-:Y:S05]  /*11910*/  BRA.U !UP0, `(.L_x_27) ;  /* 0xfffffffd08f47547 */ /* 0x002fea000b83ffff */
[----:B------:R-:W1:Y:S08]  /*11920*/  LDC R0, c[0x0][0x900] ;  /* 0x00024000ff007b82 */ /* 0x000e700000000800 */
[----:B------:R-:W2:Y:S01]  /*11930*/  S2UR UR43, SR_CgaCtaId ;  /* 0x00000000002b79c3 */ /* 0x000ea20000008800 */
[----:B-1----:R-:W-:-:S13]  /*11940*/  ISETP.LE.AND P0, PT, R0, UR38, PT ;  /* 0x0000002600007c0c */ /* 0x002fda000bf03270 */
[----:B--2---:R-:W-:Y:S05]  /*11950*/  @P0 EXIT ;  /* 0x000000000000094d */ /* 0x004fea0003800000 */
[----:B------:R-:W-:Y:S02]  /*11960*/  UISETP.NE.AND UP0, UPT, UR56, URZ, UPT ;  /* 0x000000ff3800728c */ /* 0x000fe4000bf05270 */
[----:B------:R-:W-:Y:S01]  /*11970*/  USHF.L.U32 UR46, UR8, 0x3, URZ ;  /* 0x00000003082e7899 */ /* 0x000fe200080006ff */
[----:B------:R-:W-:Y:S01]  /*11980*/  UMOV UR45, 0x400 ;  /* 0x00000400002d7882 */ /* 0x000fe20000000000 */
[----:B------:R-:W-:Y:S02]  /*11990*/  USEL UR48, UR7, UR6, UP0 ;  /* 0x0000000607307287 */ /* 0x000fe40008000000 */
[----:B------:R-:W-:Y:S02]  /*119a0*/  ULEA UR45, UR43, UR45, 0x18 ;  /* 0x0000002d2b2d7291 */ /* 0x000fe4000f8ec0ff */
[----:B------:R-:W-:Y:S02]  /*119b0*/  ULOP3.LUT UR9, UR46, 0x8, URZ, 0x3c, !UPT ;  /* 0x000000082e097892 */ /* 0x000fe4000f8e3cff */
[----:B------:R-:W-:-:S02]  /*119c0*/  UIADD3 UR46, UPT, UPT, UR46, 0x380d0, UR45 ;  /* 0x000380d02e2e7890 */ /* 0x000fc4000fffe02d */
[----:B------:R-:W-:Y:S02]  /*119d0*/  USEL UR47, UR5, UR4, UP0 ;  /* 0x00000004052f7287 */ /* 0x000fe40008000000 */
[----:B------:R-:W-:Y:S02]  /*119e0*/  ULOP3.LUT UR48, UR48, 0x1, URZ, 0xc0, !UPT ;  /* 0x0000000130307892 */ /* 0x000fe4000f8ec0ff */
[----:B------:R-:W-:Y:S01]  /*119f0*/  UIADD3 UR45, UPT, UPT, UR9, 0x380d0, UR45 ;  /* 0x000380d0092d7890 */ /* 0x000fe2000fffe02d */
[----:B------:R-:W-:Y:S01]  /*11a00*/  UMOV UR54, URZ ;  /* 0x000000ff00367c82 */ /* 0x000fe20008000000 */
[----:B------:R-:W-:Y:S01]  /*11a10*/  UMOV UR53, 0x1 ;  /* 0x0000000100357882 */ /* 0x000fe20000000000 */
[----:B------:R-:W-:Y:S01]  /*11a20*/  UMOV UR52, 0x1 ;  /* 0x0000000100347882 */ /* 0x000fe20000000000 */
[----:B------:R-:W-:-:S08]  /*11a30*/  UMOV UR51, URZ ;  /* 0x000000ff00337c82 */ /* 0x000fd00008000000 */
.L_x_310:
[----:B------:R-:W1:Y:S01]  /*11a40*/  LDCU.64 UR6, c[0x0][0x908] ;  /* 0x00012100ff0677ac */ /* 0x000e620008000a00 */
[----:B--2---:R-:W2:Y:S01]  /*11a50*/  LDCU UR8, c[0x0][0x904] ;  /* 0x00012080ff0877ac */ /* 0x004ea20008000800 */
[----:B---3--:R-:W3:Y:S01]  /*11a60*/  LDCU.64 UR4, c[0x0][0x380] ;  /* 0x00007000ff0477ac */ /* 0x008ee20008000a00 */
[----:B-1----:R-:W-:Y:S02]  /*11a70*/  UIMAD.WIDE.U32 UR10, UR38, UR6, URZ ;  /* 0x00000006260a72a5 */ /* 0x002fe4000f8e00ff */
[----:B--2---:R-:W-:Y:S02]  /*11a80*/  UISETP.NE.AND UP0, UPT, UR8, 0x1, UPT ;  /* 0x000000010800788c */ /* 0x004fe4000bf05270 */
[----:B------:R-:W-:-:S04]  /*11a90*/  USHF.R.U32.HI UR6, URZ, UR7, UR11 ;  /* 0x00000007ff067299 */ /* 0x000fc8000801160b */
[----:B------:R-:W-:Y:S02]  /*11aa0*/  USEL UR6, UR38, UR6, !UP0 ;  /* 0x0000000626067287 */ /* 0x000fe4000c000000 */
[----:B---3--:R-:W-:Y:S02]  /*11ab0*/  UISETP.NE.AND UP0, UPT, UR5, URZ, UPT ;  /* 0x000000ff0500728c */ /* 0x008fe4000bf05270 */
[----:B------:R-:W-:-:S04]  /*11ac0*/  UIADD3 UR6, UPT, UPT, -UR6, URZ, URZ ;  /* 0x000000ff06067290 */ /* 0x000fc8000fffe1ff */
[----:B------:R-:W-:-:S04]  /*11ad0*/  UIMAD UR6, UR8, UR6, UR38 ;  /* 0x00000006080672a4 */ /* 0x000fc8000f8e0226 */
[----:B------:R-:W-:-:S04]  /*11ae0*/  USHF.L.U32 UR6, UR6, 0x8, URZ ;  /* 0x0000000806067899 */ /* 0x000fc800080006ff */
[----:B------:R-:W-:-:S09]  /*11af0*/  UISETP.GE.OR UP0, UPT, UR6, UR4, !UP0 ;  /* 0x000000040600728c */ /* 0x000fd2000c706670 */
[----:B----4-:R-:W-:Y:S05]  /*11b00*/  BRA.U UP0, `(.L_x_259) ;  /* 0x000000b900707547 */ /* 0x010fea000b800000 */
[----:B------:R-:W-:Y:S02]  /*11b10*/  UIADD3 UR4, UPT, UPT, UR6, 0x100, URZ ;  /* 0x0000010006047890 */ /* 0x000fe4000fffe0ff */
        /* <DEDUP_REMOVED lines=9> */
[----:B------:R-:W-:-:S04]  /*11bb0*/  USEL UR41, UR7, UR5, UP0 ;  /* 0x0000000507297287 */ /* 0x000fc80008000000 */
[----:B------:R-:W-:-:S04]  /*11bc0*/  UISETP.LT.AND UP0, UPT, UR41, 0x2, UPT ;  /* 0x000000022900788c */ /* 0x000fc8000bf01270 */
[----:B------:R-:W-:Y:S02]  /*11bd0*/  USEL UR50, UR41, 0x2, UP0 ;  /* 0x0000000229327887 */ /* 0x000fe40008000000 */
[----:B------:R-:W-:Y:S02]  /*11be0*/  UISETP.NE.AND UP0, UPT, UR48, URZ, UPT ;  /* 0x000000ff3000728c */ /* 0x000fe4000bf05270 */
[----:B------:R-:W-:-:S07]  /*11bf0*/  UIADD3 UR7, UPT, UPT, UR41, -UR50, URZ ;  /* 0x8000003229077290 */ /* 0x000fce000fffe0ff */
[----:B------:R-:W-:Y:S05]  /*11c00*/  BRA.U UP0, `(.L_x_260) ;  /* 0x0000000100047547 */ /* 0x000fea000b800000 */
[----:B------:R-:W-:Y:S05]  /*11c10*/  BPT.TRAP 0x1 ;  /* 0x000000040000795c */ /* 0x000fea0000300000 */
.L_x_260:
[----:B------:R-:W1:Y:S01]  /*11c20*/  S2UR UR4, SR_CgaCtaId ;  /* 0x00000000000479c3 */ /* 0x000e620000008800 */
[----:B------:R-:W-:Y:S01]  /*11c30*/  UISETP.NE.AND UP0, UPT, UR56, URZ, UPT ;  /* 0x000000ff3800728c */ /* 0x000fe2000bf05270 */
[----:B------:R-:W-:Y:S02]  /*11c40*/  UMOV UR5, 0x400 ;  /* 0x0000040000057882 */ /* 0x000fe40000000000 */
[----:B-1----:R-:W-:Y:S02]  /*11c50*/  ULEA UR4, UR4, UR5, 0x18 ;  /* 0x0000000504047291 */ /* 0x002fe4000f8ec0ff */
[----:B------:R-:W-:Y:S02]  /*11c60*/  USEL UR5, UR52, UR53, UP0 ;  /* 0x0000003534057287 */ /* 0x000fe40008000000 */
[----:B------:R-:W-:-:S04]  /*11c70*/  UIADD3 UR6, UPT, UPT, UR4, 0x38088, URZ ;  /* 0x0003808804067890 */ /* 0x000fc8000fffe0ff */
[----:B------:R-:W-:Y:S01]  /*11c80*/  @UP0 UIADD3 UR6, UPT, UPT, UR4, 0x38078, URZ ;  /* 0x0003807804060890 */ /* 0x000fe2000fffe0ff */
[----:B------:R-:W-:-:S04]  /*11c90*/  MOV R3, UR5 ;  /* 0x0000000500037c02 */ /* 0x000fc80008000f00 */
[----:B------:R-:W-:-:S04]  /*11ca0*/  SHF.L.U32 R3, R3, 0x1f, RZ ;  /* 0x0000001f03037819 */ /* 0x000fc800000006ff */
[----:B------:R-:W1:Y:S02]  /*11cb0*/  SYNCS.PHASECHK.TRANS64.TRYWAIT P0, [UR6], R3 ;  /* 0x00000003ff0075a7 */ /* 0x000e640008001106 */
[----:B-1----:R-:W-:Y:S05]  /*11cc0*/  @!P0 BRA `(.L_x_261) ;  /* 0x0000011c00b88947 */ /* 0x002fea0003800000 */
.L_x_471:
[----:B------:R-:W-:Y:S01]  /*11cd0*/  UISETP.GE.AND UP0, UPT, UR7, 0x1, UPT ;  /* 0x000000010700788c */ /* 0x000fe2000bf06270 */
[----:B------:R-:W-:Y:S01]  /*11ce0*/  HFMA2 R16, -RZ, RZ, 0, 0 ;  /* 0x00000000ff107431 */ /* 0x000fe200000001ff */
[----:B------:R-:W-:Y:S01]  /*11cf0*/  MOV R17, 0xff800000 ;  /* 0xff80000000117802 */ /* 0x000fe20000000f00 */
[----:B------:R-:W-:-:S06]  /*11d00*/  UMOV UR49, URZ ;  /* 0x000000ff00317c82 */ /* 0x000fcc0008000000 */
[----:B------:R-:W-:Y:S05]  /*11d10*/  BRA.U !UP0, `(.L_x_262) ;  /* 0x00000045086c7547 */ /* 0x000fea000b800000 */
[----:B------:R-:W-:Y:S01]  /*11d20*/  ULOP3.LUT UR37, URZ, UR50, URZ, 0x33, !UPT ;  /* 0x00000032ff257292 */ /* 0x000fe2000f8e33ff */
[----:B------:R-:W-:Y:S01]  /*11d30*/  MOV R16, RZ ;  /* 0x000000ff00107202 */ /* 0x000fe20000000f00 */
[----:B------:R-:W2:Y:S01]  /*11d40*/  LDCU UR36, c[0x0][0x704] ;  /* 0x0000e080ff2477ac */ /* 0x000ea20008000800 */
[----:B------:R-:W-:Y:S01]  /*11d50*/  MOV R156, 0xff800000 ;  /* 0xff800000009c7802 */ /* 0x000fe20000000f00 */
[----:B------:R-:W-:-:S04]  /*11d60*/  UIADD3 UR37, UPT, UPT, UR41, UR37, URZ ;  /* 0x0000002529257290 */ /* 0x000fc8000fffe0ff */
.L_x_283:
[----:B------:R-:W3:Y:S01]  /*11d70*/  S2R R2, SR_TID.X ;  /* 0x0000000000027919 */ /* 0x000ee20000002100 */
[----:B------:R-:W-:Y:S01]  /*11d80*/  UISETP.NE.AND UP0, UPT, UR56, URZ, UPT ;  /* 0x000000ff3800728c */ /* 0x000fe2000bf05270 */
[----:B------:R-:W-:-:S03]  /*11d90*/  UMOV UR4, 0x20 ;  /* 0x0000002000047882 */ /* 0x000fc60000000000 */
[----:B------:R-:W-:Y:S01]  /*11da0*/  USEL UR4, UR4, 0xa0, UP0 ;  /* 0x000000a004047887 */ /* 0x000fe20008000000 */
[----:B---3--:R-:W-:-:S05]  /*11db0*/  IMAD.U32 R18, R2, 0x10000, RZ ;  /* 0x0001000002127824 */ /* 0x008fca00078e00ff */
[----:B------:R-:W-:-:S05]  /*11dc0*/  LOP3.LUT R18, R18, 0x600000, RZ, 0xc0, !PT ;  /* 0x0060000012127812 */ /* 0x000fca00078ec0ff */
[----:B-1----:R-:W-:Y:S01]  /*11dd0*/  VIADD R0, R18, UR4 ;  /* 0x0000000412007c36 */ /* 0x002fe20008000000 */
[----:B------:R-:W-:Y:S02]  /*11de0*/  USEL UR4, UR51, UR54, UP0 ;  /* 0x0000003633047287 */ /* 0x000fe40008000000 */
[----:B------:R-:W-:-:S03]  /*11df0*/  UISETP.GT.U32.AND UP0, UPT, UR47, 0x1, UPT ;  /* 0x000000012f00788c */ /* 0x000fc6000bf04070 */
[----:B------:R-:W1:Y:S02]  /*11e00*/  SHFL.IDX PT, R0, R0, RZ, 0x1f ;  /* 0x00001fff00007589 */ /* 0x000e6400000e0000 */
[----:B-1----:R-:W-:-:S04]  /*11e10*/  R2UR UR40, R0 ;  /* 0x00000000002872ca */ /* 0x002fc800000e0000 */
[----:B--2---:R-:W-:Y:S11]  /*11e20*/  BRA.U UP0, `(.L_x_263) ;  /* 0x0000000100047547 */ /* 0x004ff6000b800000 */
[----:B--2---:R-:W-:Y:S05]  /*11e30*/  BPT.TRAP 0x1 ;  /* 0x000000040000795c */ /* 0x004fea0000300000 */
.L_x_263:
[----:B------:R-:W1:Y:S01]  /*11e40*/  S2UR UR39, SR_CgaCtaId ;  /* 0x00000000002779c3 */ /* 0x000e620000008800 */
[----:B------:R-:W-:Y:S01]  /*11e50*/  UISETP.NE.AND UP0, UPT, UR56, URZ, UPT ;  /* 0x000000ff3800728c */ /* 0x000fe2000bf05270 */
[----:B------:R-:W-:Y:S01]  /*11e60*/  IMAD.U32 R3, RZ, RZ, UR4 ;  /* 0x00000004ff037e24 */ /* 0x000fe2000f8e00ff */
[----:B------:R-:W-:Y:S01]  /*11e70*/  UMOV UR5, 0x400 ;  /* 0x0000040000057882 */ /* 0x000fe20000000000 */
[----:B------:R-:W-:Y:S01]  /*11e80*/  SHF.R.U32.HI R2, RZ, 0x5, R2 ;  /* 0x00000005ff027819 */ /* 0x000fe20000011602 */
[----:B------:R-:W-:Y:S01]  /*11e90*/  USEL UR4, URZ, 0x80, UP0 ;  /* 0x00000080ff047887 */ /* 0x000fe20008000000 */
[----:B------:R-:W-:Y:S02]  /*11ea0*/  SHF.R.U32.HI R22, RZ, 0x15, R18 ;  /* 0x00000015ff167819 */ /* 0x000fe40000011612 */
[----:B------:R-:W-:Y:S02]  /*11eb0*/  SHF.L.U32 R3, R3, 0x1f, RZ ;  /* 0x0000001f03037819 */ /* 0x000fe400000006ff */
[----:B------:R-:W-:-:S02]  /*11ec0*/  LOP3.LUT R19, R2, 0x3, RZ, 0xc0, !PT ;  /* 0x0000000302137812 */ /* 0x000fc400078ec0ff */
[----:B------:R-:W-:Y:S02]  /*11ed0*/  LOP3.LUT R18, R18, UR4, RZ, 0xfc, !PT ;  /* 0x0000000412127c12 */ /* 0x000fe4000f8efcff */
[----:B------:R-:W-:Y:S01]  /*11ee0*/  ISETP.NE.AND P0, PT, R19, R22, PT ;  /* 0x000000161300720c */ /* 0x000fe20003f05270 */
[----:B-1----:R-:W-:-:S04]  /*11ef0*/  ULEA UR39, UR39, UR5, 0x18 ;  /* 0x0000000527277291 */ /* 0x002fc8000f8ec0ff */
[----:B------:R-:W-:Y:S02]  /*11f00*/  UIADD3 UR5, UPT, UPT, UR39, 0x38060, URZ ;  /* 0x0003806027057890 */ /* 0x000fe4000fffe0ff */
[----:B------:R-:W-:-:S09]  /*11f10*/  @UP0 UIADD3 UR5, UPT, UPT, UR39, 0x38050, URZ ;  /* 0x0003805027050890 */ /* 0x000fd2000fffe0ff */
[----:B------:R-:W1:Y:S02]  /*11f20*/  SYNCS.PHASECHK.TRANS64.TRYWAIT P1, [UR5], R3 ;  /* 0x00000003ff0075a7 */ /* 0x000e640008021105 */
[----:B-1----:R-:W-:Y:S05]  /*11f30*/  @!P1 BRA `(.L_x_264) ;  /* 0x0000011c00349947 */ /* 0x002fea0003800000 */
.L_x_473:
[----:B------:R-:W-:Y:S05]  /*11f40*/  @!P0 BRA `(.L_x_265) ;  /* 0x0000000000408947 */ /* 0x000fea0003800000 */
[----:B------:R-:W-:Y:S01]  /*11f50*/  MOV R14, 0x8 ;  /* 0x00000008000e7802 */ /* 0x000fe20000000f00 */
[----:B------:R-:W3:Y:S01]  /*11f60*/  LDCU.64 UR6, c[0x4][0xb0] ;  /* 0x01001600ff0677ac */ /* 0x000ee20008000a00 */
[----:B------:R-:W-:Y:S02]  /*11f70*/  HFMA2 R12, -RZ, RZ, 0, 5.9604644775390625e-08 ;  /* 0x00000001ff0c7431 */ /* 0x000fe400000001ff */
[----:B------:R-:W-:Y:S01]  /*11f80*/  IMAD.MOV.U32 R8, RZ, RZ, 0x192 ;  /* 0x00000192ff087424 */ /* 0x000fe200078e00ff */
[----:B------:R-:W4:Y:S01]  /*11f90*/  LDCU.64 UR4, c[0x4][0xb8] ;  /* 0x01001700ff0477ac */ /* 0x000f220008000a00 */
[----:B------:R-:W1:Y:S01]  /*11fa0*/  LDC.64 R14, c[0x4][R14] ;  /* 0x010000000e0e7b82 */ /* 0x000e620000000a00 */
[----:B------:R-:W-:Y:S01]  /*11fb0*/  IMAD.MOV.U32 R13, RZ, RZ, RZ ;  /* 0x000000ffff0d7224 */ /* 0x000fe200078e00ff */
[----:B------:R-:W5:Y:S01]  /*11fc0*/  LDCU.64 UR8, c[0x4][0x10] ;  /* 0x01000200ff0877ac */ /* 0x000f620008000a00 */
[----:B---3--:R-:W-:Y:S01]  /*11fd0*/  IMAD.U32 R4, RZ, RZ, UR6 ;  /* 0x00000006ff047e24 */ /* 0x008fe2000f8e00ff */
[----:B------:R-:W-:Y:S01]  /*11fe0*/  MOV R5, UR7 ;  /* 0x0000000700057c02 */ /* 0x000fe20008000f00 */
[----:B----4-:R-:W-:Y:S01]  /*11ff0*/  IMAD.U32 R6, RZ, RZ, UR4 ;  /* 0x00000004ff067e24 */ /* 0x010fe2000f8e00ff */
[----:B------:R-:W-:Y:S01]  /*12000*/  MOV R7, UR5 ;  /* 0x0000000500077c02 */ /* 0x000fe20008000f00 */
[----:B-----5:R-:W-:Y:S01]  /*12010*/  IMAD.U32 R10, RZ, RZ, UR8 ;  /* 0x00000008ff0a7e24 */ /* 0x020fe2000f8e00ff */
[----:B------:R-:W-:-:S02]  /*12020*/  MOV R11, UR9 ;  /* 0x00000009000b7c02 */ /* 0x000fc40008000f00 */
[----:B------:R-:W-:-:S07]  /*12030*/  LEPC R20, `(.L_x_265) ;  /* 0x000000001014794e */ /* 0x000fce0000000000 */
[----:B-12---:R-:W-:Y:S05]  /*12040*/  CALL.ABS.NOINC R14 ;  /* 0x000000000e007343 */ /* 0x006fea0003c00000 */
.L_x_265:
[C---:B-1----:R-:W-:Y:S01]  /*12050*/  VIADD R0, R18.reuse, 0x20 ;  /* 0x0000002012007836 */ /* 0x042fe20000000000 */
[----:B------:R-:W-:Y:S05]  /*12060*/  WARPSYNC.ALL ;  /* 0x0000000000007948 */ /* 0x000fea0003800000 */
[----:B------:R-:W-:Y:S02]  /*12070*/  SHF.R.U32.HI R0, RZ, 0x15, R0 ;  /* 0x00000015ff007819 */ /* 0x000fe40000011600 */
[----:B------:R-:W-:Y:S02]  /*12080*/  R2UR UR4, R18 ;  /* 0x00000000120472ca */ /* 0x000fe400000e0000 */
[----:B------:R-:W-:-:S11]  /*12090*/  ISETP.NE.AND P0, PT, R19, R0, PT ;  /* 0x000000001300720c */ /* 0x000fd60003f05270 */
[----:B------:R-:W1:Y:S02]  /*120a0*/  LDTM.x32 R124, tmem[UR4] ;  /* 0x00000004007c79ee */ /* 0x000e6400082c0000 */
[----:B-1----:R-:W-:Y:S05]  /*120b0*/  @!P0 BRA `(.L_x_266) ;  /* 0x0000000000408947 */ /* 0x002fea0003800000 */
[----:B------:R-:W-:Y:S01]  /*120c0*/  MOV R14, 0x8 ;  /* 0x00000008000e7802 */ /* 0x000fe20000000f00 */
[----:B------:R-:W1:Y:S01]  /*120d0*/  LDCU.64 UR8, c[0x4][0xb0] ;  /* 0x01001600ff0877ac */ /* 0x000e620008000a00 */
[----:B------:R-:W-:Y:S02]  /*120e0*/  HFMA2 R12, -RZ, RZ, 0, 5.9604644775390625e-08 ;  /* 0x00000001ff0c7431 */ /* 0x000fe400000001ff */
[----:B------:R-:W-:Y:S01]  /*120f0*/  IMAD.MOV.U32 R8, RZ, RZ, 0x192 ;  /* 0x00000192ff087424 */ /* 0x000fe200078e00ff */
[----:B------:R-:W3:Y:S01]  /*12100*/  LDCU.64 UR6, c[0x4][0xb8] ;  /* 0x01001700ff0677ac */ /* 0x000ee20008000a00 */
[----:B------:R-:W4:Y:S01]  /*12110*/  LDC.64 R14, c[0x4][R14] ;  /* 0x010000000e0e7b82 */ /* 0x000f220000000a00 */
[----:B------:R-:W-:Y:S01]  /*12120*/  IMAD.MOV.U32 R13, RZ, RZ, RZ ;  /* 0x000000ffff0d7224 */ /* 0x000fe200078e00ff */
[----:B------:R-:W5:Y:S01]  /*12130*/  LDCU.64 UR4, c[0x4][0x10] ;  /* 0x01000200ff0477ac */ /* 0x000f620008000a00 */
[----:B-1----:R-:W-:Y:S01]  /*12140*/  IMAD.U32 R4, RZ, RZ, UR8 ;  /* 0x00000008ff047e24 */ /* 0x002fe2000f8e00ff */
[----:B------:R-:W-:Y:S01]  /*12150*/  MOV R5, UR9 ;  /* 0x0000000900057c02 */ /* 0x000fe20008000f00 */
[----:B---3--:R-:W-:Y:S01]  /*12160*/  IMAD.U32 R6, RZ, RZ, UR6 ;  /* 0x00000006ff067e24 */ /* 0x008fe2000f8e00ff */
[----:B------:R-:W-:Y:S01]  /*12170*/  MOV R7, UR7 ;  /* 0x0000000700077c02 */ /* 0x000fe20008000f00 */
[----:B-----5:R-:W-:Y:S01]  /*12180*/  IMAD.U32 R10, RZ, RZ, UR4 ;  /* 0x00000004ff0a7e24 */ /* 0x020fe2000f8e00ff */
[----:B------:R-:W-:-:S02]  /*12190*/  MOV R11, UR5 ;  /* 0x00000005000b7c02 */ /* 0x000fc40008000f00 */
[----:B------:R-:W-:-:S07]  /*121a0*/  LEPC R20, `(.L_x_266) ;  /* 0x000000001014794e */ /* 0x000fce0000000000 */
[----:B--2-4-:R-:W-:Y:S05]  /*121b0*/  CALL.ABS.NOINC R14 ;  /* 0x000000000e007343 */ /* 0x014fea0003c00000 */
.L_x_266:
[C---:B------:R-:W-:Y:S01]  /*121c0*/  VIADD R0, R18.reuse, 0x40 ;  /* 0x0000004012007836 */ /* 0x040fe20000000000 */
[----:B------:R-:W-:Y:S05]  /*121d0*/  WARPSYNC.ALL ;  /* 0x0000000000007948 */ /* 0x000fea0003800000 */
[----:B------:R-:W-:Y:S02]  /*121e0*/  SHF.R.U32.HI R0, RZ, 0x15, R0 ;  /* 0x00000015ff007819 */ /* 0x000fe40000011600 */
[----:B------:R-:W-:Y:S02]  /*121f0*/  R2UR UR4, R18 ;  /* 0x00000000120472ca */ /* 0x000fe400000e0000 */
[----:B------:R-:W-:-:S11]  /*12200*/  ISETP.NE.AND P0, PT, R19, R0, PT ;  /* 0x000000001300720c */ /* 0x000fd60003f05270 */
[----:B------:R-:W1:Y:S02]  /*12210*/  LDTM.x32 R92, tmem[UR4+0x20] ;  /* 0x00002004005c79ee */ /* 0x000e6400082c0000 */
        /* <DEDUP_REMOVED lines=17> */
.L_x_267:
        /* <DEDUP_REMOVED lines=23> */
.L_x_268:
[C---:B------:R-:W-:Y:S01]  /*124a0*/  FMNMX3 R3, R156.reuse, R124, R128, !PT ;  /* 0x0000007c9c037276 */ /* 0x040fe20007800080 */
[----:B------:R-:W-:Y:S05]  /*124b0*/  WARPSYNC.ALL ;  /* 0x0000000000007948 */ /* 0x000fea0003800000 */
[C---:B------:R-:W-:Y:S02]  /*124c0*/  FMNMX3 R0, R156.reuse, R125, R129, !PT ;  /* 0x0000007d9c007276 */ /* 0x040fe40007800081 */
[----:B------:R-:W-:Y:S02]  /*124d0*/  FMNMX3 R5, R156, R126, R130, !PT ;  /* 0x0000007e9c057276 */ /* 0x000fe40007800082 */
[----:B------:R-:W-:-:S02]  /*124e0*/  FMNMX3 R3, R3, R132, R136, !PT ;  /* 0x0000008403037276 */ /* 0x000fc40007800088 */
[----:B------:R-:W-:Y:S02]  /*124f0*/  FMNMX3 R0, R0, R133, R137, !PT ;  /* 0x0000008500007276 */ /* 0x000fe40007800089 */
[----:B------:R-:W-:Y:S02]  /*12500*/  FMNMX3 R6, R156, R127, R131, !PT ;  /* 0x0000007f9c067276 */ /* 0x000fe40007800083 */
[----:B------:R-:W-:Y:S02]  /*12510*/  FMNMX3 R5, R5, R134, R138, !PT ;  /* 0x0000008605057276 */ /* 0x000fe4000780008a */
[----:B------:R-:W-:Y:S02]  /*12520*/  FMNMX3 R3, R3, R140, R144, !PT ;  /* 0x0000008c03037276 */ /* 0x000fe40007800090 */
[----:B------:R-:W-:Y:S02]  /*12530*/  FMNMX3 R0, R0, R141, R145, !PT ;  /* 0x0000008d00007276 */ /* 0x000fe40007800091 */
[----:B------:R-:W-:-:S02]  /*12540*/  FMNMX3 R6, R6, R135, R139, !PT ;  /* 0x0000008706067276 */ /* 0x000fc4000780008b */
[----:B------:R-:W-:Y:S02]  /*12550*/  FMNMX3 R5, R5, R142, R146, !PT ;  /* 0x0000008e05057276 */ /* 0x000fe40007800092 */
[----:B------:R-:W-:Y:S02]  /*12560*/  R2UR UR4, R18 ;  /* 0x00000000120472ca */ /* 0x000fe400000e0000 */
[----:B------:R-:W-:Y:S02]  /*12570*/  FMNMX3 R3, R3, R148, R152, !PT ;  /* 0x0000009403037276 */ /* 0x000fe40007800098 */
[----:B------:R-:W-:Y:S02]  /*12580*/  FMNMX3 R0, R0, R149, R153, !PT ;  /* 0x0000009500007276 */ /* 0x000fe40007800099 */
[----:B------:R-:W-:Y:S02]  /*12590*/  FMNMX3 R6, R6, R143, R147, !PT ;  /* 0x0000008f06067276 */ /* 0x000fe40007800093 */
[----:B------:R-:W-:-:S02]  /*125a0*/  FMNMX3 R5, R5, R150, R154, !PT ;  /* 0x0000009605057276 */ /* 0x000fc4000780009a */
[----:B------:R-:W-:Y:S02]  /*125b0*/  FMNMX3 R3, R3, R92, R96, !PT ;  /* 0x0000005c03037276 */ /* 0x000fe40007800060 */
[----:B------:R-:W-:Y:S01]  /*125c0*/  FMNMX3 R0, R0, R93, R97, !PT ;  /* 0x0000005d00007276 */ /* 0x000fe20007800061 */
[----:B------:R-:W1:Y:S01]  /*125d0*/  LDTM.x32 R60, tmem[UR4+0x60] ;  /* 0x00006004003c79ee */ /* 0x000e6200082c0000 */
[----:B------:R-:W-:Y:S02]  /*125e0*/  FMNMX3 R6, R6, R151, R155, !PT ;  /* 0x0000009706067276 */ /* 0x000fe4000780009b */
[----:B------:R-:W-:Y:S02]  /*125f0*/  FMNMX3 R5, R5, R94, R98, !PT ;  /* 0x0000005e05057276 */ /* 0x000fe40007800062 */
        /* <DEDUP_REMOVED lines=28> */
[----:B-1----:R-:W-:Y:S02]  /*127c0*/  FMNMX3 R3, R3, R60, R64, !PT ;  /* 0x0000003c03037276 */ /* 0x002fe40007800040 */
        /* <DEDUP_REMOVED lines=15> */
[----:B------:R-:W-:Y:S02]  /*128c0*/  ISETP.NE.AND P0, PT, R19, R22, PT ;  /* 0x000000161300720c */ /* 0x000fe40003f05270 */
[----:B------:R-:W-:Y:S02]  /*128d0*/  FMNMX3 R17, R6, R87, R91, !PT ;  /* 0x0000005706117276 */ /* 0x000fe4000780005b */
[----:B------:R-:W-:-:S04]  /*128e0*/  FMNMX3 R0, R4, R3, R0, !PT ;  /* 0x0000000304007276 */ /* 0x000fc80007800000 */
[----:B------:R-:W-:-:S04]  /*128f0*/  FMNMX R17, R17, R0, !PT ;  /* 0x0000000011117209 */ /* 0x000fc80007800000 */
[----:B------:R-:W-:-:S04]  /*12900*/  FSETP.NEU.AND P1, PT, R17, -INF , PT ;  /* 0xff8000001100780b */ /* 0x000fc80003f2d000 */
[----:B------:R-:W-:Y:S01]  /*12910*/  FSEL R157, R17, RZ, P1 ;  /* 0x000000ff119d7208 */ /* 0x000fe20000800000 */
[----:B------:R-:W-:Y:S08]  /*12920*/  @!P0 BRA `(.L_x_269) ;  /* 0x0000000000408947 */ /* 0x000ff00003800000 */
        /* <DEDUP_REMOVED lines=16> */
.L_x_269:
[----:B------:R-:W-:Y:S05]  /*12a30*/  WARPSYNC.ALL ;  /* 0x0000000000007948 */ /* 0x000fea0003800000 */
[----:B------:R-:W-:Y:S02]  /*12a40*/  R2UR UR4, R18 ;  /* 0x00000000120472ca */ /* 0x000fe400000e0000 */
[----:B------:R-:W-:-:S11]  /*12a50*/  ISETP.NE.AND P0, PT, RZ, UR48, PT ;  /* 0x00000030ff007c0c */ /* 0x000fd6000bf05270 */
[----:B------:R1:W-:Y:S02]  /*12a60*/  STTM.x2 tmem[UR4], R156 ;  /* 0x0000009c000079ed */ /* 0x0003e400080c0004 */
[----:B------:R-:W-:Y:S05]  /*12a70*/  @P0 BRA `(.L_x_270) ;  /* 0x0000000000040947 */ /* 0x000fea0003800000 */
[----:B--2---:R-:W-:Y:S05]  /*12a80*/  BPT.TRAP 0x1 ;  /* 0x000000040000795c */ /* 0x004fea0000300000 */
.L_x_270:
[----:B------:R-:W-:Y:S01]  /*12a90*/  UISETP.NE.AND UP0, UPT, UR56, URZ, UPT ;  /* 0x000000ff3800728c */ /* 0x000fe2000bf05270 */
[----:B------:R-:W-:Y:S01]  /*12aa0*/  MOV R3, UR55 ;  /* 0x0000003700037c02 */ /* 0x000fe20008000f00 */
[----:B------:R-:W-:Y:S01]  /*12ab0*/  UIADD3 UR4, UPT, UPT, UR39, 0x38080, URZ ;  /* 0x0003808027047890 */ /* 0x000fe2000fffe0ff */
[----:B------:R-:W-:Y:S02]  /*12ac0*/  FSETP.NEU.AND P0, PT, R17, -INF , PT ;  /* 0xff8000001100780b */ /* 0x000fe40003f0d000 */
[----:B------:R-:W-:Y:S02]  /*12ad0*/  SHF.L.U32 R3, R3, 0x1f, RZ ;  /* 0x0000001f03037819 */ /* 0x000fe400000006ff */
[----:B------:R-:W-:-:S04]  /*12ae0*/  FSEL R0, R17, RZ, P0 ;  /* 0x000000ff11007208 */ /* 0x000fc80000000000 */
[----:B------:R-:W-:Y:S01]  /*12af0*/  @UP0 UIADD3 UR4, UPT, UPT, UR39, 0x38070, URZ ;  /* 0x0003807027040890 */ /* 0x000fe2000fffe0ff */
[----:B--2---:R-:W-:Y:S01]  /*12b00*/  FMUL R0, R0, -UR36 ;  /* 0x8000002400007c20 */ /* 0x004fe20008400000 */
[----:B------:R-:W-:-:S03]  /*12b10*/  USEL UR39, UR52, UR53, UP0 ;  /* 0x0000003534277287 */ /* 0x000fc60008000000 */
[--C-:B------:R-:W-:Y:S01]  /*12b20*/  FFMA2 R18, R124.F32x2.HI_LO, UR36.F32, R0.reuse.F32 ;  /* 0x000000247c127c49 */ /* 0x100fe20009200000 */
[----:B------:R-:W-:Y:S01]  /*12b30*/  ULOP3.LUT UR39, UR39, 0x1, URZ, 0x3c, !UPT ;  /* 0x0000000127277892 */ /* 0x000fe2000f8e3cff */
[--C-:B------:R-:W-:Y:S02]  /*12b40*/  FFMA2 R22, R126.F32x2.HI_LO, UR36.F32, R0.reuse.F32 ;  /* 0x000000247e167c49 */ /* 0x100fe40009200000 */
[----:B------:R-:W-:Y:S01]  /*12b50*/  SYNCS.ARRIVE.TRANS64.A1T0 RZ, [UR4], RZ ;  /* 0x000000ffffff79a7 */ /* 0x000fe20008100004 */
[----:B------:R-:W-:Y:S01]  /*12b60*/  FSETP.GEU.AND P4, PT, R18, -126, PT ;  /* 0xc2fc00001200780b */ /* 0x000fe20003f8e000 */
[--C-:B------:R-:W-:Y:S01]  /*12b70*/  FFMA2 R124, R128.F32x2.HI_LO, UR36.F32, R0.reuse.F32 ;  /* 0x00000024807c7c49 */ /* 0x100fe20009200000 */
[----:B------:R-:W-:Y:S01]  /*12b80*/  FSETP.GEU.AND P3, PT, R19, -126, PT ;  /* 0xc2fc00001300780b */ /* 0x000fe20003f6e000 */
[----:B------:R-:W-:Y:S01]  /*12b90*/  FFMA2 R126, R130.F32x2.HI_LO, UR36.F32, R0.F32 ;  /* 0x00000024827e7c49 */ /* 0x000fe20009200000 */
[----:B------:R-:W-:Y:S02]  /*12ba0*/  FSETP.GEU.AND P2, PT, R22, -126, PT ;  /* 0xc2fc00001600780b */ /* 0x000fe40003f4e000 */
[----:B------:R-:W-:Y:S01]  /*12bb0*/  FSETP.GEU.AND P1, PT, R23, -126, PT ;  /* 0xc2fc00001700780b */ /* 0x000fe20003f2e000 */
[----:B------:R-:W2:Y:S01]  /*12bc0*/  SYNCS.PHASECHK.TRANS64.TRYWAIT P5, [UR46], R3 ;  /* 0x00000003ff0075a7 */ /* 0x000ea200080a112e */
[----:B------:R-:W-:-:S02]  /*12bd0*/  FSETP.GEU.AND P0, PT, R124, -126, PT ;  /* 0xc2fc00007c00780b */ /* 0x000fc40003f0e000 */
[----:B------:R-:W-:-:S03]  /*12be0*/  FSETP.GEU.AND P6, PT, R125, -126, PT ;  /* 0xc2fc00007d00780b */ /* 0x000fc60003fce000 */
[----:B------:R-:W-:Y:S02]  /*12bf0*/  @!P4 FMUL R18, R18, 0.5 ;  /* 0x3f0000001212c820 */ /* 0x000fe40000400000 */
[----:B------:R-:W-:Y:S02]  /*12c00*/  @!P3 FMUL R19, R19, 0.5 ;  /* 0x3f0000001313b820 */ /* 0x000fe40000400000 */
[----:B------:R-:W-:Y:S02]  /*12c10*/  @!P2 FMUL R22, R22, 0.5 ;  /* 0x3f0000001616a820 */ /* 0x000fe40000400000 */
[----:B------:R-:W-:Y:S01]  /*12c20*/  @!P1 FMUL R23, R23, 0.5 ;  /* 0x3f00000017179820 */ /* 0x000fe20000400000 */
[----:B------:R-:W3:Y:S08]  /*12c30*/  MUFU.EX2 R18, R18 ;  /* 0x0000001200127308 */ /* 0x000ef00000000800 */
[----:B------:R-:W4:Y:S08]  /*12c40*/  MUFU.EX2 R19, R19 ;  /* 0x0000001300137308 */ /* 0x000f300000000800 */
[----:B------:R-:W1:Y:S08]  /*12c50*/  MUFU.EX2 R22, R22 ;  /* 0x0000001600167308 */ /* 0x000e700000000800 */
[----:B------:R-:W1:Y:S02]  /*12c60*/  MUFU.EX2 R23, R23 ;  /* 0x0000001700177308 */ /* 0x000e640000000800 */
[----:B-1234-:R-:W-:Y:S05]  /*12c70*/  @!P5 BRA `(.L_x_271) ;  /* 0x0000010c00fcd947 */ /* 0x01efea0003800000 */
.L_x_474:
[----:B------:R-:W-:Y:S01]  /*12c80*/  @!P0 FMUL R124, R124, 0.5 ;  /* 0x3f0000007c7c8820 */ /* 0x000fe20000400000 */
[--C-:B------:R-:W-:Y:S01]  /*12c90*/  FFMA2 R128, R132.F32x2.HI_LO, UR36.F32, R0.reuse.F32 ;  /* 0x0000002484807c49 */ /* 0x100fe20009200000 */
[----:B------:R-:W-:Y:S01]  /*12ca0*/  FSETP.GEU.AND P5, PT, R126, -126, PT ;  /* 0xc2fc00007e00780b */ /* 0x000fe20003fae000 */
[----:B------:R-:W-:Y:S01]  /*12cb0*/  @!P4 FMUL R18, R18, R18 ;  /* 0x000000121212c220 */ /* 0x000fe20000400000 */
[--C-:B------:R-:W-:Y:S01]  /*12cc0*/  FFMA2 R130, R134.F32x2.HI_LO, UR36.F32, R0.reuse.F32 ;  /* 0x0000002486827c49 */ /* 0x100fe20009200000 */
[----:B------:R-:W-:Y:S01]  /*12cd0*/  FSETP.GEU.AND P4, PT, R127, -126, PT ;  /* 0xc2fc00007f00780b */ /* 0x000fe20003f8e000 */
[----:B------:R-:W2:Y:S01]  /*12ce0*/  MUFU.EX2 R124, R124 ;  /* 0x0000007c007c7308 */ /* 0x000ea20000000800 */
[----:B------:R-:W-:Y:S01]  /*12cf0*/  @!P3 FMUL R19, R19, R19 ;  /* 0x000000131313b220 */ /* 0x000fe20000400000 */
[----:B------:R-:W-:Y:S01]  /*12d00*/  FSETP.GEU.AND P3, PT, R128, -126, PT ;  /* 0xc2fc00008000780b */ /* 0x000fe20003f6e000 */
[----:B------:R-:W-:Y:S01]  /*12d10*/  @!P2 FMUL R22, R22, R22 ;  /* 0x000000161616a220 */ /* 0x000fe20000400000 */
[----:B------:R-:W-:Y:S01]  /*12d20*/  @!P1 FMUL R23, R23, R23 ;  /* 0x0000001717179220 */ /* 0x000fe20000400000 */
[----:B------:R-:W-:Y:S01]  /*12d30*/  FSETP.GEU.AND P2, PT, R129, -126, PT ;  /* 0xc2fc00008100780b */ /* 0x000fe20003f4e000 */
[----:B------:R-:W-:Y:S01]  /*12d40*/  @!P6 FMUL R125, R125, 0.5 ;  /* 0x3f0000007d7de820 */ /* 0x000fe20000400000 */
[----:B------:R-:W-:Y:S01]  /*12d50*/  FSETP.GEU.AND P1, PT, R130, -126, PT ;  /* 0xc2fc00008200780b */ /* 0x000fe20003f2e000 */
[--C-:B------:R-:W-:Y:S01]  /*12d60*/  FFMA2 R132, R136.F32x2.HI_LO, UR36.F32, R0.reuse.F32 ;  /* 0x0000002488847c49 */ /* 0x100fe20009200000 */
[----:B------:R-:W-:Y:S01]  /*12d70*/  USHF.R.U32.HI UR4, URZ, 0x15, UR40 ;  /* 0x00000015ff047899 */ /* 0x000fe20008011628 */
[----:B------:R-:W-:Y:S01]  /*12d80*/  @!P5 FMUL R126, R126, 0.5 ;  /* 0x3f0000007e7ed820 */ /* 0x000fe20000400000 */
[--C-:B------:R-:W-:Y:S01]  /*12d90*/  FFMA2 R134, R138.F32x2.HI_LO, UR36.F32, R0.reuse.F32 ;  /* 0x000000248a867c49 */ /* 0x100fe20009200000 */
[----:B------:R-:W3:Y:S01]  /*12da0*/  MUFU.EX2 R125, R125 ;  /* 0x0000007d007d7308 */ /* 0x000ee20000000800 */
[----:B------:R-:W-:Y:S01]  /*12db0*/  @!P4 FMUL R127, R127, 0.5 ;  /* 0x3f0000007f7fc820 */ /* 0x000fe20000400000 */
[--C-:B------:R-:W-:Y:S01]  /*12dc0*/  FFMA2 R136, R140.F32x2.HI_LO, UR36.F32, R0.reuse.F32 ;  /* 0x000000248c887c49 */ /* 0x100fe20009200000 */
[----:B-1----:R-:W-:Y:S01]  /*12dd0*/  MOV R3, UR4 ;  /* 0x0000000400037c02 */ /* 0x002fe20008000f00 */
[----:B------:R-:W-:Y:S01]  /*12de0*/  @!P3 FMUL R128, R128, 0.5 ;  /* 0x3f0000008080b820 */ /* 0x000fe20000400000 */
[----:B--2---:R-:W-:Y:S01]  /*12df0*/  @!P0 FMUL R124, R124, R124 ;  /* 0x0000007c7c7c8220 */ /* 0x004fe20000400000 */
[----:B------:R-:W-:Y:S01]  /*12e00*/  FSETP.GEU.AND P0, PT, R131, -126, PT ;  /* 0xc2fc00008300780b */ /* 0x000fe20003f0e000 */
[----:B------:R-:W-:Y:S01]  /*12e10*/  @!P2 FMUL R129, R129, 0.5 ;  /* 0x3f0000008181a820 */ /* 0x000fe20000400000 */
[----:B------:R-:W-:Y:S01]  /*12e20*/  @!P1 FMUL R130, R130, 0.5 ;  /* 0x3f00000082829820 */ /* 0x000fe20000400000 */
[----:B------:R-:W1:Y:S01]  /*12e30*/  MUFU.EX2 R126, R126 ;  /* 0x0000007e007e7308 */ /* 0x000e620000000800 */
[--C-:B------:R-:W-:Y:S01]  /*12e40*/  FFMA2 R138, R142.F32x2.HI_LO, UR36.F32, R0.reuse.F32 ;  /* 0x000000248e8a7c49 */ /* 0x100fe20009200000 */
[----:B------:R-:W-:Y:S01]  /*12e50*/  UISETP.NE.AND UP0, UPT, UR56, URZ, UPT ;  /* 0x000000ff3800728c */ /* 0x000fe2000bf05270 */
[--C-:B------:R-:W-:Y:S01]  /*12e60*/  FFMA2 R140, R144.F32x2.HI_LO, UR36.F32, R0.reuse.F32 ;  /* 0x00000024908c7c49 */ /* 0x100fe20009200000 */
[----:B------:R-:W-:Y:S01]  /*12e70*/  ULOP3.LUT UR55, UR55, 0x1, URZ, 0x3c, !UPT ;  /* 0x0000000137377892 */ /* 0x000fe2000f8e3cff */
[--C-:B------:R-:W-:Y:S01]  /*12e80*/  FFMA2 R142, R146.F32x2.HI_LO, UR36.F32, R0.reuse.F32 ;  /* 0x00000024928e7c49 */ /* 0x100fe20009200000 */
[----:B------:R-:W-:Y:S01]  /*12e90*/  USEL UR52, UR39, UR52, UP0 ;  /* 0x0000003427347287 */ /* 0x000fe20008000000 */
[--C-:B------:R-:W-:Y:S01]  /*12ea0*/  FFMA2 R144, R148.F32x2.HI_LO, UR36.F32, R0.reuse.F32 ;  /* 0x0000002494907c49 */ /* 0x100fe20009200000 */
[----:B------:R-:W2:Y:S01]  /*12eb0*/  MUFU.EX2 R127, R127 ;  /* 0x0000007f007f7308 */ /* 0x000ea20000000800 */
[----:B---3--:R-:W-:Y:S01]  /*12ec0*/  @!P6 FMUL R125, R125, R125 ;  /* 0x0000007d7d7de220 */ /* 0x008fe20000400000 */
[----:B------:R-:W-:Y:S01]  /*12ed0*/  @!P0 FMUL R131, R131, 0.5 ;  /* 0x3f00000083838820 */ /* 0x000fe20000400000 */
[----:B------:R-:W-:Y:S01]  /*12ee0*/  FSETP.GEU.AND P6, PT, R132, -126, PT ;  /* 0xc2fc00008400780b */ /* 0x000fe20003fce000 */
[--C-:B------:R-:W-:Y:S01]  /*12ef0*/  FFMA2 R146, R150.F32x2.HI_LO, UR36.F32, R0.reuse.F32 ;  /* 0x0000002496927c49 */ /* 0x100fe20009200000 */
[----:B------:R-:W-:Y:S01]  /*12f00*/  USEL UR53, UR53, UR39, UP0 ;  /* 0x0000002735357287 */ /* 0x000fe20008000000 */
[--C-:B------:R-:W-:Y:S01]  /*12f10*/  FFMA2 R148, R152.F32x2.HI_LO, UR36.F32, R0.reuse.F32 ;  /* 0x0000002498947c49 */ /* 0x100fe20009200000 */
[----:B------:R-:W-:Y:S01]  /*12f20*/  SYNCS.ARRIVE.TRANS64.A1T0 RZ, [UR45], RZ ;  /* 0x000000ffffff79a7 */ /* 0x000fe2000810002d */
[----:B------:R-:W3:Y:S01]  /*12f30*/  MUFU.EX2 R128, R128 ;  /* 0x0000008000807308 */ /* 0x000ee20000000800 */
[----:B-1----:R-:W-:Y:S01]  /*12f40*/  @!P5 FMUL R126, R126, R126 ;  /* 0x0000007e7e7ed220 */ /* 0x002fe20000400000 */
[----:B------:R-:W-:Y:S01]  /*12f50*/  FSETP.GEU.AND P5, PT, R133, -126, PT ;  /* 0xc2fc00008500780b */ /* 0x000fe20003fae000 */
[--C-:B------:R-:W-:Y:S01]  /*12f60*/  FFMA2 R154, R154.F32x2.HI_LO, UR36.F32, R0.reuse.F32 ;  /* 0x000000249a9a7c49 */ /* 0x100fe20009200000 */
[----:B------:R-:W-:Y:S01]  /*12f70*/  F2FP.F16.F32.PACK_AB R56, R19, R18 ;  /* 0x000000121338723e */ /* 0x000fe200000000ff */
[--C-:B------:R-:W-:Y:S01]  /*12f80*/  FFMA2 R8, R92.F32x2.HI_LO, UR36.F32, R0.reuse.F32 ;  /* 0x000000245c087c49 */ /* 0x100fe20009200000 */
[----:B------:R-:W-:Y:S01]  /*12f90*/  F2FP.F16.F32.PACK_AB R57, R23, R22 ;  /* 0x000000161739723e */ /* 0x000fe200000000ff */
[--C-:B------:R-:W-:Y:S01]  /*12fa0*/  FFMA2 R6, R94.F32x2.HI_LO, UR36.F32, R0.reuse.F32 ;  /* 0x000000245e067c49 */ /* 0x100fe20009200000 */
[----:B------:R-:W1:Y:S01]  /*12fb0*/  MUFU.EX2 R129, R129 ;  /* 0x0000008100817308 */ /* 0x000e620000000800 */
[----:B--2---:R-:W-:Y:S01]  /*12fc0*/  @!P4 FMUL R127, R127, R127 ;  /* 0x0000007f7f7fc220 */ /* 0x004fe20000400000 */
[----:B------:R-:W-:Y:S01]  /*12fd0*/  FSETP.GEU.AND P4, PT, R134, -126, PT ;  /* 0xc2fc00008600780b */ /* 0x000fe20003f8e000 */
[----:B------:R-:W-:Y:S01]  /*12fe0*/  @!P6 FMUL R132, R132, 0.5 ;  /* 0x3f0000008484e820 */ /* 0x000fe20000400000 */
[--C-:B------:R-:W-:Y:S01]  /*12ff0*/  FFMA2 R4, R96.F32x2.HI_LO, UR36.F32, R0.reuse.F32 ;  /* 0x0000002460047c49 */ /* 0x100fe20009200000 */
[----:B------:R-:W-:Y:S01]  /*13000*/  F2FP.F16.F32.PACK_AB R58, R125, R124 ;  /* 0x0000007c7d3a723e */ /* 0x000fe200000000ff */
[--C-:B------:R-:W-:Y:S01]  /*13010*/  FFMA2 R10, R98.F32x2.HI_LO, UR36.F32, R0.reuse.F32 ;  /* 0x00000024620a7c49 */ /* 0x100fe20009200000 */
[----:B------:R-:W-:Y:S01]  /*13020*/  F2FP.F16.F32.PACK_AB R59, R127, R126 ;  /* 0x0000007e7f3b723e */ /* 0x000fe200000000ff */
[----:B------:R-:W2:Y:S01]  /*13030*/  MUFU.EX2 R130, R130 ;  /* 0x0000008200827308 */ /* 0x000ea20000000800 */
[----:B---3--:R-:W-:Y:S01]  /*13040*/  @!P3 FMUL R128, R128, R128 ;  /* 0x000000808080b220 */ /* 0x008fe20000400000 */
[----:B------:R-:W-:Y:S01]  /*13050*/  FSETP.GEU.AND P3, PT, R135, -126, PT ;  /* 0xc2fc00008700780b */ /* 0x000fe20003f6e000 */
[----:B------:R-:W-:Y:S01]  /*13060*/  @!P5 FMUL R133, R133, 0.5 ;  /* 0x3f0000008585d820 */ /* 0x000fe20000400000 */
[----:B------:R-:W-:-:S02]  /*13070*/  FFMA2 R150, R122.F32x2.HI_LO, UR36.F32, R0.F32 ;  /* 0x000000247a967c49 */ /* 0x000fc40009200000 */
[--C-:B------:R-:W-:Y:S02]  /*13080*/  FFMA2 R24, R24.F32x2.HI_LO, UR36.F32, R0.reuse.F32 ;  /* 0x0000002418187c49 */ /* 0x100fe40009200000 */
[----:B------:R-:W3:Y:S01]  /*13090*/  MUFU.EX2 R131, R131 ;  /* 0x0000008300837308 */ /* 0x000ee20000000800 */
[----:B-1----:R-:W-:Y:S01]  /*130a0*/  @!P2 FMUL R129, R129, R129 ;  /* 0x000000818181a220 */ /* 0x002fe20000400000 */
[----:B------:R-:W-:Y:S01]  /*130b0*/  FSETP.GEU.AND P2, PT, R136, -126, PT ;  /* 0xc2fc00008800780b */ /* 0x000fe20003f4e000 */
[----:B------:R-:W-:Y:S01]  /*130c0*/  @!P4 FMUL R134, R134, 0.5 ;  /* 0x3f0000008686c820 */ /* 0x000fe20000400000 */
[--C-:B------:R-:W-:Y:S02]  /*130d0*/  FFMA2 R26, R26.F32x2.HI_LO, UR36.F32, R0.reuse.F32 ;  /* 0x000000241a1a7c49 */ /* 0x100fe40009200000 */
[--C-:B------:R-:W-:Y:S02]  /*130e0*/  FFMA2 R28, R28.F32x2.HI_LO, UR36.F32, R0.reuse.F32 ;  /* 0x000000241c1c7c49 */ /* 0x100fe40009200000 */
[----:B------:R-:W-:Y:S01]  /*130f0*/  @!P3 FMUL R135, R135, 0.5 ;  /* 0x3f0000008787b820 */ /* 0x000fe20000400000 */
[----:B--2---:R-:W-:Y:S01]  /*13100*/  @!P1 FMUL R130, R130, R130 ;  /* 0x0000008282829220 */ /* 0x004fe20000400000 */
[----:B------:R-:W-:Y:S01]  /*13110*/  FSETP.GEU.AND P1, PT, R137, -126, PT ;  /* 0xc2fc00008900780b */ /* 0x000fe20003f2e000 */
[----:B------:R-:W1:Y:S01]  /*13120*/  MUFU.EX2 R132, R132 ;  /* 0x0000008400847308 */ /* 0x000e620000000800 */
[----:B------:R-:W-:-:S02]  /*13130*/  FFMA2 R30, R30.F32x2.HI_LO, UR36.F32, R0.F32 ;  /* 0x000000241e1e7c49 */ /* 0x000fc40009200000 */
[--C-:B------:R-:W-:Y:S02]  /*13140*/  FFMA2 R32, R32.F32x2.HI_LO, UR36.F32, R0.reuse.F32 ;  /* 0x0000002420207c49 */ /* 0x100fe40009200000 */
[----:B------:R-:W-:Y:S01]  /*13150*/  @!P2 FMUL R136, R136, 0.5 ;  /* 0x3f0000008888a820 */ /* 0x000fe20000400000 */
[----:B---3--:R-:W-:Y:S01]  /*13160*/  @!P0 FMUL R131, R131, R131 ;  /* 0x0000008383838220 */ /* 0x008fe20000400000 */
[----:B------:R-:W-:Y:S01]  /*13170*/  FSETP.GEU.AND P0, PT, R138, -126, PT ;  /* 0xc2fc00008a00780b */ /* 0x000fe20003f0e000 */
[----:B------:R-:W2:Y:S01]  /*13180*/  MUFU.EX2 R133, R133 ;  /* 0x0000008500857308 */ /* 0x000ea20000000800 */
[--C-:B------:R-:W-:Y:S02]  /*13190*/  FFMA2 R34, R34.F32x2.HI_LO, UR36.F32, R0.reuse.F32 ;  /* 0x0000002422227c49 */ /* 0x100fe40009200000 */
[--C-:B------:R-:W-:Y:S02]  /*131a0*/  FFMA2 R36, R36.F32x2.HI_LO, UR36.F32, R0.reuse.F32 ;  /* 0x0000002424247c49 */ /* 0x100fe40009200000 */
[----:B------:R-:W-:Y:S01]  /*131b0*/  @!P1 FMUL R137, R137, 0.5 ;  /* 0x3f00000089899820 */ /* 0x000fe20000400000 */
[----:B------:R-:W-:-:S02]  /*131c0*/  FFMA2 R38, R38.F32x2.HI_LO, UR36.F32, R0.F32 ;  /* 0x0000002426267c49 */ /* 0x000fc40009200000 */
[----:B------:R-:W3:Y:S01]  /*131d0*/  MUFU.EX2 R134, R134 ;  /* 0x0000008600867308 */ /* 0x000ee20000000800 */
[----:B-1----:R-:W-:Y:S01]  /*131e0*/  @!P6 FMUL R132, R132, R132 ;  /* 0x000000848484e220 */ /* 0x002fe20000400000 */
[----:B------:R-:W-:Y:S01]  /*131f0*/  FSETP.GEU.AND P6, PT, R139, -126, PT ;  /* 0xc2fc00008b00780b */ /* 0x000fe20003fce000 */
[--C-:B------:R-:W-:Y:S02]  /*13200*/  FFMA2 R40, R40.F32x2.HI_LO, UR36.F32, R0.reuse.F32 ;  /* 0x0000002428287c49 */ /* 0x100fe40009200000 */
[----:B------:R-:W-:Y:S01]  /*13210*/  @!P0 FMUL R138, R138, 0.5 ;  /* 0x3f0000008a8a8820 */ /* 0x000fe20000400000 */
[--C-:B------:R-:W-:Y:S02]  /*13220*/  FFMA2 R42, R42.F32x2.HI_LO, UR36.F32, R0.reuse.F32 ;  /* 0x000000242a2a7c49 */ /* 0x100fe40009200000 */
[----:B------:R-:W1:Y:S01]  /*13230*/  MUFU.EX2 R135, R135 ;  /* 0x0000008700877308 */ /* 0x000e620000000800 */
[----:B--2---:R-:W-:Y:S01]  /*13240*/  @!P5 FMUL R133, R133, R133 ;  /* 0x000000858585d220 */ /* 0x004fe20000400000 */
[----:B------:R-:W-:Y:S01]  /*13250*/  FSETP.GEU.AND P5, PT, R140, -126, PT ;  /* 0xc2fc00008c00780b */ /* 0x000fe20003fae000 */
[----:B------:R-:W-:-:S02]  /*13260*/  FFMA2 R44, R44.F32x2.HI_LO, UR36.F32, R0.F32 ;  /* 0x000000242c2c7c49 */ /* 0x000fc40009200000 */
[--C-:B------:R-:W-:Y:S02]  /*13270*/  FFMA2 R46, R46.F32x2.HI_LO, UR36.F32, R0.reuse.F32 ;  /* 0x000000242e2e7c49 */ /* 0x100fe40009200000 */
[----:B------:R-:W-:Y:S01]  /*13280*/  @!P6 FMUL R139, R139, 0.5 ;  /* 0x3f0000008b8be820 */ /* 0x000fe20000400000 */
[----:B------:R-:W2:Y:S01]  /*13290*/  MUFU.EX2 R136, R136 ;  /* 0x0000008800887308 */ /* 0x000ea20000000800 */
[----:B---3--:R-:W-:Y:S01]  /*132a0*/  @!P4 FMUL R134, R134, R134 ;  /* 0x000000868686c220 */ /* 0x008fe20000400000 */
[----:B------:R-:W-:Y:S01]  /*132b0*/  FSETP.GEU.AND P4, PT, R141, -126, PT ;  /* 0xc2fc00008d00780b */ /* 0x000fe20003f8e000 */
[--C-:B------:R-:W-:Y:S02]  /*132c0*/  FFMA2 R48, R48.F32x2.HI_LO, UR36.F32, R0.reuse.F32 ;  /* 0x0000002430307c49 */ /* 0x100fe40009200000 */
[--C-:B------:R-:W-:Y:S02]  /*132d0*/  FFMA2 R50, R50.F32x2.HI_LO, UR36.F32, R0.reuse.F32 ;  /* 0x0000002432327c49 */ /* 0x100fe40009200000 */
[----:B------:R-:W-:Y:S01]  /*132e0*/  @!P5 FMUL R140, R140, 0.5 ;  /* 0x3f0000008c8cd820 */ /* 0x000fe20000400000 */
[----:B------:R-:W3:Y:S01]  /*132f0*/  MUFU.EX2 R137, R137 ;  /* 0x0000008900897308 */ /* 0x000ee20000000800 */
[----:B-1----:R-:W-:Y:S01]  /*13300*/  @!P3 FMUL R135, R135, R135 ;  /* 0x000000878787b220 */ /* 0x002fe20000400000 */
[----:B------:R-:W-:Y:S01]  /*13310*/  FSETP.GEU.AND P3, PT, R142, -126, PT ;  /* 0xc2fc00008e00780b */ /* 0x000fe20003f6e000 */
[----:B------:R-:W-:-:S02]  /*13320*/  FFMA2 R52, R52.F32x2.HI_LO, UR36.F32, R0.F32 ;  /* 0x0000002434347c49 */ /* 0x000fc40009200000 */
[--C-:B------:R-:W-:Y:S02]  /*13330*/  FFMA2 R54, R54.F32x2.HI_LO, UR36.F32, R0.reuse.F32 ;  /* 0x0000002436367c49 */ /* 0x100fe40009200000 */
[----:B------:R-:W-:Y:S01]  /*13340*/  @!P4 FMUL R141, R141, 0.5 ;  /* 0x3f0000008d8dc820 */ /* 0x000fe20000400000 */
[----:B------:R-:W1:Y:S01]  /*13350*/  MUFU.EX2 R138, R138 ;  /* 0x0000008a008a7308 */ /* 0x000e620000000800 */
[----:B--2---:R-:W-:Y:S01]  /*13360*/  @!P2 FMUL R136, R136, R136 ;  /* 0x000000888888a220 */ /* 0x004fe20000400000 */
[----:B------:R-:W-:Y:S01]  /*13370*/  FSETP.GEU.AND P2, PT, R143, -126, PT ;  /* 0xc2fc00008f00780b */ /* 0x000fe20003f4e000 */
[--C-:B------:R-:W-:Y:S02]  /*13380*/  FFMA2 R60, R60.F32x2.HI_LO, UR36.F32, R0.reuse.F32 ;  /* 0x000000243c3c7c49 */ /* 0x100fe40009200000 */
[--C-:B------:R-:W-:Y:S02]  /*13390*/  FFMA2 R62, R62.F32x2.HI_LO, UR36.F32, R0.reuse.F32 ;  /* 0x000000243e3e7c49 */ /* 0x100fe40009200000 */
[----:B------:R-:W-:Y:S01]  /*133a0*/  @!P3 FMUL R142, R142, 0.5 ;  /* 0x3f0000008e8eb820 */ /* 0x000fe20000400000 */
[----:B------:R-:W2:Y:S01]  /*133b0*/  MUFU.EX2 R139, R139 ;  /* 0x0000008b008b7308 */ /* 0x000ea20000000800 */
[----:B---3--:R-:W-:Y:S01]  /*133c0*/  @!P1 FMUL R137, R137, R137 ;  /* 0x0000008989899220 */ /* 0x008fe20000400000 */
[----:B------:R-:W-:Y:S01]  /*133d0*/  FSETP.GEU.AND P1, PT, R144, -126, PT ;  /* 0xc2fc00009000780b */ /* 0x000fe20003f2e000 */
[----:B------:R-:W-:-:S02]  /*133e0*/  FFMA2 R64, R64.F32x2.HI_LO, UR36.F32, R0.F32 ;  /* 0x0000002440407c49 */ /* 0x000fc40009200000 */
[--C-:B------:R-:W-:Y:S02]  /*133f0*/  FFMA2 R66, R66.F32x2.HI_LO, UR36.F32, R0.reuse.F32 ;  /* 0x0000002442427c49 */ /* 0x100fe40009200000 */
[----:B------:R-:W-:Y:S01]  /*13400*/  @!P2 FMUL R143, R143, 0.5 ;  /* 0x3f0000008f8fa820 */ /* 0x000fe20000400000 */
[----:B------:R-:W3:Y:S01]  /*13410*/  MUFU.EX2 R140, R140 ;  /* 0x0000008c008c7308 */ /* 0x000ee20000000800 */
[----:B-1----:R-:W-:Y:S01]  /*13420*/  @!P0 FMUL R138, R138, R138 ;  /* 0x0000008a8a8a8220 */ /* 0x002fe20000400000 */
[----:B------:R-:W-:Y:S01]  /*13430*/  FSETP.GEU.AND P0, PT, R145, -126, PT ;  /* 0xc2fc00009100780b */ /* 0x000fe20003f0e000 */
[--C-:B------:R-:W-:Y:S02]  /*13440*/  FFMA2 R68, R68.F32x2.HI_LO, UR36.F32, R0.reuse.F32 ;  /* 0x0000002444447c49 */ /* 0x100fe40009200000 */
[--C-:B------:R-:W-:Y:S02]  /*13450*/  FFMA2 R70, R70.F32x2.HI_LO, UR36.F32, R0.reuse.F32 ;  /* 0x0000002446467c49 */ /* 0x100fe40009200000 */
[----:B------:R-:W-:Y:S01]  /*13460*/  @!P1 FMUL R144, R144, 0.5 ;  /* 0x3f00000090909820 */ /* 0x000fe20000400000 */
        /* <DEDUP_REMOVED lines=22> */
[----:B------:R-:W-:Y:S02]  /*135d0*/  FFMA2 R86, R86.F32x2.HI_LO, UR36.F32, R0.F32 ;  /* 0x0000002456567c49 */ /* 0x000fe40009200000 */
[----:B------:R-:W-:Y:S01]  /*135e0*/  @!P4 FMUL R148, R148, 0.5 ;  /* 0x3f0000009494c820 */ /* 0x000fe20000400000 */
[----:B------:R-:W2:Y:S01]  /*135f0*/  MUFU.EX2 R145, R145 ;  /* 0x0000009100917308 */ /* 0x000ea20000000800 */
[----:B---3--:R-:W-:Y:S01]  /*13600*/  @!P2 FMUL R143, R143, R143 ;  /* 0x0000008f8f8fa220 */ /* 0x008fe20000400000 */
[----:B------:R-:W-:-:S05]  /*13610*/  FSETP.GEU.AND P2, PT, R154, -126, PT ;  /* 0xc2fc00009a00780b */ /* 0x000fca0003f4e000 */
[----:B------:R-:W-:Y:S01]  /*13620*/  @!P3 FMUL R149, R149, 0.5 ;  /* 0x3f0000009595b820 */ /* 0x000fe20000400000 */
[----:B------:R-:W3:Y:S01]  /*13630*/  MUFU.EX2 R146, R146 ;  /* 0x0000009200927308 */ /* 0x000ee20000000800 */
[----:B-1----:R-:W-:Y:S01]  /*13640*/  @!P1 FMUL R144, R144, R144 ;  /* 0x0000009090909220 */ /* 0x002fe20000400000 */
[----:B------:R-:W-:-:S05]  /*13650*/  FSETP.GEU.AND P1, PT, R155, -126, PT ;  /* 0xc2fc00009b00780b */ /* 0x000fca0003f2e000 */
[----:B------:R-:W-:Y:S01]  /*13660*/  @!P2 FMUL R154, R154, 0.5 ;  /* 0x3f0000009a9aa820 */ /* 0x000fe20000400000 */
[----:B------:R-:W1:Y:S01]  /*13670*/  MUFU.EX2 R147, R147 ;  /* 0x0000009300937308 */ /* 0x000e620000000800 */
[----:B--2---:R-:W-:Y:S01]  /*13680*/  @!P0 FMUL R145, R145, R145 ;  /* 0x0000009191918220 */ /* 0x004fe20000400000 */
[----:B------:R-:W-:-:S05]  /*13690*/  FSETP.GEU.AND P0, PT, R8, -126, PT ;  /* 0xc2fc00000800780b */ /* 0x000fca0003f0e000 */
        /* <DEDUP_REMOVED lines=21> */
[----:B------:R1:W4:Y:S01]  /*137f0*/  MUFU.EX2 R95, R9 ;  /* 0x00000009005f7308 */ /* 0x0003220000000800 */
[----:B--2---:R-:W-:Y:S01]  /*13800*/  @!P1 FMUL R93, R93, R93 ;  /* 0x0000005d5d5d9220 */ /* 0x004fe20000400000 */
[----:B------:R-:W-:-:S05]  /*13810*/  FSETP.GEU.AND P1, PT, R10, -126, PT ;  /* 0xc2fc00000a00780b */ /* 0x000fca0003f2e000 */
[----:B------:R-:W-:Y:S01]  /*13820*/  @!P2 FMUL R5, R5, 0.5 ;  /* 0x3f0000000505a820 */ /* 0x000fe20000400000 */
[----:B------:R-:W2:Y:S01]  /*13830*/  MUFU.EX2 R96, R6 ;  /* 0x0000000600607308 */ /* 0x000ea20000000800 */
[----:B---3--:R-:W-:Y:S01]  /*13840*/  @!P0 FMUL R94, R94, R94 ;  /* 0x0000005e5e5e8220 */ /* 0x008fe20000400000 */
[----:B------:R-:W-:-:S05]  /*13850*/  FSETP.GEU.AND P0, PT, R11, -126, PT ;  /* 0xc2fc00000b00780b */ /* 0x000fca0003f0e000 */
[----:B------:R-:W-:Y:S01]  /*13860*/  @!P1 FMUL R10, R10, 0.5 ;  /* 0x3f0000000a0a9820 */ /* 0x000fe20000400000 */
[----:B------:R3:W5:Y:S01]  /*13870*/  MUFU.EX2 R97, R7 ;  /* 0x0000000700617308 */ /* 0x0007620000000800 */
[----:B-1----:R-:W-:Y:S02]  /*13880*/  FFMA2 R8, R100.F32x2.HI_LO, UR36.F32, R0.F32 ;  /* 0x0000002464087c49 */ /* 0x002fe40009200000 */
[----:B----4-:R-:W-:-:S03]  /*13890*/  @!P6 FMUL R95, R95, R95 ;  /* 0x0000005f5f5fe220 */ /* 0x010fc60000400000 */
[----:B------:R-:W-:Y:S01]  /*138a0*/  FSETP.GEU.AND P6, PT, R8, -126, PT ;  /* 0xc2fc00000800780b */ /* 0x000fe20003fce000 */
[----:B------:R-:W-:Y:S01]  /*138b0*/  @!P0 FMUL R11, R11, 0.5 ;  /* 0x3f0000000b0b8820 */ /* 0x000fe20000400000 */
[----:B------:R-:W1:Y:S01]  /*138c0*/  MUFU.EX2 R98, R4 ;  /* 0x0000000400627308 */ /* 0x000e620000000800 */
[----:B--2---:R-:W-:Y:S01]  /*138d0*/  @!P5 FMUL R96, R96, R96 ;  /* 0x000000606060d220 */ /* 0x004fe20000400000 */
[----:B------:R-:W-:-:S06]  /*138e0*/  FSETP.GEU.AND P5, PT, R9, -126, PT ;  /* 0xc2fc00000900780b */ /* 0x000fcc0003fae000 */
[----:B------:R2:W4:Y:S01]  /*138f0*/  MUFU.EX2 R99, R5 ;  /* 0x0000000500637308 */ /* 0x0005220000000800 */
[----:B---3--:R-:W-:Y:S02]  /*13900*/  FFMA2 R6, R102.F32x2.HI_LO, UR36.F32, R0.F32 ;  /* 0x0000002466067c49 */ /* 0x008fe40009200000 */
[----:B-----5:R-:W-:Y:S01]  /*13910*/  @!P4 FMUL R97, R97, R97 ;  /* 0x000000616161c220 */ /* 0x020fe20000400000 */
[----:B------:R-:W-:Y:S02]  /*13920*/  @!P6 FMUL R8, R8, 0.5 ;  /* 0x3f0000000808e820 */ /* 0x000fe40000400000 */
[----:B------:R-:W-:Y:S01]  /*13930*/  FSETP.GEU.AND P4, PT, R6, -126, PT ;  /* 0xc2fc00000600780b */ /* 0x000fe20003f8e000 */
[----:B------:R-:W-:Y:S01]  /*13940*/  @!P5 FMUL R9, R9, 0.5 ;  /* 0x3f0000000909d820 */ /* 0x000fe20000400000 */
[----:B------:R-:W3:Y:S01]  /*13950*/  MUFU.EX2 R100, R10 ;  /* 0x0000000a00647308 */ /* 0x000ee20000000800 */
[----:B-1----:R-:W-:Y:S01]  /*13960*/  @!P3 FMUL R98, R98, R98 ;  /* 0x000000626262b220 */ /* 0x002fe20000400000 */
[----:B------:R-:W-:-:S06]  /*13970*/  FSETP.GEU.AND P3, PT, R7, -126, PT ;  /* 0xc2fc00000700780b */ /* 0x000fcc0003f6e000 */
[----:B------:R1:W5:Y:S01]  /*13980*/  MUFU.EX2 R101, R11 ;  /* 0x0000000b00657308 */ /* 0x0003620000000800 */
[----:B--2---:R-:W-:Y:S02]  /*13990*/  FFMA2 R4, R104.F32x2.HI_LO, UR36.F32, R0.F32 ;  /* 0x0000002468047c49 */ /* 0x004fe40009200000 */
[----:B----4-:R-:W-:Y:S01]  /*139a0*/  @!P2 FMUL R99, R99, R99 ;  /* 0x000000636363a220 */ /* 0x010fe20000400000 */
[----:B------:R-:W-:Y:S02]  /*139b0*/  @!P4 FMUL R6, R6, 0.5 ;  /* 0x3f0000000606c820 */ /* 0x000fe40000400000 */
[----:B------:R-:W-:Y:S01]  /*139c0*/  FSETP.GEU.AND P2, PT, R4, -126, PT ;  /* 0xc2fc00000400780b */ /* 0x000fe20003f4e000 */
[----:B------:R-:W-:Y:S01]  /*139d0*/  @!P3 FMUL R7, R7, 0.5 ;  /* 0x3f0000000707b820 */ /* 0x000fe20000400000 */
[----:B------:R-:W2:Y:S01]  /*139e0*/  MUFU.EX2 R102, R8 ;  /* 0x0000000800667308 */ /* 0x000ea20000000800 */
[----:B---3--:R-:W-:Y:S01]  /*139f0*/  @!P1 FMUL R100, R100, R100 ;  /* 0x0000006464649220 */ /* 0x008fe20000400000 */
[----:B------:R-:W-:-:S06]  /*13a00*/  FSETP.GEU.AND P1, PT, R5, -126, PT ;  /* 0xc2fc00000500780b */ /* 0x000fcc0003f2e000 */
[----:B------:R3:W4:Y:S01]  /*13a10*/  MUFU.EX2 R103, R9 ;  /* 0x0000000900677308 */ /* 0x0007220000000800 */
[----:B-1----:R-:W-:Y:S02]  /*13a20*/  FFMA2 R10, R106.F32x2.HI_LO, UR36.F32, R0.F32 ;  /* 0x000000246a0a7c49 */ /* 0x002fe40009200000 */
[----:B-----5:R-:W-:Y:S01]  /*13a30*/  @!P0 FMUL R101, R101, R101 ;  /* 0x0000006565658220 */ /* 0x020fe20000400000 */
[----:B------:R-:W-:Y:S02]  /*13a40*/  @!P2 FMUL R4, R4, 0.5 ;  /* 0x3f0000000404a820 */ /* 0x000fe40000400000 */
[----:B------:R-:W-:Y:S01]  /*13a50*/  FSETP.GEU.AND P0, PT, R10, -126, PT ;  /* 0xc2fc00000a00780b */ /* 0x000fe20003f0e000 */
[----:B------:R-:W-:Y:S01]  /*13a60*/  @!P1 FMUL R5, R5, 0.5 ;  /* 0x3f00000005059820 */ /* 0x000fe20000400000 */
[----:B------:R-:W1:Y:S01]  /*13a70*/  MUFU.EX2 R104, R6 ;  /* 0x0000000600687308 */ /* 0x000e620000000800 */
[----:B--2---:R-:W-:Y:S01]  /*13a80*/  @!P6 FMUL R102, R102, R102 ;  /* 0x000000666666e220 */ /* 0x004fe20000400000 */
[----:B------:R-:W-:-:S06]  /*13a90*/  FSETP.GEU.AND P6, PT, R11, -126, PT ;  /* 0xc2fc00000b00780b */ /* 0x000fcc0003fce000 */
[----:B------:R2:W5:Y:S01]  /*13aa0*/  MUFU.EX2 R105, R7 ;  /* 0x0000000700697308 */ /* 0x0005620000000800 */
[----:B---3--:R-:W-:Y:S02]  /*13ab0*/  FFMA2 R8, R108.F32x2.HI_LO, UR36.F32, R0.F32 ;  /* 0x000000246c087c49 */ /* 0x008fe40009200000 */
[----:B------:R-:W-:Y:S01]  /*13ac0*/  @!P0 FMUL R10, R10, 0.5 ;  /* 0x3f0000000a0a8820 */ /* 0x000fe20000400000 */
[----:B----4-:R-:W-:Y:S02]  /*13ad0*/  @!P5 FMUL R103, R103, R103 ;  /* 0x000000676767d220 */ /* 0x010fe40000400000 */
[----:B------:R-:W-:Y:S01]  /*13ae0*/  FSETP.GEU.AND P5, PT, R8, -126, PT ;  /* 0xc2fc00000800780b */ /* 0x000fe20003fae000 */
[----:B------:R-:W-:Y:S01]  /*13af0*/  @!P6 FMUL R11, R11, 0.5 ;  /* 0x3f0000000b0be820 */ /* 0x000fe20000400000 */
[----:B------:R-:W3:Y:S01]  /*13b00*/  MUFU.EX2 R106, R4 ;  /* 0x00000004006a7308 */ /* 0x000ee20000000800 */
[----:B-1----:R-:W-:Y:S01]  /*13b10*/  @!P4 FMUL R104, R104, R104 ;  /* 0x000000686868c220 */ /* 0x002fe20000400000 */
[----:B------:R-:W-:-:S06]  /*13b20*/  FSETP.GEU.AND P4, PT, R9, -126, PT ;  /* 0xc2fc00000900780b */ /* 0x000fcc0003f8e000 */
[----:B------:R1:W4:Y:S01]  /*13b30*/  MUFU.EX2 R107, R5 ;  /* 0x00000005006b7308 */ /* 0x0003220000000800 */
[----:B--2---:R-:W-:Y:S02]  /*13b40*/  FFMA2 R6, R110.F32x2.HI_LO, UR36.F32, R0.F32 ;  /* 0x000000246e067c49 */ /* 0x004fe40009200000 */
[----:B-----5:R-:W-:Y:S01]  /*13b50*/  @!P3 FMUL R105, R105, R105 ;  /* 0x000000696969b220 */ /* 0x020fe20000400000 */
[----:B------:R-:W-:Y:S02]  /*13b60*/  @!P5 FMUL R8, R8, 0.5 ;  /* 0x3f0000000808d820 */ /* 0x000fe40000400000 */
[----:B------:R-:W-:Y:S01]  /*13b70*/  FSETP.GEU.AND P3, PT, R6, -126, PT ;  /* 0xc2fc00000600780b */ /* 0x000fe20003f6e000 */
[----:B------:R-:W-:Y:S01]  /*13b80*/  @!P4 FMUL R9, R9, 0.5 ;  /* 0x3f0000000909c820 */ /* 0x000fe20000400000 */
[----:B------:R-:W2:Y:S01]  /*13b90*/  MUFU.EX2 R108, R10 ;  /* 0x0000000a006c7308 */ /* 0x000ea20000000800 */
[----:B---3--:R-:W-:Y:S01]  /*13ba0*/  @!P2 FMUL R106, R106, R106 ;  /* 0x0000006a6a6aa220 */ /* 0x008fe20000400000 */
[----:B------:R-:W-:-:S06]  /*13bb0*/  FSETP.GEU.AND P2, PT, R7, -126, PT ;  /* 0xc2fc00000700780b */ /* 0x000fcc0003f4e000 */
[----:B------:R3:W5:Y:S01]  /*13bc0*/  MUFU.EX2 R109, R11 ;  /* 0x0000000b006d7308 */ /* 0x0007620000000800 */
[----:B-1----:R-:W-:Y:S02]  /*13bd0*/  FFMA2 R4, R112.F32x2.HI_LO, UR36.F32, R0.F32 ;  /* 0x0000002470047c49 */ /* 0x002fe40009200000 */
[----:B----4-:R-:W-:Y:S01]  /*13be0*/  @!P1 FMUL R107, R107, R107 ;  /* 0x0000006b6b6b9220 */ /* 0x010fe20000400000 */
[----:B------:R-:W-:Y:S02]  /*13bf0*/  @!P3 FMUL R6, R6, 0.5 ;  /* 0x3f0000000606b820 */ /* 0x000fe40000400000 */
[----:B------:R-:W-:Y:S01]  /*13c00*/  FSETP.GEU.AND P1, PT, R4, -126, PT ;  /* 0xc2fc00000400780b */ /* 0x000fe20003f2e000 */
[----:B------:R-:W-:Y:S01]  /*13c10*/  @!P2 FMUL R7, R7, 0.5 ;  /* 0x3f0000000707a820 */ /* 0x000fe20000400000 */
[----:B------:R-:W1:Y:S01]  /*13c20*/  MUFU.EX2 R110, R8 ;  /* 0x00000008006e7308 */ /* 0x000e620000000800 */
[----:B--2---:R-:W-:Y:S01]  /*13c30*/  @!P0 FMUL R108, R108, R108 ;  /* 0x0000006c6c6c8220 */ /* 0x004fe20000400000 */
[----:B------:R-:W-:-:S06]  /*13c40*/  FSETP.GEU.AND P0, PT, R5, -126, PT ;  /* 0xc2fc00000500780b */ /* 0x000fcc0003f0e000 */
[----:B------:R2:W4:Y:S01]  /*13c50*/  MUFU.EX2 R111, R9 ;  /* 0x00000009006f7308 */ /* 0x0005220000000800 */
[----:B---3--:R-:W-:Y:S02]  /*13c60*/  FFMA2 R10, R114.F32x2.HI_LO, UR36.F32, R0.F32 ;  /* 0x00000024720a7c49 */ /* 0x008fe40009200000 */
[----:B------:R-:W-:Y:S01]  /*13c70*/  @!P1 FMUL R4, R4, 0.5 ;  /* 0x3f00000004049820 */ /* 0x000fe20000400000 */
[----:B-----5:R-:W-:Y:S02]  /*13c80*/  @!P6 FMUL R109, R109, R109 ;  /* 0x0000006d6d6de220 */ /* 0x020fe40000400000 */
        /* <DEDUP_REMOVED lines=23> */
[----:B------:R-:W2:Y:S01]  /*13e00*/  MUFU.EX2 R118, R8 ;  /* 0x0000000800767308 */ /* 0x000ea20000000800 */
[----:B---3--:R-:W-:Y:S02]  /*13e10*/  FFMA2 R4, R120.F32x2.HI_LO, UR36.F32, R0.F32 ;  /* 0x0000002478047c49 */ /* 0x008fe40009200000 */
[----:B----4-:R-:W-:Y:S01]  /*13e20*/  @!P0 FMUL R115, R115, R115 ;  /* 0x0000007373738220 */ /* 0x010fe20000400000 */
[----:B------:R-:W-:Y:S02]  /*13e30*/  @!P2 FMUL R6, R6, 0.5 ;  /* 0x3f0000000606a820 */ /* 0x000fe40000400000 */
[----:B------:R-:W-:Y:S01]  /*13e40*/  FSETP.GEU.AND P0, PT, R4, -126, PT ;  /* 0xc2fc00000400780b */ /* 0x000fe20003f0e000 */
[----:B------:R-:W-:Y:S01]  /*13e50*/  @!P1 FMUL R7, R7, 0.5 ;  /* 0x3f00000007079820 */ /* 0x000fe20000400000 */
[----:B------:R-:W3:Y:S01]  /*13e60*/  MUFU.EX2 R116, R10 ;  /* 0x0000000a00747308 */ /* 0x000ee20000000800 */
[----:B-1----:R-:W-:Y:S01]  /*13e70*/  @!P5 FMUL R117, R117, R117 ;  /* 0x000000757575d220 */ /* 0x002fe20000400000 */
[----:B------:R-:W-:-:S06]  /*13e80*/  FSETP.GEU.AND P5, PT, R150, -126, PT ;  /* 0xc2fc00009600780b */ /* 0x000fcc0003fae000 */
[----:B------:R-:W1:Y:S01]  /*13e90*/  MUFU.EX2 R119, R9 ;  /* 0x0000000900777308 */ /* 0x000e620000000800 */
[----:B--2---:R-:W-:Y:S01]  /*13ea0*/  @!P4 FMUL R118, R118, R118 ;  /* 0x000000767676c220 */ /* 0x004fe20000400000 */
[----:B------:R-:W-:Y:S01]  /*13eb0*/  FSETP.GEU.AND P4, PT, R151, -126, PT ;  /* 0xc2fc00009700780b */ /* 0x000fe20003f8e000 */
[----:B------:R-:W-:-:S04]  /*13ec0*/  @!P0 FMUL R4, R4, 0.5 ;  /* 0x3f00000004048820 */ /* 0x000fc80000400000 */
        /* <DEDUP_REMOVED lines=39> */
[----:B------:R-:W-:-:S04]  /*14140*/  FSETP.GEU.AND P2, PT, R32, -126, PT ;  /* 0xc2fc00002000780b */ /* 0x000fc80003f4e000 */
[----:B------:R-:W-:Y:S01]  /*14150*/  F2FP.F16.F32.PACK_AB R24, R153, R152 ;  /* 0x000000989918723e */ /* 0x000fe200000000ff */
[----:B------:R-:W-:Y:S01]  /*14160*/  @!P3 FMUL R31, R31, 0.5 ;  /* 0x3f0000001f1fb820 */ /* 0x000fe20000400000 */
[----:B------:R-:W3:Y:S01]  /*14170*/  MUFU.EX2 R158, R28 ;  /* 0x0000001c009e7308 */ /* 0x000ee20000000800 */
[----:B-1----:R-:W-:Y:S01]  /*14180*/  @!P1 FMUL R154, R154, R154 ;  /* 0x0000009a9a9a9220 */ /* 0x002fe20000400000 */
[----:B------:R-:W-:-:S05]  /*14190*/  FSETP.GEU.AND P1, PT, R33, -126, PT ;  /* 0xc2fc00002100780b */ /* 0x000fca0003f2e000 */
[----:B------:R-:W-:Y:S01]  /*141a0*/  @!P2 FMUL R32, R32, 0.5 ;  /* 0x3f0000002020a820 */ /* 0x000fe20000400000 */
[----:B------:R-:W1:Y:S01]  /*141b0*/  MUFU.EX2 R159, R29 ;  /* 0x0000001d009f7308 */ /* 0x000e620000000800 */
[----:B--2---:R-:W-:Y:S01]  /*141c0*/  @!P0 FMUL R155, R155, R155 ;  /* 0x0000009b9b9b8220 */ /* 0x004fe20000400000 */
[----:B------:R-:W-:-:S04]  /*141d0*/  FSETP.GEU.AND P0, PT, R34, -126, PT ;  /* 0xc2fc00002200780b */ /* 0x000fc80003f0e000 */
[----:B------:R-:W-:Y:S01]  /*141e0*/  F2FP.F16.F32.PACK_AB R25, R155, R154 ;  /* 0x0000009a9b19723e */ /* 0x000fe200000000ff */
[----:B------:R-:W-:Y:S01]  /*141f0*/  @!P1 FMUL R33, R33, 0.5 ;  /* 0x3f00000021219820 */ /* 0x000fe20000400000 */
[----:B------:R-:W2:Y:S01]  /*14200*/  MUFU.EX2 R160, R30 ;  /* 0x0000001e00a07308 */ /* 0x000ea20000000800 */
[----:B---3--:R-:W-:Y:S01]  /*14210*/  @!P6 FMUL R158, R158, R158 ;  /* 0x0000009e9e9ee220 */ /* 0x008fe20000400000 */
[----:B------:R-:W-:-:S05]  /*14220*/  FSETP.GEU.AND P6, PT, R35, -126, PT ;  /* 0xc2fc00002300780b */ /* 0x000fca0003fce000 */
[----:B------:R-:W-:Y:S01]  /*14230*/  @!P0 FMUL R34, R34, 0.5 ;  /* 0x3f00000022228820 */ /* 0x000fe20000400000 */
[----:B------:R-:W3:Y:S01]  /*14240*/  MUFU.EX2 R161, R31 ;  /* 0x0000001f00a17308 */ /* 0x000ee20000000800 */
[----:B-1----:R-:W-:Y:S01]  /*14250*/  @!P5 FMUL R159, R159, R159 ;  /* 0x0000009f9f9fd220 */ /* 0x002fe20000400000 */
[----:B------:R-:W-:-:S04]  /*14260*/  FSETP.GEU.AND P5, PT, R36, -126, PT ;  /* 0xc2fc00002400780b */ /* 0x000fc80003fae000 */
[----:B------:R-:W-:Y:S01]  /*14270*/  F2FP.F16.F32.PACK_AB R26, R159, R158 ;  /* 0x0000009e9f1a723e */ /* 0x000fe200000000ff */
        /* <DEDUP_REMOVED lines=120> */
[----:B------:R-:W-:Y:S02]  /*14a00*/  FSETP.GEU.AND P6, PT, R67, -126, PT ;  /* 0xc2fc00004300780b */ /* 0x000fe40003fce000 */
[----:B------:R-:W-:-:S03]  /*14a10*/  F2FP.F16.F32.PACK_AB R60, R129, R128 ;  /* 0x00000080813c723e */ /* 0x000fc600000000ff */
[----:B------:R-:W-:Y:S01]  /*14a20*/  @!P0 FMUL R66, R66, 0.5 ;  /* 0x3f00000042428820 */ /* 0x000fe20000400000 */
[----:B------:R-:W1:Y:S01]  /*14a30*/  MUFU.EX2 R189, R63 ;  /* 0x0000003f00bd7308 */ /* 0x000e620000000800 */
[----:B--2---:R-:W-:Y:S01]  /*14a40*/  @!P5 FMUL R187, R187, R187 ;  /* 0x000000bbbbbbd220 */ /* 0x004fe20000400000 */
[----:B------:R-:W-:Y:S02]  /*14a50*/  FSETP.GEU.AND P5, PT, R68, -126, PT ;  /* 0xc2fc00004400780b */ /* 0x000fe40003fae000 */
[----:B------:R-:W-:Y:S02]  /*14a60*/  F2FP.F16.F32.PACK_AB R61, R131, R130 ;  /* 0x00000082833d723e */ /* 0x000fe400000000ff */
[----:B------:R-:W-:Y:S01]  /*14a70*/  F2FP.F16.F32.PACK_AB R40, R187, R186 ;  /* 0x000000babb28723e */ /* 0x000fe200000000ff */
[----:B------:R-:W-:Y:S01]  /*14a80*/  @!P6 FMUL R67, R67, 0.5 ;  /* 0x3f0000004343e820 */ /* 0x000fe20000400000 */
[----:B------:R-:W2:Y:S01]  /*14a90*/  MUFU.EX2 R42, R64 ;  /* 0x00000040002a7308 */ /* 0x000ea20000000800 */
[----:B---3--:R-:W-:Y:S01]  /*14aa0*/  @!P4 FMUL R188, R188, R188 ;  /* 0x000000bcbcbcc220 */ /* 0x008fe20000400000 */
[----:B------:R-:W-:-:S02]  /*14ab0*/  FSETP.GEU.AND P4, PT, R69, -126, PT ;  /* 0xc2fc00004500780b */ /* 0x000fc40003f8e000 */
[----:B------:R-:W-:-:S03]  /*14ac0*/  F2FP.F16.F32.PACK_AB R62, R133, R132 ;  /* 0x00000084853e723e */ /* 0x000fc600000000ff */
[----:B------:R-:W-:Y:S01]  /*14ad0*/  @!P5 FMUL R68, R68, 0.5 ;  /* 0x3f0000004444d820 */ /* 0x000fe20000400000 */
[----:B------:R-:W3:Y:S01]  /*14ae0*/  MUFU.EX2 R50, R65 ;  /* 0x0000004100327308 */ /* 0x000ee20000000800 */
[----:B-1----:R-:W-:Y:S01]  /*14af0*/  @!P3 FMUL R189, R189, R189 ;  /* 0x000000bdbdbdb220 */ /* 0x002fe20000400000 */
[----:B------:R-:W-:Y:S02]  /*14b00*/  FSETP.GEU.AND P3, PT, R70, -126, PT ;  /* 0xc2fc00004600780b */ /* 0x000fe40003f6e000 */
[----:B------:R-:W-:Y:S02]  /*14b10*/  F2FP.F16.F32.PACK_AB R63, R135, R134 ;  /* 0x00000086873f723e */ /* 0x000fe400000000ff */
[----:B------:R-:W-:Y:S01]  /*14b20*/  F2FP.F16.F32.PACK_AB R41, R189, R188 ;  /* 0x000000bcbd29723e */ /* 0x000fe200000000ff */
[----:B------:R-:W-:Y:S01]  /*14b30*/  @!P4 FMUL R69, R69, 0.5 ;  /* 0x3f0000004545c820 */ /* 0x000fe20000400000 */
[----:B------:R-:W1:Y:S01]  /*14b40*/  MUFU.EX2 R43, R66 ;  /* 0x00000042002b7308 */ /* 0x000e620000000800 */
[----:B--2---:R-:W-:Y:S01]  /*14b50*/  @!P2 FMUL R42, R42, R42 ;  /* 0x0000002a2a2aa220 */ /* 0x004fe20000400000 */
[----:B------:R-:W-:-:S02]  /*14b60*/  FSETP.GEU.AND P2, PT, R71, -126, PT ;  /* 0xc2fc00004700780b */ /* 0x000fc40003f4e000 */
[----:B------:R-:W-:Y:S02]  /*14b70*/  F2FP.F16.F32.PACK_AB R64, R137, R136 ;  /* 0x000000888940723e */ /* 0x000fe400000000ff */
[----:B------:R2:W-:Y:S01]  /*14b80*/  STL [R1+0x10], R42 ;  /* 0x0000102a01007387 */ /* 0x0005e20000100800 */
[----:B------:R-:W-:Y:S01]  /*14b90*/  @!P3 FMUL R70, R70, 0.5 ;  /* 0x3f0000004646b820 */ /* 0x000fe20000400000 */
[----:B------:R-:W4:Y:S01]  /*14ba0*/  MUFU.EX2 R49, R67 ;  /* 0x0000004300317308 */ /* 0x000f220000000800 */
[----:B---3--:R-:W-:Y:S01]  /*14bb0*/  @!P1 FMUL R50, R50, R50 ;  /* 0x0000003232329220 */ /* 0x008fe20000400000 */
[----:B------:R-:W-:Y:S02]  /*14bc0*/  FSETP.GEU.AND P1, PT, R72, -126, PT ;  /* 0xc2fc00004800780b */ /* 0x000fe40003f2e000 */
[----:B------:R-:W-:Y:S02]  /*14bd0*/  F2FP.F16.F32.PACK_AB R65, R139, R138 ;  /* 0x0000008a8b41723e */ /* 0x000fe400000000ff */
[----:B------:R-:W-:Y:S01]  /*14be0*/  STL [R1+0x14], R50 ;  /* 0x0000143201007387 */ /* 0x000fe20000100800 */
[----:B------:R-:W-:Y:S01]  /*14bf0*/  @!P2 FMUL R71, R71, 0.5 ;  /* 0x3f0000004747a820 */ /* 0x000fe20000400000 */
[----:B------:R-:W3:Y:S01]  /*14c00*/  MUFU.EX2 R44, R68 ;  /* 0x00000044002c7308 */ /* 0x000ee20000000800 */
[----:B-1----:R-:W-:Y:S01]  /*14c10*/  @!P0 FMUL R43, R43, R43 ;  /* 0x0000002b2b2b8220 */ /* 0x002fe20000400000 */
[----:B------:R-:W-:-:S02]  /*14c20*/  FSETP.GEU.AND P0, PT, R73, -126, PT ;  /* 0xc2fc00004900780b */ /* 0x000fc40003f0e000 */
[----:B------:R-:W-:Y:S02]  /*14c30*/  F2FP.F16.F32.PACK_AB R66, R141, R140 ;  /* 0x0000008c8d42723e */ /* 0x000fe400000000ff */
[----:B------:R1:W-:Y:S01]  /*14c40*/  STL [R1+0x18], R43 ;  /* 0x0000182b01007387 */ /* 0x0003e20000100800 */
[----:B------:R-:W-:Y:S01]  /*14c50*/  @!P1 FMUL R72, R72, 0.5 ;  /* 0x3f00000048489820 */ /* 0x000fe20000400000 */
[----:B------:R-:W5:Y:S01]  /*14c60*/  MUFU.EX2 R48, R69 ;  /* 0x0000004500307308 */ /* 0x000f620000000800 */
[----:B----4-:R-:W-:Y:S01]  /*14c70*/  @!P6 FMUL R49, R49, R49 ;  /* 0x000000313131e220 */ /* 0x010fe20000400000 */
[----:B------:R-:W-:Y:S02]  /*14c80*/  FSETP.GEU.AND P6, PT, R74, -126, PT ;  /* 0xc2fc00004a00780b */ /* 0x000fe40003fce000 */
[----:B------:R-:W-:Y:S02]  /*14c90*/  F2FP.F16.F32.PACK_AB R67, R143, R142 ;  /* 0x0000008e8f43723e */ /* 0x000fe400000000ff */
[----:B------:R-:W-:Y:S01]  /*14ca0*/  STL [R1+0x1c], R49 ;  /* 0x00001c3101007387 */ /* 0x000fe20000100800 */
[----:B------:R-:W-:Y:S01]  /*14cb0*/  @!P0 FMUL R73, R73, 0.5 ;  /* 0x3f00000049498820 */ /* 0x000fe20000400000 */
[----:B------:R-:W4:Y:S01]  /*14cc0*/  MUFU.EX2 R45, R70 ;  /* 0x00000046002d7308 */ /* 0x000f220000000800 */
[----:B---3--:R-:W-:Y:S01]  /*14cd0*/  @!P5 FMUL R44, R44, R44 ;  /* 0x0000002c2c2cd220 */ /* 0x008fe20000400000 */
[----:B------:R-:W-:-:S02]  /*14ce0*/  FSETP.GEU.AND P5, PT, R75, -126, PT ;  /* 0xc2fc00004b00780b */ /* 0x000fc40003fae000 */
[----:B--2---:R-:W-:Y:S02]  /*14cf0*/  F2FP.F16.F32.PACK_AB R42, R50, R42 ;  /* 0x0000002a322a723e */ /* 0x004fe400000000ff */
[----:B------:R2:W-:Y:S01]  /*14d00*/  STL [R1+0x20], R44 ;  /* 0x0000202c01007387 */ /* 0x0005e20000100800 */
[----:B------:R-:W-:Y:S01]  /*14d10*/  @!P6 FMUL R74, R74, 0.5 ;  /* 0x3f0000004a4ae820 */ /* 0x000fe20000400000 */
[----:B------:R-:W3:Y:S01]  /*14d20*/  MUFU.EX2 R47, R71 ;  /* 0x00000047002f7308 */ /* 0x000ee20000000800 */
[----:B-----5:R-:W-:Y:S01]  /*14d30*/  @!P4 FMUL R48, R48, R48 ;  /* 0x000000303030c220 */ /* 0x020fe20000400000 */
[----:B------:R-:W-:Y:S02]  /*14d40*/  FSETP.GEU.AND P4, PT, R76, -126, PT ;  /* 0xc2fc00004c00780b */ /* 0x000fe40003f8e000 */
[----:B------:R-:W-:Y:S02]  /*14d50*/  F2FP.F16.F32.PACK_AB R68, R145, R144 ;  /* 0x000000909144723e */ /* 0x000fe400000000ff */
[----:B------:R-:W-:Y:S01]  /*14d60*/  STL [R1+0x24], R48 ;  /* 0x0000243001007387 */ /* 0x000fe20000100800 */
[----:B------:R-:W-:Y:S01]  /*14d70*/  @!P5 FMUL R75, R75, 0.5 ;  /* 0x3f0000004b4bd820 */ /* 0x000fe20000400000 */
[----:B------:R-:W5:Y:S01]  /*14d80*/  MUFU.EX2 R5, R72 ;  /* 0x0000004800057308 */ /* 0x000f620000000800 */
[----:B----4-:R-:W-:Y:S01]  /*14d90*/  @!P3 FMUL R45, R45, R45 ;  /* 0x0000002d2d2db220 */ /* 0x010fe20000400000 */
[----:B------:R-:W-:-:S02]  /*14da0*/  FSETP.GEU.AND P3, PT, R77, -126, PT ;  /* 0xc2fc00004d00780b */ /* 0x000fc40003f6e000 */
[----:B-1----:R-:W-:Y:S02]  /*14db0*/  F2FP.F16.F32.PACK_AB R43, R49, R43 ;  /* 0x0000002b312b723e */ /* 0x002fe400000000ff */
        /* <DEDUP_REMOVED lines=9> */
[----:B-----5:R-:W-:Y:S01]  /*14e50*/  @!P1 FMUL R5, R5, R5 ;  /* 0x0000000505059220 */ /* 0x020fe20000400000 */
[----:B------:R-:W-:-:S02]  /*14e60*/  FSETP.GEU.AND P1, PT, R79, -126, PT ;  /* 0xc2fc00004f00780b */ /* 0x000fc40003f2e000 */
[----:B--2---:R-:W-:Y:S02]  /*14e70*/  F2FP.F16.F32.PACK_AB R44, R48, R44 ;  /* 0x0000002c302c723e */ /* 0x004fe400000000ff */
[----:B------:R-:W-:Y:S01]  /*14e80*/  STL [R1+0x30], R5 ;  /* 0x0000300501007387 */ /* 0x000fe20000100800 */
[----:B------:R-:W-:Y:S01]  /*14e90*/  @!P2 FMUL R78, R78, 0.5 ;  /* 0x3f0000004e4ea820 */ /* 0x000fe20000400000 */
[----:B------:R-:W2:Y:S01]  /*14ea0*/  MUFU.EX2 R4, R75 ;  /* 0x0000004b00047308 */ /* 0x000ea20000000800 */
[----:B----4-:R-:W-:Y:S01]  /*14eb0*/  @!P0 FMUL R46, R46, R46 ;  /* 0x0000002e2e2e8220 */ /* 0x010fe20000400000 */
[----:B------:R-:W-:Y:S02]  /*14ec0*/  FSETP.GEU.AND P0, PT, R80, -126, PT ;  /* 0xc2fc00005000780b */ /* 0x000fe40003f0e000 */
[----:B------:R-:W-:Y:S02]  /*14ed0*/  F2FP.F16.F32.PACK_AB R70, R149, R148 ;  /* 0x000000949546723e */ /* 0x000fe400000000ff */
[----:B------:R4:W-:Y:S01]  /*14ee0*/  STL [R1+0x34], R46 ;  /* 0x0000342e01007387 */ /* 0x0009e20000100800 */
[----:B------:R-:W-:Y:S01]  /*14ef0*/  @!P1 FMUL R79, R79, 0.5 ;  /* 0x3f0000004f4f9820 */ /* 0x000fe20000400000 */
[----:B------:R-:W5:Y:S01]  /*14f00*/  MUFU.EX2 R9, R76 ;  /* 0x0000004c00097308 */ /* 0x000f620000000800 */
[----:B---3--:R-:W-:Y:S01]  /*14f10*/  @!P6 FMUL R7, R7, R7 ;  /* 0x000000070707e220 */ /* 0x008fe20000400000 */
[----:B------:R-:W-:-:S02]  /*14f20*/  FSETP.GEU.AND P6, PT, R81, -126, PT ;  /* 0xc2fc00005100780b */ /* 0x000fc40003fce000 */
[----:B-1----:R-:W-:Y:S02]  /*14f30*/  F2FP.F16.F32.PACK_AB R45, R47, R45 ;  /* 0x0000002d2f2d723e */ /* 0x002fe400000000ff */
[----:B------:R1:W-:Y:S01]  /*14f40*/  STL [R1+0x38], R7 ;  /* 0x0000380701007387 */ /* 0x0003e20000100800 */
[----:B------:R-:W-:Y:S01]  /*14f50*/  @!P0 FMUL R80, R80, 0.5 ;  /* 0x3f00000050508820 */ /* 0x000fe20000400000 */
[----:B------:R-:W3:Y:S01]  /*14f60*/  MUFU.EX2 R6, R77 ;  /* 0x0000004d00067308 */ /* 0x000ee20000000800 */
[----:B--2---:R-:W-:Y:S01]  /*14f70*/  @!P5 FMUL R4, R4, R4 ;  /* 0x000000040404d220 */ /* 0x004fe20000400000 */
[----:B------:R-:W-:Y:S02]  /*14f80*/  FSETP.GEU.AND P5, PT, R82, -126, PT ;  /* 0xc2fc00005200780b */ /* 0x000fe40003fae000 */
[----:B------:R-:W-:Y:S02]  /*14f90*/  F2FP.F16.F32.PACK_AB R71, R93, R92 ;  /* 0x0000005c5d47723e */ /* 0x000fe400000000ff */
[----:B------:R1:W-:Y:S01]  /*14fa0*/  STL [R1+0x3c], R4 ;  /* 0x00003c0401007387 */ /* 0x0003e20000100800 */
[----:B------:R-:W-:Y:S01]  /*14fb0*/  @!P6 FMUL R81, R81, 0.5 ;  /* 0x3f0000005151e820 */ /* 0x000fe20000400000 */
[----:B------:R-:W2:Y:S01]  /*14fc0*/  MUFU.EX2 R11, R78 ;  /* 0x0000004e000b7308 */ /* 0x000ea20000000800 */
[----:B-----5:R-:W-:Y:S01]  /*14fd0*/  @!P4 FMUL R9, R9, R9 ;  /* 0x000000090909c220 */ /* 0x020fe20000400000 */
[----:B------:R-:W-:-:S02]  /*14fe0*/  FSETP.GEU.AND P4, PT, R83, -126, PT ;  /* 0xc2fc00005300780b */ /* 0x000fc40003f8e000 */
[----:B------:R-:W-:Y:S02]  /*14ff0*/  F2FP.F16.F32.PACK_AB R72, R95, R94 ;  /* 0x0000005e5f48723e */ /* 0x000fe400000000ff */
[----:B------:R1:W-:Y:S01]  /*15000*/  STL [R1+0x40], R9 ;  /* 0x0000400901007387 */ /* 0x0003e20000100800 */
[----:B------:R-:W-:Y:S01]  /*15010*/  @!P5 FMUL R82, R82, 0.5 ;  /* 0x3f0000005252d820 */ /* 0x000fe20000400000 */
[----:B------:R-:W5:Y:S01]  /*15020*/  MUFU.EX2 R8, R79 ;  /* 0x0000004f00087308 */ /* 0x000f620000000800 */
[----:B---3--:R-:W-:Y:S01]  /*15030*/  @!P3 FMUL R6, R6, R6 ;  /* 0x000000060606b220 */ /* 0x008fe20000400000 */
[----:B------:R-:W-:Y:S02]  /*15040*/  FSETP.GEU.AND P3, PT, R84, -126, PT ;  /* 0xc2fc00005400780b */ /* 0x000fe40003f6e000 */
[----:B------:R-:W-:Y:S02]  /*15050*/  F2FP.F16.F32.PACK_AB R73, R97, R96 ;  /* 0x000000606149723e */ /* 0x000fe400000000ff */
[----:B------:R1:W-:Y:S01]  /*15060*/  STL [R1+0x44], R6 ;  /* 0x0000440601007387 */ /* 0x0003e20000100800 */
[----:B------:R-:W-:Y:S01]  /*15070*/  @!P4 FMUL R83, R83, 0.5 ;  /* 0x3f0000005353c820 */ /* 0x000fe20000400000 */
[----:B------:R-:W3:Y:S01]  /*15080*/  MUFU.EX2 R157, R80 ;  /* 0x00000050009d7308 */ /* 0x000ee20000000800 */
[----:B--2---:R-:W-:Y:S01]  /*15090*/  @!P2 FMUL R11, R11, R11 ;  /* 0x0000000b0b0ba220 */ /* 0x004fe20000400000 */
[----:B------:R-:W-:-:S02]  /*150a0*/  FSETP.GEU.AND P2, PT, R85, -126, PT ;  /* 0xc2fc00005500780b */ /* 0x000fc40003f4e000 */
[----:B------:R-:W-:Y:S02]  /*150b0*/  F2FP.F16.F32.PACK_AB R74, R99, R98 ;  /* 0x00000062634a723e */ /* 0x000fe400000000ff */
[----:B------:R1:W-:Y:S01]  /*150c0*/  STL [R1+0x48], R11 ;  /* 0x0000480b01007387 */ /* 0x0003e20000100800 */
[----:B------:R-:W-:Y:S01]  /*150d0*/  @!P3 FMUL R84, R84, 0.5 ;  /* 0x3f0000005454b820 */ /* 0x000fe20000400000 */
[----:B------:R-:W2:Y:S01]  /*150e0*/  MUFU.EX2 R10, R81 ;  /* 0x00000051000a7308 */ /* 0x000ea20000000800 */
[----:B-----5:R-:W-:Y:S01]  /*150f0*/  @!P1 FMUL R8, R8, R8 ;  /* 0x0000000808089220 */ /* 0x020fe20000400000 */
[----:B------:R-:W-:Y:S02]  /*15100*/  FSETP.GEU.AND P1, PT, R86, -126, PT ;  /* 0xc2fc00005600780b */ /* 0x000fe40003f2e000 */
[----:B------:R-:W-:Y:S02]  /*15110*/  F2FP.F16.F32.PACK_AB R75, R101, R100 ;  /* 0x00000064654b723e */ /* 0x000fe400000000ff */
[----:B------:R1:W-:Y:S01]  /*15120*/  STL [R1+0x4c], R8 ;  /* 0x00004c0801007387 */ /* 0x0003e20000100800 */
[----:B------:R-:W-:Y:S01]  /*15130*/  @!P2 FMUL R85, R85, 0.5 ;  /* 0x3f0000005555a820 */ /* 0x000fe20000400000 */
[----:B------:R-:W5:Y:S01]  /*15140*/  MUFU.EX2 R20, R82 ;  /* 0x0000005200147308 */ /* 0x000f620000000800 */
[----:B---3--:R-:W-:Y:S01]  /*15150*/  @!P0 FMUL R157, R157, R157 ;  /* 0x0000009d9d9d8220 */ /* 0x008fe20000400000 */
[----:B------:R-:W-:-:S02]  /*15160*/  FSETP.GEU.AND P0, PT, R87, -126, PT ;  /* 0xc2fc00005700780b */ /* 0x000fc40003f0e000 */
[----:B------:R-:W-:Y:S02]  /*15170*/  F2FP.F16.F32.PACK_AB R76, R103, R102 ;  /* 0x00000066674c723e */ /* 0x000fe400000000ff */
[----:B------:R1:W-:Y:S01]  /*15180*/  STL [R1+0x50], R157 ;  /* 0x0000509d01007387 */ /* 0x0003e20000100800 */
[----:B------:R-:W-:Y:S01]  /*15190*/  @!P1 FMUL R86, R86, 0.5 ;  /* 0x3f00000056569820 */ /* 0x000fe20000400000 */
[----:B------:R-:W3:Y:S01]  /*151a0*/  MUFU.EX2 R21, R83 ;  /* 0x0000005300157308 */ /* 0x000ee20000000800 */
[----:B--2---:R-:W-:Y:S01]  /*151b0*/  @!P6 FMUL R10, R10, R10 ;  /* 0x0000000a0a0ae220 */ /* 0x004fe20000400000 */
[----:B------:R-:W-:Y:S02]  /*151c0*/  LOP3.LUT P6, RZ, R3, 0x3, R2, 0x48, !PT ;  /* 0x0000000303ff7812 */ /* 0x000fe400078c4802 */
[----:B------:R-:W-:Y:S02]  /*151d0*/  F2FP.F16.F32.PACK_AB R77, R105, R104 ;  /* 0x00000068694d723e */ /* 0x000fe400000000ff */
[----:B------:R1:W-:Y:S01]  /*151e0*/  STL [R1+0x54], R10 ;  /* 0x0000540a01007387 */ /* 0x0003e20000100800 */
[----:B------:R-:W-:Y:S01]  /*151f0*/  @!P0 FMUL R87, R87, 0.5 ;  /* 0x3f00000057578820 */ /* 0x000fe20000400000 */
[----:B------:R-:W2:Y:S01]  /*15200*/  MUFU.EX2 R14, R84 ;  /* 0x00000054000e7308 */ /* 0x000ea20000000800 */
[----:B-----5:R-:W-:Y:S01]  /*15210*/  @!P5 FMUL R20, R20, R20 ;  /* 0x000000141414d220 */ /* 0x020fe20000400000 */
[----:B------:R-:W-:-:S02]  /*15220*/  F2FP.F16.F32.PACK_AB R78, R107, R106 ;  /* 0x0000006a6b4e723e */ /* 0x000fc400000000ff */
[----:B------:R-:W-:Y:S02]  /*15230*/  F2FP.F16.F32.PACK_AB R79, R109, R108 ;  /* 0x0000006c6d4f723e */ /* 0x000fe400000000ff */
[----:B------:R1:W-:Y:S01]  /*15240*/  STL [R1+0x58], R20 ;  /* 0x0000581401007387 */ /* 0x0003e20000100800 */
[----:B------:R-:W-:Y:S01]  /*15250*/  F2FP.F16.F32.PACK_AB R80, R111, R110 ;  /* 0x0000006e6f50723e */ /* 0x000fe200000000ff */
[----:B------:R-:W5:Y:S01]  /*15260*/  MUFU.EX2 R15, R85 ;  /* 0x00000055000f7308 */ /* 0x000f620000000800 */
[----:B---3--:R-:W-:Y:S01]  /*15270*/  @!P4 FMUL R21, R21, R21 ;  /* 0x000000151515c220 */ /* 0x008fe20000400000 */
[----:B------:R-:W-:Y:S02]  /*15280*/  F2FP.F16.F32.PACK_AB R81, R113, R112 ;  /* 0x000000707151723e */ /* 0x000fe400000000ff */
[----:B------:R-:W-:Y:S02]  /*15290*/  F2FP.F16.F32.PACK_AB R82, R115, R114 ;  /* 0x000000727352723e */ /* 0x000fe400000000ff */
[----:B------:R1:W-:Y:S01]  /*152a0*/  STL [R1+0x5c], R21 ;  /* 0x00005c1501007387 */ /* 0x0003e20000100800 */
[----:B------:R-:W-:Y:S01]  /*152b0*/  F2FP.F16.F32.PACK_AB R83, R117, R116 ;  /* 0x000000747553723e */ /* 0x000fe200000000ff */
[----:B------:R-:W3:Y:S01]  /*152c0*/  MUFU.EX2 R12, R86 ;  /* 0x00000056000c7308 */ /* 0x000ee20000000800 */
[----:B--2---:R-:W-:Y:S01]  /*152d0*/  @!P3 FMUL R14, R14, R14 ;  /* 0x0000000e0e0eb220 */ /* 0x004fe20000400000 */
[----:B------:R-:W-:-:S02]  /*152e0*/  F2FP.F16.F32.PACK_AB R84, R119, R118 ;  /* 0x000000767754723e */ /* 0x000fc400000000ff */
[----:B----4-:R-:W-:Y:S02]  /*152f0*/  F2FP.F16.F32.PACK_AB R46, R46, R5 ;  /* 0x000000052e2e723e */ /* 0x010fe400000000ff */
[----:B------:R1:W-:Y:S01]  /*15300*/  STL [R1+0x68], R14 ;  /* 0x0000680e01007387 */ /* 0x0003e20000100800 */
[----:B------:R-:W-:Y:S01]  /*15310*/  F2FP.F16.F32.PACK_AB R47, R4, R7 ;  /* 0x00000007042f723e */ /* 0x000fe200000000ff */
[----:B------:R-:W2:Y:S01]  /*15320*/  MUFU.EX2 R13, R87 ;  /* 0x00000057000d7308 */ /* 0x000ea20000000800 */
[----:B-----5:R-:W-:Y:S01]  /*15330*/  @!P2 FMUL R15, R15, R15 ;  /* 0x0000000f0f0fa220 */ /* 0x020fe20000400000 */
[----:B------:R-:W-:Y:S02]  /*15340*/  F2FP.F16.F32.PACK_AB R85, R121, R120 ;  /* 0x000000787955723e */ /* 0x000fe400000000ff */
[----:B------:R-:W-:Y:S02]  /*15350*/  F2FP.F16.F32.PACK_AB R48, R6, R9 ;  /* 0x000000090630723e */ /* 0x000fe400000000ff */
[----:B------:R1:W-:Y:S01]  /*15360*/  STL [R1+0x6c], R15 ;  /* 0x00006c0f01007387 */ /* 0x0003e20000100800 */
[----:B------:R-:W-:Y:S01]  /*15370*/  F2FP.F16.F32.PACK_AB R49, R8, R11 ;  /* 0x0000000b0831723e */ /* 0x000fe200000000ff */
[----:B---3--:R-:W-:Y:S01]  /*15380*/  @!P1 FMUL R12, R12, R12 ;  /* 0x0000000c0c0c9220 */ /* 0x008fe20000400000 */
[----:B------:R-:W-:-:S02]  /*15390*/  F2FP.F16.F32.PACK_AB R86, R123, R122 ;  /* 0x0000007a7b56723e */ /* 0x000fc400000000ff */
[----:B------:R-:W-:Y:S02]  /*153a0*/  F2FP.F16.F32.PACK_AB R50, R10, R157 ;  /* 0x0000009d0a32723e */ /* 0x000fe400000000ff */
[----:B------:R1:W-:Y:S01]  /*153b0*/  STL [R1+0x60], R12 ;  /* 0x0000600c01007387 */ /* 0x0003e20000100800 */
[----:B------:R-:W-:Y:S01]  /*153c0*/  F2FP.F16.F32.PACK_AB R51, R21, R20 ;  /* 0x000000141533723e */ /* 0x000fe200000000ff */
[----:B--2---:R-:W-:Y:S01]  /*153d0*/  @!P0 FMUL R13, R13, R13 ;  /* 0x0000000d0d0d8220 */ /* 0x004fe20000400000 */
[----:B------:R-:W-:Y:S02]  /*153e0*/  F2FP.F16.F32.PACK_AB R87, R151, R150 ;  /* 0x000000969757723e */ /* 0x000fe400000000ff */
[----:B------:R-:W-:Y:S02]  /*153f0*/  F2FP.F16.F32.PACK_AB R52, R15, R14 ;  /* 0x0000000e0f34723e */ /* 0x000fe400000000ff */
[----:B------:R1:W-:Y:S01]  /*15400*/  STL [R1+0x64], R13 ;  /* 0x0000640d01007387 */ /* 0x0003e20000100800 */
[----:B------:R-:W-:Y:S01]  /*15410*/  F2FP.F16.F32.PACK_AB R53, R13, R12 ;  /* 0x0000000c0d35723e */ /* 0x000fe200000000ff */
[----:B------:R-:W-:Y:S06]  /*15420*/  @!P6 BRA `(.L_x_272) ;  /* 0x000000000040e947 */ /* 0x000fec0003800000 */
[----:B------:R-:W-:Y:S01]  /*15430*/  MOV R2, 0x8 ;  /* 0x0000000800027802 */ /* 0x000fe20000000f00 */
[----:B------:R-:W2:Y:S01]  /*15440*/  LDCU.64 UR6, c[0x4][0xb0] ;  /* 0x01001600ff0677ac */ /* 0x000ea20008000a00 */
[----:B-1----:R-:W-:Y:S02]  /*15450*/  HFMA2 R12, -RZ, RZ, 0, 5.9604644775390625e-08 ;  /* 0x00000001ff0c7431 */ /* 0x002fe400000001ff */
[----:B------:R-:W-:Y:S01]  /*15460*/  IMAD.MOV.U32 R8, RZ, RZ, 0x1be ;  /* 0x000001beff087424 */ /* 0x000fe200078e00ff */
[----:B------:R-:W1:Y:S01]  /*15470*/  LDCU.64 UR4, c[0x4][0xb8] ;  /* 0x01001700ff0477ac */ /* 0x000e620008000a00 */
[----:B------:R-:W3:Y:S01]  /*15480*/  LDC.64 R2, c[0x4][R2] ;  /* 0x0100000002027b82 */ /* 0x000ee20000000a00 */
[----:B------:R-:W-:Y:S01]  /*15490*/  IMAD.MOV.U32 R13, RZ, RZ, RZ ;  /* 0x000000ffff0d7224 */ /* 0x000fe200078e00ff */
[----:B------:R-:W4:Y:S01]  /*154a0*/  LDCU.64 UR8, c[0x4][0x20] ;  /* 0x01000400ff0877ac */ /* 0x000f220008000a00 */
[----:B--2---:R-:W-:Y:S01]  /*154b0*/  IMAD.U32 R4, RZ, RZ, UR6 ;  /* 0x00000006ff047e24 */ /* 0x004fe2000f8e00ff */
[----:B------:R-:W-:Y:S01]  /*154c0*/  MOV R5, UR7 ;  /* 0x0000000700057c02 */ /* 0x000fe20008000f00 */
[----:B-1----:R-:W-:Y:S01]  /*154d0*/  IMAD.U32 R6, RZ, RZ, UR4 ;  /* 0x00000004ff067e24 */ /* 0x002fe2000f8e00ff */
[----:B------:R-:W-:Y:S01]  /*154e0*/  MOV R7, UR5 ;  /* 0x0000000500077c02 */ /* 0x000fe20008000f00 */
[----:B----4-:R-:W-:Y:S01]  /*154f0*/  IMAD.U32 R10, RZ, RZ, UR8 ;  /* 0x00000008ff0a7e24 */ /* 0x010fe2000f8e00ff */
[----:B------:R-:W-:-:S02]  /*15500*/  MOV R11, UR9 ;  /* 0x00000009000b7c02 */ /* 0x000fc40008000f00 */
[----:B------:R-:W-:-:S07]  /*15510*/  LEPC R20, `(.L_x_272) ;  /* 0x000000001014794e */ /* 0x000fce0000000000 */
[----:B---3--:R-:W-:Y:S05]  /*15520*/  CALL.ABS.NOINC R2 ;  /* 0x0000000002007343 */ /* 0x008fea0003c00000 */
.L_x_272:
[C---:B------:R-:W-:Y:S01]  /*15530*/  FSETP.NEU.AND P0, PT, R17.reuse, -INF , PT ;  /* 0xff8000001100780b */ /* 0x040fe20003f0d000 */
[----:B------:R-:W2:Y:S01]  /*15540*/  S2R R2, SR_TID.X ;  /* 0x0000000000027919 */ /* 0x000ea20000002100 */
[----:B------:R-:W-:Y:S05]  /*15550*/  WARPSYNC.ALL ;  /* 0x0000000000007948 */ /* 0x000fea0003800000 */
[----:B------:R-:W-:Y:S01]  /*15560*/  FSEL R0, R17, RZ, P0 ;  /* 0x000000ff11007208 */ /* 0x000fe20000000000 */
[----:B------:R-:W-:Y:S01]  /*15570*/  UIADD3 UR4, UPT, UPT, UR40, 0x20, URZ ;  /* 0x0000002028047890 */ /* 0x000fe2000fffe0ff */
[----:B------:R3:W-:Y:S03]  /*15580*/  STTM.x32 tmem[UR40], R56 ;  /* 0x00000038000079ed */ /* 0x0007e600082c0028 */
[----:B------:R-:W-:Y:S01]  /*15590*/  FMUL R0, R0, -UR36 ;  /* 0x8000002400007c20 */ /* 0x000fe20008400000 */
[----:B------:R-:W-:-:S03]  /*155a0*/  USHF.R.U32.HI UR4, URZ, 0x15, UR4 ;  /* 0x00000015ff047899 */ /* 0x000fc60008011604 */
[--C-:B------:R-:W-:Y:S02]  /*155b0*/  FFMA2 R88, R88.F32x2.HI_LO, UR36.F32, R0.reuse.F32 ;  /* 0x0000002458587c49 */ /* 0x100fe40009200000 */
[----:B------:R-:W-:Y:S01]  /*155c0*/  FFMA2 R90, R90.F32x2.HI_LO, UR36.F32, R0.F32 ;  /* 0x000000245a5a7c49 */ /* 0x000fe20009200000 */
[----:B------:R-:W-:Y:S02]  /*155d0*/  MOV R3, UR4 ;  /* 0x0000000400037c02 */ /* 0x000fe40008000f00 */
[----:B------:R-:W-:Y:S02]  /*155e0*/  FSETP.GEU.AND P4, PT, R88, -126, PT ;  /* 0xc2fc00005800780b */ /* 0x000fe40003f8e000 */
[----:B------:R-:W-:Y:S02]  /*155f0*/  FSETP.GEU.AND P3, PT, R89, -126, PT ;  /* 0xc2fc00005900780b */ /* 0x000fe40003f6e000 */
[----:B------:R-:W-:Y:S02]  /*15600*/  FSETP.GEU.AND P2, PT, R90, -126, PT ;  /* 0xc2fc00005a00780b */ /* 0x000fe40003f4e000 */
[----:B------:R-:W-:-:S07]  /*15610*/  FSETP.GEU.AND P1, PT, R91, -126, PT ;  /* 0xc2fc00005b00780b */ /* 0x000fce0003f2e000 */
[----:B------:R-:W-:Y:S02]  /*15620*/  @!P4 FMUL R88, R88, 0.5 ;  /* 0x3f0000005858c820 */ /* 0x000fe40000400000 */
[----:B------:R-:W-:Y:S02]  /*15630*/  @!P3 FMUL R89, R89, 0.5 ;  /* 0x3f0000005959b820 */ /* 0x000fe40000400000 */
[----:B------:R-:W-:Y:S02]  /*15640*/  @!P2 FMUL R90, R90, 0.5 ;  /* 0x3f0000005a5aa820 */ /* 0x000fe40000400000 */
[----:B------:R-:W-:Y:S01]  /*15650*/  @!P1 FMUL R91, R91, 0.5 ;  /* 0x3f0000005b5b9820 */ /* 0x000fe20000400000 */
[----:B---3--:R-:W3:Y:S01]  /*15660*/  MUFU.EX2 R58, R88 ;  /* 0x00000058003a7308 */ /* 0x008ee20000000800 */
[----:B--2---:R-:W-:-:S04]  /*15670*/  SHF.R.U32.HI R60, RZ, 0x5, R2 ;  /* 0x00000005ff3c7819 */ /* 0x004fc80000011602 */
[----:B------:R-:W-:-:S03]  /*15680*/  LOP3.LUT P0, RZ, R3, 0x3, R60, 0x48, !PT ;  /* 0x0000000303ff7812 */ /* 0x000fc6000780483c */
[----:B------:R-:W2:Y:S08]  /*15690*/  MUFU.EX2 R59, R89 ;  /* 0x00000059003b7308 */ /* 0x000eb00000000800 */
[----:B------:R-:W4:Y:S01]  /*156a0*/  MUFU.EX2 R56, R90 ;  /* 0x0000005a00387308 */ /* 0x000f220000000800 */
[----:B---3--:R-:W-:-:S07]  /*156b0*/  @!P4 FMUL R58, R58, R58 ;  /* 0x0000003a3a3ac220 */ /* 0x008fce0000400000 */
[----:B------:R-:W3:Y:S01]  /*156c0*/  MUFU.EX2 R57, R91 ;  /* 0x0000005b00397308 */ /* 0x000ee20000000800 */
[----:B--2---:R-:W-:-:S05]  /*156d0*/  @!P3 FMUL R59, R59, R59 ;  /* 0x0000003b3b3bb220 */ /* 0x004fca0000400000 */
[----:B------:R-:W-:Y:S01]  /*156e0*/  F2FP.F16.F32.PACK_AB R54, R59, R58 ;  /* 0x0000003a3b36723e */ /* 0x000fe200000000ff */
[----:B----4-:R-:W-:Y:S01]  /*156f0*/  @!P2 FMUL R56, R56, R56 ;  /* 0x000000383838a220 */ /* 0x010fe20000400000 */
[----:B---3--:R-:W-:-:S05]  /*15700*/  @!P1 FMUL R57, R57, R57 ;  /* 0x0000003939399220 */ /* 0x008fca0000400000 */
[----:B------:R-:W-:Y:S01]  /*15710*/  F2FP.F16.F32.PACK_AB R55, R57, R56 ;  /* 0x000000383937723e */ /* 0x000fe200000000ff */
[----:B------:R-:W-:Y:S06]  /*15720*/  @!P0 BRA `(.L_x_273) ;  /* 0x0000000000408947 */ /* 0x000fec0003800000 */
[----:B-1----:R-:W-:Y:S01]  /*15730*/  MOV R14, 0x8 ;  /* 0x00000008000e7802 */ /* 0x002fe20000000f00 */
[----:B------:R-:W1:Y:S01]  /*15740*/  LDCU.64 UR8, c[0x4][0xb0] ;  /* 0x01001600ff0877ac */ /* 0x000e620008000a00 */
[----:B------:R-:W-:Y:S02]  /*15750*/  HFMA2 R12, -RZ, RZ, 0, 5.9604644775390625e-08 ;  /* 0x00000001ff0c7431 */ /* 0x000fe400000001ff */
[----:B------:R-:W-:Y:S01]  /*15760*/  IMAD.MOV.U32 R8, RZ, RZ, 0x1be ;  /* 0x000001beff087424 */ /* 0x000fe200078e00ff */
[----:B------:R-:W2:Y:S01]  /*15770*/  LDCU.64 UR6, c[0x4][0xb8] ;  /* 0x01001700ff0677ac */ /* 0x000ea20008000a00 */
[----:B------:R-:W3:Y:S01]  /*15780*/  LDC.64 R14, c[0x4][R14] ;  /* 0x010000000e0e7b82 */ /* 0x000ee20000000a00 */
[----:B------:R-:W-:Y:S01]  /*15790*/  IMAD.MOV.U32 R13, RZ, RZ, RZ ;  /* 0x000000ffff0d7224 */ /* 0x000fe200078e00ff */
[----:B------:R-:W4:Y:S01]  /*157a0*/  LDCU.64 UR4, c[0x4][0x20] ;  /* 0x01000400ff0477ac */ /* 0x000f220008000a00 */
[----:B-1----:R-:W-:Y:S01]  /*157b0*/  IMAD.U32 R4, RZ, RZ, UR8 ;  /* 0x00000008ff047e24 */ /* 0x002fe2000f8e00ff */
[----:B------:R-:W-:Y:S01]  /*157c0*/  MOV R5, UR9 ;  /* 0x0000000900057c02 */ /* 0x000fe20008000f00 */
[----:B--2---:R-:W-:Y:S01]  /*157d0*/  IMAD.U32 R6, RZ, RZ, UR6 ;  /* 0x00000006ff067e24 */ /* 0x004fe2000f8e00ff */
[----:B------:R-:W-:Y:S01]  /*157e0*/  MOV R7, UR7 ;  /* 0x0000000700077c02 */ /* 0x000fe20008000f00 */
[----:B----4-:R-:W-:Y:S01]  /*157f0*/  IMAD.U32 R10, RZ, RZ, UR4 ;  /* 0x00000004ff0a7e24 */ /* 0x010fe2000f8e00ff */
[----:B------:R-:W-:-:S02]  /*15800*/  MOV R11, UR5 ;  /* 0x00000005000b7c02 */ /* 0x000fc40008000f00 */
[----:B------:R-:W-:-:S07]  /*15810*/  LEPC R20, `(.L_x_273) ;  /* 0x000000001014794e */ /* 0x000fce0000000000 */
[----:B---3--:R-:W-:Y:S05]  /*15820*/  CALL.ABS.NOINC R14 ;  /* 0x000000000e007343 */ /* 0x008fea0003c00000 */
.L_x_273:
[----:B------:R-:W-:Y:S01]  /*15830*/  MOV R0, UR47 ;  /* 0x0000002f00007c02 */ /* 0x000fe20008000f00 */
[----:B------:R-:W-:Y:S05]  /*15840*/  WARPSYNC.ALL ;  /* 0x0000000000007948 */ /* 0x000fea0003800000 */
[----:B------:R-:W-:Y:S01]  /*15850*/  ISETP.GT.U32.AND P1, PT, R0, 0x1, PT ;  /* 0x000000010000780c */ /* 0x000fe20003f24070 */
[----:B------:R2:W-:Y:S01]  /*15860*/  STTM.x32 tmem[UR40+0x20], R24 ;  /* 0x00002018000079ed */ /* 0x0005e200082c0028 */
[----:B------:R-:W3:Y:S11]  /*15870*/  FENCE.VIEW.ASYNC.T ;  /* 0x00000000000073c6 */ /* 0x000ef60000000200 */
[----:B------:R-:W-:Y:S05]  /*15880*/  @P1 BRA `(.L_x_274) ;  /* 0x0000000000081947 */ /* 0x000fea0003800000 */
[----:B------:R-:W-:Y:S05]  /*15890*/  BPT.TRAP 0x1 ;  /* 0x000000040000795c */ /* 0x000fea0000300000 */
[----:B------:R-:W-:Y:S05]  /*158a0*/  BPT.TRAP 0x1 ;  /* 0x000000040000795c */ /* 0x000fea0000300000 */
.L_x_274:
[----:B------:R-:W4:Y:S01]  /*158b0*/  S2UR UR4, SR_CgaCtaId ;  /* 0x00000000000479c3 */ /* 0x000f220000008800 */
[----:B------:R-:W-:Y:S01]  /*158c0*/  UISETP.NE.AND UP0, UPT, UR56, URZ, UPT ;  /* 0x000000ff3800728c */ /* 0x000fe2000bf05270 */
[----:B------:R-:W-:Y:S02]  /*158d0*/  UMOV UR5, 0x400 ;  /* 0x0000040000057882 */ /* 0x000fe40000000000 */
[----:B----4-:R-:W-:-:S04]  /*158e0*/  ULEA UR4, UR4, UR5, 0x18 ;  /* 0x0000000504047291 */ /* 0x010fc8000f8ec0ff */
[----:B------:R-:W-:-:S04]  /*158f0*/  UIADD3 UR5, UPT, UPT, UR4, 0x38068, URZ ;  /* 0x0003806804057890 */ /* 0x000fc8000fffe0ff */
[----:B------:R-:W-:-:S04]  /*15900*/  @UP0 UIADD3 UR5, UPT, UPT, UR4, 0x38058, URZ ;  /* 0x0003805804050890 */ /* 0x000fc8000fffe0ff */
[----:B------:R-:W-:-:S09]  /*15910*/  UPRMT UR5, UR43, 0x654, UR5 ;  /* 0x000006542b057896 */ /* 0x000fd20008000005 */
[----:B---3--:R-:W-:Y:S01]  /*15920*/  SYNCS.ARRIVE.TRANS64.RED.A1T0 RZ, [UR5], RZ ;  /* 0x000000ffffff79a7 */ /* 0x008fe20008100405 */
[----:B------:R-:W-:-:S04]  /*15930*/  USEL UR5, UR51, UR54, UP0 ;  /* 0x0000003633057287 */ /* 0x000fc80008000000 */
[----:B------:R-:W-:-:S04]  /*15940*/  ULOP3.LUT UR5, UR5, 0x1, URZ, 0x3c, !UPT ;  /* 0x0000000105057892 */ /* 0x000fc8000f8e3cff */
[----:B------:R-:W-:Y:S02]  /*15950*/  USEL UR51, UR5, UR51, UP0 ;  /* 0x0000003305337287 */ /* 0x000fe40008000000 */
[----:B------:R-:W-:Y:S02]  /*15960*/  USEL UR54, UR54, UR5, UP0 ;  /* 0x0000000536367287 */ /* 0x000fe40008000000 */
[----:B------:R-:W-:-:S09]  /*15970*/  UISETP.NE.AND UP0, UPT, UR48, URZ, UPT ;  /* 0x000000ff3000728c */ /* 0x000fd2000bf05270 */
[----:B------:R-:W-:Y:S05]  /*15980*/  BRA.U UP0, `(.L_x_275) ;  /* 0x0000000100047547 */ /* 0x000fea000b800000 */
[----:B------:R-:W-:Y:S05]  /*15990*/  BPT.TRAP 0x1 ;  /* 0x000000040000795c */ /* 0x000fea0000300000 */
.L_x_275:
[----:B------:R-:W-:Y:S01]  /*159a0*/  UISETP.NE.AND UP0, UPT, UR56, URZ, UPT ;  /* 0x000000ff3800728c */ /* 0x000fe2000bf05270 */
[----:B------:R-:W-:Y:S01]  /*159b0*/  MOV R0, UR39 ;  /* 0x0000002700007c02 */ /* 0x000fe20008000f00 */
[----:B------:R-:W-:Y:S01]  /*159c0*/  UIADD3 UR6, UPT, UPT, UR4, 0x38078, URZ ;  /* 0x0003807804067890 */ /* 0x000fe2000fffe0ff */
[----:B------:R-:W-:Y:S01]  /*159d0*/  FADD2 R22, R22.F32x2.HI_LO, RZ.F32 ;  /* 0x000000ff1616724b */ /* 0x000fe20000200000 */
[----:B------:R-:W-:Y:S01]  /*159e0*/  FSETP.NEU.AND P0, PT, R17, -INF , PT ;  /* 0xff8000001100780b */ /* 0x000fe20003f0d000 */
[----:B------:R-:W-:Y:S01]  /*159f0*/  FADD2 R124, R124.F32x2.HI_LO, RZ.F32 ;  /* 0x000000ff7c7c724b */ /* 0x000fe20000200000 */
[----:B------:R-:W-:Y:S01]  /*15a00*/  SHF.L.U32 R0, R0, 0x1f, RZ ;  /* 0x0000001f00007819 */ /* 0x000fe200000006ff */
[----:B------:R-:W-:Y:S01]  /*15a10*/  FADD2 R22, R22.F32x2.HI_LO, R130.F32x2.HI_LO ;  /* 0x000000821616724b */ /* 0x000fe20000000000 */
[----:B------:R-:W-:Y:S01]  /*15a20*/  FSEL R3, R17, RZ, P0 ;  /* 0x000000ff11037208 */ /* 0x000fe20000000000 */
[----:B------:R-:W-:Y:S02]  /*15a30*/  FADD2 R126, R126.F32x2.HI_LO, RZ.F32 ;  /* 0x000000ff7e7e724b */ /* 0x000fe40000200000 */
[----:B------:R-:W-:Y:S01]  /*15a40*/  @!UP0 UIADD3 UR6, UPT, UPT, UR4, 0x38088, URZ ;  /* 0x0003808804068890 */ /* 0x000fe2000fffe0ff */
[----:B------:R-:W-:Y:S01]  /*15a50*/  FADD2 R124, R124.F32x2.HI_LO, R132.F32x2.HI_LO ;  /* 0x000000847c7c724b */ /* 0x000fe20000000000 */
[----:B------:R-:W-:Y:S01]  /*15a60*/  FSETP.NEU.AND P0, PT, R156, R3, PT ;  /* 0x000000039c00720b */ /* 0x000fe20003f0d000 */
[----:B------:R-:W-:-:S02]  /*15a70*/  FADD2 R126, R126.F32x2.HI_LO, R134.F32x2.HI_LO ;  /* 0x000000867e7e724b */ /* 0x000fc40000000000 */
[----:B------:R-:W-:Y:S02]  /*15a80*/  FADD2 R22, R22.F32x2.HI_LO, R138.F32x2.HI_LO ;  /* 0x0000008a1616724b */ /* 0x000fe40000000000 */
[----:B------:R-:W-:Y:S02]  /*15a90*/  FADD2 R124, R124.F32x2.HI_LO, R140.F32x2.HI_LO ;  /* 0x0000008c7c7c724b */ /* 0x000fe40000000000 */
[----:B------:R-:W3:Y:S01]  /*15aa0*/  SYNCS.PHASECHK.TRANS64.TRYWAIT P2, [UR6], R0 ;  /* 0x00000000ff0075a7 */ /* 0x000ee20008041106 */
[----:B------:R-:W-:Y:S02]  /*15ab0*/  FADD2 R126, R126.F32x2.HI_LO, R142.F32x2.HI_LO ;  /* 0x0000008e7e7e724b */ /* 0x000fe40000000000 */
[----:B------:R-:W-:Y:S02]  /*15ac0*/  FADD2 R22, R22.F32x2.HI_LO, R146.F32x2.HI_LO ;  /* 0x000000921616724b */ /* 0x000fe40000000000 */
[----:B------:R-:W-:Y:S02]  /*15ad0*/  FADD2 R124, R124.F32x2.HI_LO, R148.F32x2.HI_LO ;  /* 0x000000947c7c724b */ /* 0x000fe40000000000 */
[----:B------:R-:W-:-:S02]  /*15ae0*/  FADD2 R126, R126.F32x2.HI_LO, R92.F32x2.HI_LO ;  /* 0x0000005c7e7e724b */ /* 0x000fc40000000000 */
[----:B------:R-:W-:Y:S02]  /*15af0*/  FADD2 R22, R22.F32x2.HI_LO, R96.F32x2.HI_LO ;  /* 0x000000601616724b */ /* 0x000fe40000000000 */
[----:B------:R-:W-:Y:S02]  /*15b00*/  FADD2 R124, R124.F32x2.HI_LO, R98.F32x2.HI_LO ;  /* 0x000000627c7c724b */ /* 0x000fe40000000000 */
[----:B------:R-:W-:Y:S02]  /*15b10*/  FADD2 R126, R126.F32x2.HI_LO, R100.F32x2.HI_LO ;  /* 0x000000647e7e724b */ /* 0x000fe40000000000 */
[----:B------:R-:W-:Y:S01]  /*15b20*/  FADD2 R22, R22.F32x2.HI_LO, R104.F32x2.HI_LO ;  /* 0x000000681616724b */ /* 0x000fe20000000000 */
[----:B---3--:R-:W-:Y:S06]  /*15b30*/  @!P2 BRA `(.L_x_276) ;  /* 0x000000e00064a947 */ /* 0x008fec0003800000 */
.L_x_476:
[----:B------:R-:W-:Y:S01]  /*15b40*/  BSSY.RECONVERGENT B0, `(.L_x_277) ;  /* 0x000000a000007945 */ /* 0x000fe20003800200 */
[----:B---3--:R-:W-:-:S03]  /*15b50*/  MOV R5, 0x3f000000 ;  /* 0x3f00000000057802 */ /* 0x008fc60000000f00 */
[----:B------:R-:W-:Y:S05]  /*15b60*/  @!P0 BRA `(.L_x_278) ;  /* 0x00000000001c8947 */ /* 0x000fea0003800000 */
[----:B------:R-:W-:-:S04]  /*15b70*/  FADD R0, -R3, R156 ;  /* 0x0000009c03007221 */ /* 0x000fc80000000100 */
[----:B------:R-:W-:-:S05]  /*15b80*/  FMUL R0, R0, UR36 ;  /* 0x0000002400007c20 */ /* 0x000fca0008400000 */
[----:B------:R-:W-:-:S13]  /*15b90*/  FSETP.GEU.AND P0, PT, R0, -126, PT ;  /* 0xc2fc00000000780b */ /* 0x000fda0003f0e000 */
[----:B------:R-:W-:-:S04]  /*15ba0*/  @!P0 FMUL R0, R0, 0.5 ;  /* 0x3f00000000008820 */ /* 0x000fc80000400000 */
[----:B------:R-:W3:Y:S02]  /*15bb0*/  MUFU.EX2 R5, R0 ;  /* 0x0000000000057308 */ /* 0x000ee40000000800 */
[----:B---3--:R-:W-:-:S04]  /*15bc0*/  @!P0 FMUL R5, R5, R5 ;  /* 0x0000000505058220 */ /* 0x008fc80000400000 */
[----:B------:R-:W-:Y:S02]  /*15bd0*/  FMUL R5, R5, 0.5 ;  /* 0x3f00000005057820 */ /* 0x000fe40000400000 */
.L_x_278:
[----:B------:R-:W-:Y:S05]  /*15be0*/  BSYNC.RECONVERGENT B0 ;  /* 0x0000000000007941 */ /* 0x000fea0003800200 */
.L_x_277:
[----:B--2---:R-:W2:Y:S04]  /*15bf0*/  LDL.LU.64 R34, [R1+0x10] ;  /* 0x0000100001227983 */ /* 0x004ea80000300a00 */
[----:B------:R-:W3:Y:S04]  /*15c00*/  LDL.LU.64 R32, [R1+0x18] ;  /* 0x0000180001207983 */ /* 0x000ee80000300a00 */
[----:B------:R-:W4:Y:S04]  /*15c10*/  LDL.LU.64 R30, [R1+0x28] ;  /* 0x00002800011e7983 */ /* 0x000f280000300a00 */
[----:B------:R-:W5:Y:S04]  /*15c20*/  LDL.LU.64 R28, [R1+0x30] ;  /* 0x00003000011c7983 */ /* 0x000f680000300a00 */
[----:B------:R-:W5:Y:S04]  /*15c30*/  LDL.LU.64 R26, [R1+0x38] ;  /* 0x00003800011a7983 */ /* 0x000f680000300a00 */
[----:B-1----:R-:W5:Y:S04]  /*15c40*/  LDL.LU.64 R14, [R1+0x20] ;  /* 0x00002000010e7983 */ /* 0x002f680000300a00 */
[----:B------:R-:W5:Y:S04]  /*15c50*/  LDL.LU.64 R24, [R1+0x48] ;  /* 0x0000480001187983 */ /* 0x000f680000300a00 */
[----:B------:R-:W5:Y:S04]  /*15c60*/  LDL.LU.64 R20, [R1+0x50] ;  /* 0x0000500001147983 */ /* 0x000f680000300a00 */
[----:B------:R-:W5:Y:S04]  /*15c70*/  LDL.LU.64 R12, [R1+0x58] ;  /* 0x00005800010c7983 */ /* 0x000f680000300a00 */
[----:B------:R-:W5:Y:S04]  /*15c80*/  LDL.LU.64 R8, [R1+0x40] ;  /* 0x0000400001087983 */ /* 0x000f680000300a00 */
[----:B------:R-:W5:Y:S04]  /*15c90*/  LDL.LU.64 R10, [R1+0x60] ;  /* 0x00006000010a7983 */ /* 0x000f680000300a00 */
[----:B------:R-:W5:Y:S01]  /*15ca0*/  LDL.LU.64 R6, [R1+0x68] ;  /* 0x0000680001067983 */ /* 0x000f620000300a00 */
[----:B------:R-:W-:-:S04]  /*15cb0*/  FMUL R16, R5, R16 ;  /* 0x0000001005107220 */ /* 0x000fc80000400000 */
[----:B------:R-:W-:-:S04]  /*15cc0*/  FADD2 R18, R16.F32, R18.F32x2.HI_LO ;  /* 0x000000121012724b */ /* 0x000fc80000040000 */
[----:B------:R-:W-:-:S04]  /*15cd0*/  FADD2 R18, R18.F32x2.HI_LO, R128.F32x2.HI_LO ;  /* 0x000000801212724b */ /* 0x000fc80000000000 */
[----:B------:R-:W-:-:S04]  /*15ce0*/  FADD2 R18, R18.F32x2.HI_LO, R136.F32x2.HI_LO ;  /* 0x000000881212724b */ /* 0x000fc80000000000 */
[----:B------:R-:W-:-:S04]  /*15cf0*/  FADD2 R18, R18.F32x2.HI_LO, R144.F32x2.HI_LO ;  /* 0x000000901212724b */ /* 0x000fc80000000000 */
[----:B------:R-:W-:Y:S02]  /*15d00*/  FADD2 R18, R18.F32x2.HI_LO, R94.F32x2.HI_LO ;  /* 0x0000005e1212724b */ /* 0x000fe40000000000 */
[----:B------:R-:W-:Y:S02]  /*15d10*/  FADD2 R124, R124.F32x2.HI_LO, R106.F32x2.HI_LO ;  /* 0x0000006a7c7c724b */ /* 0x000fe40000000000 */
[----:B------:R-:W-:Y:S02]  /*15d20*/  FADD2 R126, R126.F32x2.HI_LO, R108.F32x2.HI_LO ;  /* 0x0000006c7e7e724b */ /* 0x000fe40000000000 */
[----:B------:R-:W-:Y:S02]  /*15d30*/  FADD2 R18, R18.F32x2.HI_LO, R102.F32x2.HI_LO ;  /* 0x000000661212724b */ /* 0x000fe40000000000 */
[----:B------:R-:W-:Y:S02]  /*15d40*/  FADD2 R22, R22.F32x2.HI_LO, R112.F32x2.HI_LO ;  /* 0x000000701616724b */ /* 0x000fe40000000000 */
[----:B------:R-:W-:-:S02]  /*15d50*/  FADD2 R124, R124.F32x2.HI_LO, R114.F32x2.HI_LO ;  /* 0x000000727c7c724b */ /* 0x000fc40000000000 */
        /* <DEDUP_REMOVED lines=23> */
[----:B------:R-:W-:Y:S01]  /*15ed0*/  FADD2 R18, R18.F32x2.HI_LO, R186.F32x2.HI_LO ;  /* 0x000000ba1212724b */ /* 0x000fe20000000000 */
[----:B------:R-:W-:Y:S01]  /*15ee0*/  ULOP3.LUT UP0, URZ, UR37, UR41, URZ, 0xfc, !UPT ;  /* 0x0000002925ff7292 */ /* 0x000fe2000f80fcff */
[----:B--2---:R-:W-:-:S02]  /*15ef0*/  FADD2 R124, R124.F32x2.HI_LO, R34.F32x2.HI_LO ;  /* 0x000000227c7c724b */ /* 0x004fc40000000000 */
[----:B---3--:R-:W-:Y:S02]  /*15f00*/  FADD2 R126, R126.F32x2.HI_LO, R32.F32x2.HI_LO ;  /* 0x000000207e7e724b */ /* 0x008fe40000000000 */
[----:B----4-:R-:W-:Y:S02]  /*15f10*/  FADD2 R22, R22.F32x2.HI_LO, R30.F32x2.HI_LO ;  /* 0x0000001e1616724b */ /* 0x010fe40000000000 */
[----:B-----5:R-:W-:Y:S02]  /*15f20*/  FADD2 R124, R124.F32x2.HI_LO, R28.F32x2.HI_LO ;  /* 0x0000001c7c7c724b */ /* 0x020fe40000000000 */
        /* <DEDUP_REMOVED lines=11> */
[----:B------:R-:W-:-:S04]  /*15fe0*/  FADD2 R18, R18.F32x2.HI_LO, R22.F32x2.HI_LO ;  /* 0x000000161212724b */ /* 0x000fc80000000000 */
[----:B------:R-:W-:-:S04]  /*15ff0*/  FADD2 R18, R18.F32x2.HI_LO, R124.F32x2.HI_LO ;  /* 0x0000007c1212724b */ /* 0x000fc80000000000 */
[----:B------:R-:W-:Y:S01]  /*16000*/  FADD R16, R18, R19 ;  /* 0x0000001312107221 */ /* 0x000fe20000000000 */
[----:B------:R-:W-:Y:S06]  /*16010*/  BRA.U UP0, `(.L_x_279) ;  /* 0x0000000100907547 */ /* 0x000fec000b800000 */
[----:B------:R-:W-:Y:S05]  /*16020*/  @P1 BRA `(.L_x_280) ;  /* 0x0000000000041947 */ /* 0x000fea0003800000 */
[----:B------:R-:W-:Y:S05]  /*16030*/  BPT.TRAP 0x1 ;  /* 0x000000040000795c */ /* 0x000fea0000300000 */
.L_x_280:
[----:B------:R-:W-:Y:S01]  /*16040*/  UISETP.NE.AND UP0, UPT, UR56, URZ, UPT ;  /* 0x000000ff3800728c */ /* 0x000fe2000bf05270 */
[----:B------:R-:W-:Y:S01]  /*16050*/  IMAD.U32 R0, RZ, RZ, UR5 ;  /* 0x00000005ff007e24 */ /* 0x000fe2000f8e00ff */
[----:B------:R-:W-:Y:S01]  /*16060*/  UIADD3 UR6, UPT, UPT, UR4, 0x38060, URZ ;  /* 0x0003806004067890 */ /* 0x000fe2000fffe0ff */
[----:B------:R-:W-:Y:S01]  /*16070*/  IMAD.U32 R2, R2, 0x10000, RZ ;  /* 0x0001000002027824 */ /* 0x000fe200078e00ff */
[----:B------:R-:W-:Y:S02]  /*16080*/  LOP3.LUT R60, R60, 0x3, RZ, 0xc0, !PT ;  /* 0x000000033c3c7812 */ /* 0x000fe400078ec0ff */
[----:B------:R-:W-:Y:S02]  /*16090*/  SHF.L.U32 R0, R0, 0x1f, RZ ;  /* 0x0000001f00007819 */ /* 0x000fe400000006ff */
[----:B------:R-:W-:-:S03]  /*160a0*/  LOP3.LUT R2, R2, 0x600000, RZ, 0xc0, !PT ;  /* 0x0060000002027812 */ /* 0x000fc600078ec0ff */
[----:B------:R-:W-:Y:S01]  /*160b0*/  @UP0 UIADD3 UR6, UPT, UPT, UR4, 0x38050, URZ ;  /* 0x0003805004060890 */ /* 0x000fe2000fffe0ff */
[----:B------:R-:W-:Y:S01]  /*160c0*/  SHF.R.U32.HI R3, RZ, 0x15, R2 ;  /* 0x00000015ff037819 */ /* 0x000fe20000011602 */
[----:B------:R-:W-:-:S03]  /*160d0*/  USEL UR4, URZ, 0x80, UP0 ;  /* 0x00000080ff047887 */ /* 0x000fc60008000000 */
[----:B------:R-:W-:-:S03]  /*160e0*/  ISETP.NE.AND P0, PT, R60, R3, PT ;  /* 0x000000033c00720c */ /* 0x000fc60003f05270 */
[----:B------:R-:W-:Y:S01]  /*160f0*/  LOP3.LUT R2, R2, UR4, RZ, 0xfc, !PT ;  /* 0x0000000402027c12 */ /* 0x000fe2000f8efcff */
[----:B------:R-:W1:Y:S02]  /*16100*/  SYNCS.PHASECHK.TRANS64.TRYWAIT P1, [UR6], R0 ;  /* 0x00000000ff0075a7 */ /* 0x000e640008021106 */
[----:B-1----:R-:W-:Y:S07]  /*16110*/  @!P1 BRA `(.L_x_281) ;  /* 0x000000dc00049947 */ /* 0x002fee0003800000 */
.L_x_478:
[----:B------:R-:W-:Y:S05]  /*16120*/  @!P0 BRA `(.L_x_282) ;  /* 0x0000000000408947 */ /* 0x000fea0003800000 */
        /* <DEDUP_REMOVED lines=16> */
.L_x_282:
[----:B------:R-:W-:Y:S05]  /*16230*/  WARPSYNC.ALL ;  /* 0x0000000000007948 */ /* 0x000fea0003800000 */
[----:B------:R-:W-:-:S13]  /*16240*/  R2UR UR4, R2 ;  /* 0x00000000020472ca */ /* 0x000fda00000e0000 */
[----:B------:R2:W-:Y:S02]  /*16250*/  STTM.x2 tmem[UR4], R16 ;  /* 0x00000010000079ed */ /* 0x0005e400080c0004 */
.L_x_279:
[----:B------:R-:W-:Y:S01]  /*16260*/  UIADD3 UR4, UPT, UPT, UR37, 0x1, URZ ;  /* 0x0000000125047890 */ /* 0x000fe2000fffe0ff */
[----:B------:R-:W-:Y:S01]  /*16270*/  MOV R156, R17 ;  /* 0x00000011009c7202 */ /* 0x000fe20000000f00 */
[----:B------:R-:W-:Y:S02]  /*16280*/  UIADD3 UR49, UPT, UPT, UR41, -UR50, URZ ;  /* 0x8000003229317290 */ /* 0x000fe4000fffe0ff */
[----:B------:R-:W-:Y:S02]  /*16290*/  UISETP.GT.U32.AND UP0, UPT, UR4, 0x1, UPT ;  /* 0x000000010400788c */ /* 0x000fe4000bf04070 */
[----:B------:R-:W-:Y:S02]  /*162a0*/  UIADD3 UR37, UPT, UPT, UR37, -0x1, URZ ;  /* 0xffffffff25257890 */ /* 0x000fe4000fffe0ff */
[----:B------:R-:W-:-:S05]  /*162b0*/  USHF.L.U32 UR49, UR49, 0x7, URZ ;  /* 0x0000000731317899 */ /* 0x000fca00080006ff */
[----:B------:R-:W-:Y:S07]  /*162c0*/  BRA.U UP0, `(.L_x_283) ;  /* 0xffffffb900a87547 */ /* 0x000fee000b83ffff */
.L_x_262:
[----:B------:R-:W-:Y:S01]  /*162d0*/  UISETP.GE.AND UP0, UPT, UR41, 0x1, UPT ;  /* 0x000000012900788c */ /* 0x000fe2000bf06270 */
[----:B------:R-:W3:Y:S01]  /*162e0*/  LDCU UR40, c[0x0][0x904] ;  /* 0x00012080ff2877ac */ /* 0x000ee20008000800 */
[----:B------:R-:W4:Y:S01]  /*162f0*/  LDCU UR39, c[0x0][0x704] ;  /* 0x0000e080ff2777ac */ /* 0x000f220008000800 */
[----:B------:R-:W1:Y:S06]  /*16300*/  LDCU.64 UR36, c[0x0][0x908] ;  /* 0x00012100ff2477ac */ /* 0x000e6c0008000a00 */
[----:B------:R-:W-:Y:S05]  /*16310*/  BRA.U !UP0, `(.L_x_284) ;  /* 0x0000006d08dc7547 */ /* 0x000fea000b800000 */
.L_x_305:
[----:B--2---:R-:W5:Y:S01]  /*16320*/  S2R R18, SR_TID.X ;  /* 0x0000000000127919 */ /* 0x004f620000002100 */
[----:B------:R-:W-:Y:S01]  /*16330*/  UISETP.NE.AND UP0, UPT, UR56, URZ, UPT ;  /* 0x000000ff3800728c */ /* 0x000fe2000bf05270 */
[----:B------:R-:W-:-:S03]  /*16340*/  UMOV UR4, 0x20 ;  /* 0x0000002000047882 */ /* 0x000fc60000000000 */
[----:B------:R-:W-:Y:S02]  /*16350*/  USEL UR4, UR4, 0xa0, UP0 ;  /* 0x000000a004047887 */ /* 0x000fe40008000000 */
[----:B------:R-:W-:Y:S02]  /*16360*/  USEL UR5, UR51, UR54, UP0 ;  /* 0x0000003633057287 */ /* 0x000fe40008000000 */
[----:B------:R-:W-:Y:S01]  /*16370*/  UISETP.GT.U32.AND UP0, UPT, UR47, 0x1, UPT ;  /* 0x000000012f00788c */ /* 0x000fe2000bf04070 */
[----:B-----5:R-:W-:-:S05]  /*16380*/  IMAD.U32 R174, R18, 0x10000, RZ ;  /* 0x0001000012ae7824 */ /* 0x020fca00078e00ff */
[----:B------:R-:W-:-:S05]  /*16390*/  LOP3.LUT R174, R174, 0x600000, RZ, 0xc0, !PT ;  /* 0x00600000aeae7812 */ /* 0x000fca00078ec0ff */
[----:B-1----:R-:W-:-:S06]  /*163a0*/  VIADD R0, R174, UR4 ;  /* 0x00000004ae007c36 */ /* 0x002fcc0008000000 */
[----:B------:R-:W1:Y:S02]  /*163b0*/  SHFL.IDX PT, R0, R0, RZ, 0x1f ;  /* 0x00001fff00007589 */ /* 0x000e6400000e0000 */
[----:B-1----:R-:W-:Y:S01]  /*163c0*/  R2UR UR44, R0 ;  /* 0x00000000002c72ca */ /* 0x002fe200000e0000 */
[----:B------:R-:W-:-:S14]  /*163d0*/  BRA.U UP0, `(.L_x_285) ;  /* 0x0000000100047547 */ /* 0x000fdc000b800000 */
[----:B---34-:R-:W-:Y:S05]  /*163e0*/  BPT.TRAP 0x1 ;  /* 0x000000040000795c */ /* 0x018fea0000300000 */
.L_x_285:
        /* <DEDUP_REMOVED lines=8> */
[----:B------:R-:W-:-:S04]  /*16470*/  LOP3.LUT R175, R2, 0x3, RZ, 0xc0, !PT ;  /* 0x0000000302af7812 */ /* 0x000fc800078ec0ff */
[----:B------:R-:W-:Y:S01]  /*16480*/  ISETP.NE.AND P0, PT, R175, R176, PT ;  /* 0x000000b0af00720c */ /* 0x000fe20003f05270 */
[----:B-1----:R-:W-:-:S04]  /*16490*/  ULEA UR41, UR41, UR4, 0x18 ;  /* 0x0000000429297291 */ /* 0x002fc8000f8ec0ff */
[----:B------:R-:W-:Y:S02]  /*164a0*/  UIADD3 UR4, UPT, UPT, UR41, 0x38060, URZ ;  /* 0x0003806029047890 */ /* 0x000fe4000fffe0ff */
[----:B------:R-:W-:-:S09]  /*164b0*/  @UP0 UIADD3 UR4, UPT, UPT, UR41, 0x38050, URZ ;  /* 0x0003805029040890 */ /* 0x000fd2000fffe0ff */
[----:B------:R-:W1:Y:S02]  /*164c0*/  SYNCS.PHASECHK.TRANS64.TRYWAIT P1, [UR4], R3 ;  /* 0x00000003ff0075a7 */ /* 0x000e640008021104 */
[----:B-1----:R-:W-:Y:S05]  /*164d0*/  @!P1 BRA `(.L_x_286) ;  /* 0x000000d8002c9947 */ /* 0x002fea0003800000 */
.L_x_480:
[----:B------:R-:W-:Y:S01]  /*164e0*/  LOP3.LUT R174, R174, UR42, RZ, 0xfc, !PT ;  /* 0x0000002aaeae7c12 */ /* 0x000fe2000f8efcff */
[----:B------:R-:W-:Y:S06]  /*164f0*/  @!P0 BRA `(.L_x_287) ;  /* 0x0000000000408947 */ /* 0x000fec0003800000 */
[----:B------:R-:W-:Y:S01]  /*16500*/  MOV R14, 0x8 ;  /* 0x00000008000e7802 */ /* 0x000fe20000000f00 */
[----:B------:R-:W1:Y:S01]  /*16510*/  LDCU.64 UR8, c[0x4][0xb0] ;  /* 0x01001600ff0877ac */ /* 0x000e620008000a00 */
[----:B------:R-:W-:Y:S02]  /*16520*/  HFMA2 R12, -RZ, RZ, 0, 5.9604644775390625e-08 ;  /* 0x00000001ff0c7431 */ /* 0x000fe400000001ff */
[----:B------:R-:W-:Y:S01]  /*16530*/  IMAD.MOV.U32 R8, RZ, RZ, 0x192 ;  /* 0x00000192ff087424 */ /* 0x000fe200078e00ff */
[----:B------:R-:W5:Y:S01]  /*16540*/  LDCU.64 UR6, c[0x4][0xb8] ;  /* 0x01001700ff0677ac */ /* 0x000f620008000a00 */
[----:B------:R-:W2:Y:S01]  /*16550*/  LDC.64 R14, c[0x4][R14] ;  /* 0x010000000e0e7b82 */ /* 0x000ea20000000a00 */
[----:B------:R-:W-:Y:S01]  /*16560*/  IMAD.MOV.U32 R13, RZ, RZ, RZ ;  /* 0x000000ffff0d7224 */ /* 0x000fe200078e00ff */
[----:B------:R-:W3:Y:S01]  /*16570*/  LDCU.64 UR4, c[0x4][0x10] ;  /* 0x01000200ff0477ac */ /* 0x000ee20008000a00 */
[----:B-1----:R-:W-:Y:S01]  /*16580*/  IMAD.U32 R4, RZ, RZ, UR8 ;  /* 0x00000008ff047e24 */ /* 0x002fe2000f8e00ff */
[----:B------:R-:W-:Y:S01]  /*16590*/  MOV R5, UR9 ;  /* 0x0000000900057c02 */ /* 0x000fe20008000f00 */
[----:B-----5:R-:W-:Y:S01]  /*165a0*/  IMAD.U32 R6, RZ, RZ, UR6 ;  /* 0x00000006ff067e24 */ /* 0x020fe2000f8e00ff */
[----:B------:R-:W-:Y:S01]  /*165b0*/  MOV R7, UR7 ;  /* 0x0000000700077c02 */ /* 0x000fe20008000f00 */
[----:B---3--:R-:W-:Y:S01]  /*165c0*/  IMAD.U32 R10, RZ, RZ, UR4 ;  /* 0x00000004ff0a7e24 */ /* 0x008fe2000f8e00ff */
[----:B------:R-:W-:-:S02]  /*165d0*/  MOV R11, UR5 ;  /* 0x00000005000b7c02 */ /* 0x000fc40008000f00 */
[----:B------:R-:W-:-:S07]  /*165e0*/  LEPC R20, `(.L_x_287) ;  /* 0x000000001014794e */ /* 0x000fce0000000000 */
[----:B--2-4-:R-:W-:Y:S05]  /*165f0*/  CALL.ABS.NOINC R14 ;  /* 0x000000000e007343 */ /* 0x014fea0003c00000 */
.L_x_287:
[C---:B------:R-:W-:Y:S01]  /*16600*/  VIADD R0, R174.reuse, 0x20 ;  /* 0x00000020ae007836 */ /* 0x040fe20000000000 */
        /* <DEDUP_REMOVED lines=22> */
.L_x_288:
        /* <DEDUP_REMOVED lines=23> */
.L_x_289:
        /* <DEDUP_REMOVED lines=23> */
.L_x_290:
[----:B------:R-:W-:Y:S05]  /*16a50*/  WARPSYNC.ALL ;  /* 0x0000000000007948 */ /* 0x000fea0003800000 */
[----:B------:R-:W-:Y:S01]  /*16a60*/  R2UR UR66, R174 ;  /* 0x00000000ae4272ca */ /* 0x000fe200000e0000 */
[----:B------:R-:W-:Y:S01]  /*16a70*/  UIMAD.WIDE.U32 UR68, UR38, UR36, URZ ;  /* 0x00000024264472a5 */ /* 0x000fe2000f8e00ff */
[----:B------:R-:W1:Y:S01]  /*16a80*/  LDC R3, c[0x0][0x384] ;  /* 0x0000e100ff037b82 */ /* 0x000e620000000800 */
[----:B---3--:R-:W-:Y:S01]  /*16a90*/  UISETP.NE.AND UP0, UPT, UR40, 0x1, UPT ;  /* 0x000000012800788c */ /* 0x008fe2000bf05270 */
[----:B------:R-:W-:Y:S01]  /*16aa0*/  IMAD.U32 R5, RZ, RZ, UR42 ;  /* 0x0000002aff057e24 */ /* 0x000fe2000f8e00ff */
[----:B------:R-:W-:Y:S01]  /*16ab0*/  USHF.R.U32.HI UR67, URZ, UR37, UR69 ;  /* 0x00000025ff437299 */ /* 0x000fe20008011645 */
[----:B----4-:R-:W-:Y:S01]  /*16ac0*/  MOV.SPILL R4, UR39 ;  /* 0x0000002700047c02 */ /* 0x010fe20009000f00 */
[----:B------:R-:W-:-:S02]  /*16ad0*/  UIADD3 UR64, UPT, UPT, UR49, 0x2, URZ ;  /* 0x0000000231407890 */ /* 0x000fc4000fffe0ff */
[----:B------:R-:W-:Y:S01]  /*16ae0*/  USEL UR67, UR38, UR67, !UP0 ;  /* 0x0000004326437287 */ /* 0x000fe2000c000000 */
[----:B------:R-:W-:Y:S01]  /*16af0*/  LOP3.LUT R5, R5, 0x7f, R18, 0xf8, !PT ;  /* 0x0000007f05057812 */ /* 0x000fe200078ef812 */
[----:B------:R-:W-:Y:S02]  /*16b00*/  UIADD3 UR65, UPT, UPT, UR49, 0x7f, URZ ;  /* 0x0000007f31417890 */ /* 0x000fe4000fffe0ff */
[----:B------:R-:W3:Y:S01]  /*16b10*/  LDTM.x32 R120, tmem[UR66+0x60] ;  /* 0x00006042007879ee */ /* 0x000ee200082c0000 */
[----:B------:R-:W-:Y:S02]  /*16b20*/  UIADD3 UR67, UPT, UPT, -UR67, URZ, URZ ;  /* 0x000000ff43437290 */ /* 0x000fe4000fffe1ff */
[----:B------:R-:W-:Y:S02]  /*16b30*/  UIADD3 UR62, UPT, UPT, UR49, 0x5, URZ ;  /* 0x00000005313e7890 */ /* 0x000fe4000fffe0ff */
[----:B------:R-:W-:Y:S02]  /*16b40*/  UIMAD UR66, UR40, UR67, UR38 ;  /* 0x00000043284272a4 */ /* 0x000fe4000f8e0226 */
[----:B------:R-:W-:-:S02]  /*16b50*/  UIADD3 UR63, UPT, UPT, UR49, 0x4, URZ ;  /* 0x00000004313f7890 */ /* 0x000fc4000fffe0ff */
[----:B------:R-:W-:Y:S02]  /*16b60*/  UIADD3 UR60, UPT, UPT, UR49, 0x8, URZ ;  /* 0x00000008313c7890 */ /* 0x000fe4000fffe0ff */
[----:B------:R-:W-:Y:S01]  /*16b70*/  IMAD.U32 R0, RZ, RZ, UR66 ;  /* 0x00000042ff007e24 */ /* 0x000fe2000f8e00ff */
[----:B------:R-:W-:Y:S01]  /*16b80*/  UIADD3 UR61, UPT, UPT, UR49, 0x6, URZ ;  /* 0x00000006313d7890 */ /* 0x000fe2000fffe0ff */
[C---:B-1----:R-:W-:Y:S01]  /*16b90*/  ISETP.LE.AND P3, PT, R3.reuse, UR64, PT ;  /* 0x0000004003007c0c */ /* 0x042fe2000bf63270 */
[----:B------:R-:W-:Y:S01]  /*16ba0*/  UIADD3 UR58, UPT, UPT, UR49, 0xa, URZ ;  /* 0x0000000a313a7890 */ /* 0x000fe2000fffe0ff */
[----:B------:R-:W-:Y:S01]  /*16bb0*/  IMAD R0, R0, 0x100, R5 ;  /* 0x0000010000007824 */ /* 0x000fe200078e0205 */
[C---:B------:R-:W-:Y:S01]  /*16bc0*/  ISETP.LE.AND P0, PT, R3.reuse, UR65, PT ;  /* 0x0000004103007c0c */ /* 0x040fe2000bf03270 */
[----:B------:R-:W-:Y:S01]  /*16bd0*/  UIADD3 UR59, UPT, UPT, UR49, 0x9, URZ ;  /* 0x00000009313b7890 */ /* 0x000fe2000fffe0ff */
[----:B------:R-:W-:Y:S01]  /*16be0*/  ISETP.LE.AND P1, PT, R3, UR62, PT ;  /* 0x0000003e03007c0c */ /* 0x000fe2000bf23270 */
[----:B------:R-:W-:Y:S01]  /*16bf0*/  UIADD3 UR35, UPT, UPT, UR49, 0xd, URZ ;  /* 0x0000000d31237890 */ /* 0x000fe2000fffe0ff */
[----:B------:R-:W-:Y:S01]  /*16c00*/  ISETP.GE.AND P6, PT, R0, UR64, PT ;  /* 0x0000004000007c0c */ /* 0x000fe2000bfc6270 */
[----:B------:R-:W-:Y:S01]  /*16c10*/  UIADD3 UR57, UPT, UPT, UR49, 0xc, URZ ;  /* 0x0000000c31397890 */ /* 0x000fe2000fffe0ff */
[----:B------:R-:W-:Y:S01]  /*16c20*/  FSEL R90, R90, -INF , !P3 ;  /* 0xff8000005a5a7808 */ /* 0x000fe20005800000 */
[----:B------:R-:W-:Y:S01]  /*16c30*/  UIADD3 UR31, UPT, UPT, UR49, 0x10, URZ ;  /* 0x00000010311f7890 */ /* 0x000fe2000fffe0ff */
[----:B---3--:R-:W-:Y:S01]  /*16c40*/  FSEL R19, R151, -INF , !P0 ;  /* 0xff80000097137808 */ /* 0x008fe20004000000 */
[----:B------:R-:W-:Y:S01]  /*16c50*/  UIADD3 UR34, UPT, UPT, UR49, 0xe, URZ ;  /* 0x0000000e31227890 */ /* 0x000fe2000fffe0ff */
[----:B------:R-:W-:Y:S01]  /*16c60*/  ISETP.LE.AND P2, PT, R3, UR63, PT ;  /* 0x0000003f03007c0c */ /* 0x000fe2000bf43270 */
[----:B------:R-:W-:Y:S01]  /*16c70*/  UIADD3 UR23, UPT, UPT, UR49, 0x12, URZ ;  /* 0x0000001231177890 */ /* 0x000fe2000fffe0ff */
[----:B------:R-:W-:Y:S01]  /*16c80*/  ISETP.GE.AND P0, PT, R0, UR62, PT ;  /* 0x0000003e00007c0c */ /* 0x000fe2000bf06270 */
[----:B------:R-:W-:Y:S01]  /*16c90*/  UIADD3 UR27, UPT, UPT, UR49, 0x11, URZ ;  /* 0x00000011311b7890 */ /* 0x000fe2000fffe0ff */
[----:B------:R-:W-:Y:S01]  /*16ca0*/  FSEL R172, R90, -INF , P6 ;  /* 0xff8000005aac7808 */ /* 0x000fe20003000000 */
[----:B------:R-:W-:Y:S01]  /*16cb0*/  UIADD3 UR15, UPT, UPT, UR49, 0x15, URZ ;  /* 0x00000015310f7890 */ /* 0x000fe2000fffe0ff */
[----:B------:R-:W-:Y:S01]  /*16cc0*/  FSEL R93, R93, -INF , !P1 ;  /* 0xff8000005d5d7808 */ /* 0x000fe20004800000 */
[----:B------:R-:W-:Y:S01]  /*16cd0*/  UIADD3 UR19, UPT, UPT, UR49, 0x14, URZ ;  /* 0x0000001431137890 */ /* 0x000fe2000fffe0ff */
[C---:B------:R-:W-:Y:S01]  /*16ce0*/  ISETP.LE.AND P6, PT, R3.reuse, UR60, PT ;  /* 0x0000003c03007c0c */ /* 0x040fe2000bfc3270 */
[----:B------:R-:W-:Y:S01]  /*16cf0*/  UIADD3 UR7, UPT, UPT, UR49, 0x18, URZ ;  /* 0x0000001831077890 */ /* 0x000fe2000fffe0ff */
[----:B------:R-:W-:Y:S01]  /*16d00*/  ISETP.GE.AND P4, PT, R0, UR65, PT ;  /* 0x0000004100007c0c */ /* 0x000fe2000bf86270 */
[----:B------:R-:W-:Y:S01]  /*16d10*/  UIADD3 UR11, UPT, UPT, UR49, 0x16, URZ ;  /* 0x00000016310b7890 */ /* 0x000fe2000fffe0ff */
[----:B------:R-:W-:Y:S01]  /*16d20*/  ISETP.LE.AND P3, PT, R3, UR61, PT ;  /* 0x0000003d03007c0c */ /* 0x000fe2000bf63270 */
[----:B------:R-:W-:Y:S01]  /*16d30*/  UIADD3 UR32, UPT, UPT, UR49, 0x1a, URZ ;  /* 0x0000001a31207890 */ /* 0x000fe2000fffe0ff */
[----:B------:R-:W-:Y:S01]  /*16d40*/  FSEL R92, R92, -INF , !P2 ;  /* 0xff8000005c5c7808 */ /* 0x000fe20005000000 */
[----:B------:R-:W-:Y:S01]  /*16d50*/  UIADD3 UR33, UPT, UPT, UR49, 0x19, URZ ;  /* 0x0000001931217890 */ /* 0x000fe2000fffe0ff */
[----:B------:R-:W-:Y:S01]  /*16d60*/  FSEL R157, R93, -INF , P0 ;  /* 0xff8000005d9d7808 */ /* 0x000fe20000000000 */
        /* <DEDUP_REMOVED lines=11> */
[----:B------:R-:W-:Y:S01]  /*16e20*/  FSEL R94, R94, -INF , !P3 ;  /* 0xff8000005e5e7808 */ /* 0x000fe20005800000 */
[----:B------:R-:W-:Y:S01]  /*16e30*/  UIADD3 UR21, UPT, UPT, UR49, 0x25, URZ ;  /* 0x0000002531157890 */ /* 0x000fe2000fffe0ff */
[C---:B------:R-:W-:Y:S01]  /*16e40*/  ISETP.LE.AND P1, PT, R3.reuse, UR59, PT ;  /* 0x0000003b03007c0c */ /* 0x040fe2000bf23270 */
        /* <DEDUP_REMOVED lines=9> */
[----:B------:R-:W-:Y:S01]  /*16ee0*/  FSEL R170, R94, -INF , P4 ;  /* 0xff8000005eaa7808 */ /* 0x000fe20002000000 */
        /* <DEDUP_REMOVED lines=13> */
[----:B------:R-:W-:Y:S01]  /*16fc0*/  FSEL R100, R100, -INF , !P4 ;  /* 0xff80000064647808 */ /* 0x000fe20006000000 */
        /* <DEDUP_REMOVED lines=11> */
[C---:B------:R-:W-:Y:S01]  /*17080*/  ISETP.LE.AND P2, PT, R3.reuse, UR27, PT ;  /* 0x0000001b03007c0c */ /* 0x040fe2000bf43270 */
        /* <DEDUP_REMOVED lines=43> */
[----:B------:R-:W-:Y:S01]  /*17340*/  ISETP.GE.AND P5, PT, R0, UR63, PT ;  /* 0x0000003f00007c0c */ /* 0x000fe2000bfa6270 */
[----:B------:R-:W-:Y:S01]  /*17350*/  UIADD3 UR63, UPT, UPT, UR49, 0x4c, URZ ;  /* 0x0000004c313f7890 */ /* 0x000fe2000fffe0ff */
[----:B------:R-:W-:-:S02]  /*17360*/  ISETP.LE.AND P4, PT, R3, UR33, PT ;  /* 0x0000002103007c0c */ /* 0x000fc4000bf83270 */
[----:B------:R-:W-:Y:S01]  /*17370*/  ISETP.GE.AND P1, PT, R0, UR32, PT ;  /* 0x0000002000007c0c */ /* 0x000fe2000bf26270 */
[----:B------:R-:W-:Y:S01]  /*17380*/  UIADD3 UR32, UPT, UPT, UR49, 0x62, URZ ;  /* 0x0000006231207890 */ /* 0x000fe2000fffe0ff */
[----:B------:R-:W-:Y:S02]  /*17390*/  FSEL R104, R104, -INF , P3 ;  /* 0xff80000068687808 */ /* 0x000fe40001800000 */
[----:B------:R-:W-:Y:S02]  /*173a0*/  FSEL R114, R114, -INF , !P2 ;  /* 0xff80000072727808 */ /* 0x000fe40005000000 */
[----:B------:R-:W-:Y:S02]  /*173b0*/  ISETP.LE.AND P3, PT, R3, UR29, PT ;  /* 0x0000001d03007c0c */ /* 0x000fe4000bf63270 */
[----:B------:R-:W-:Y:S02]  /*173c0*/  FSEL R153, R105, -INF , P6 ;  /* 0xff80000069997808 */ /* 0x000fe40003000000 */
[----:B------:R-:W-:-:S02]  /*173d0*/  FSEL R156, R92, -INF , P5 ;  /* 0xff8000005c9c7808 */ /* 0x000fc40002800000 */
[----:B------:R-:W-:Y:S02]  /*173e0*/  ISETP.LE.AND P0, PT, R3, UR30, PT ;  /* 0x0000001e03007c0c */ /* 0x000fe4000bf03270 */
[----:B------:R-:W-:Y:S02]  /*173f0*/  FSEL R105, R113, -INF , !P4 ;  /* 0xff80000071697808 */ /* 0x000fe40006000000 */
[----:B------:R-:W-:Y:S02]  /*17400*/  FSEL R160, R114, -INF , P1 ;  /* 0xff80000072a07808 */ /* 0x000fe40000800000 */
[C---:B------:R-:W-:Y:S01]  /*17410*/  ISETP.GE.AND P5, PT, R0.reuse, UR59, PT ;  /* 0x0000003b00007c0c */ /* 0x040fe2000bfa6270 */
[----:B------:R-:W-:Y:S01]  /*17420*/  UIADD3 UR59, UPT, UPT, UR49, 0x51, URZ ;  /* 0x00000051313b7890 */ /* 0x000fe2000fffe0ff */
[----:B------:R-:W-:Y:S01]  /*17430*/  ISETP.GE.AND P4, PT, R0, UR29, PT ;  /* 0x0000001d00007c0c */ /* 0x000fe2000bf86270 */
[----:B------:R-:W-:Y:S01]  /*17440*/  UIADD3 UR29, UPT, UPT, UR49, 0x65, URZ ;  /* 0x00000065311d7890 */ /* 0x000fe2000fffe0ff */
[----:B------:R-:W-:-:S02]  /*17450*/  ISETP.LE.AND P1, PT, R3, UR26, PT ;  /* 0x0000001a03007c0c */ /* 0x000fc4000bf23270 */
[----:B------:R-:W-:Y:S02]  /*17460*/  FSEL R101, R117, -INF , !P3 ;  /* 0xff80000075657808 */ /* 0x000fe40005800000 */
[----:B------:R-:W-:Y:S02]  /*17470*/  FSEL R100, R116, -INF , !P0 ;  /* 0xff80000074647808 */ /* 0x000fe40004000000 */
[----:B------:R-:W-:Y:S02]  /*17480*/  FSEL R159, R97, -INF , P5 ;  /* 0xff800000619f7808 */ /* 0x000fe40002800000 */
[----:B------:R-:W-:Y:S02]  /*17490*/  ISETP.LE.AND P2, PT, R3, UR28, PT ;  /* 0x0000001c03007c0c */ /* 0x000fe4000bf43270 */
[----:B------:R-:W-:Y:S01]  /*174a0*/  ISETP.GE.AND P0, PT, R0, UR26, PT ;  /* 0x0000001a00007c0c */ /* 0x000fe2000bf06270 */
[----:B------:R-:W-:Y:S01]  /*174b0*/  UIADD3 UR26, UPT, UPT, UR49, 0x68, URZ ;  /* 0x00000068311a7890 */ /* 0x000fe2000fffe0ff */
[----:B------:R-:W-:-:S02]  /*174c0*/  FSEL R101, R101, -INF , P4 ;  /* 0xff80000065657808 */ /* 0x000fc40002000000 */
[----:B------:R-:W-:Y:S02]  /*174d0*/  FSEL R56, R56, -INF , !P1 ;  /* 0xff80000038387808 */ /* 0x000fe40004800000 */
[----:B------:R-:W-:Y:S01]  /*174e0*/  ISETP.GE.AND P5, PT, R0, UR34, PT ;  /* 0x0000002200007c0c */ /* 0x000fe2000bfa6270 */
[----:B------:R-:W-:Y:S01]  /*174f0*/  UIADD3 UR34, UPT, UPT, UR49, 0x56, URZ ;  /* 0x0000005631227890 */ /* 0x000fe2000fffe0ff */
[C---:B------:R-:W-:Y:S02]  /*17500*/  ISETP.LE.AND P4, PT, R3.reuse, UR24, PT ;  /* 0x0000001803007c0c */ /* 0x040fe4000bf83270 */
[----:B------:R-:W-:Y:S02]  /*17510*/  ISETP.LE.AND P3, PT, R3, UR25, PT ;  /* 0x0000001903007c0c */ /* 0x000fe4000bf63270 */
[----:B------:R-:W-:Y:S02]  /*17520*/  FSEL R112, R118, -INF , !P2 ;  /* 0xff80000076707808 */ /* 0x000fe40005000000 */
[----:B------:R-:W-:-:S02]  /*17530*/  FSEL R96, R56, -INF , P0 ;  /* 0xff80000038607808 */ /* 0x000fc40000000000 */
[----:B------:R-:W-:Y:S02]  /*17540*/  FSEL R166, R102, -INF , P5 ;  /* 0xff80000066a67808 */ /* 0x000fe40002800000 */
[----:B------:R-:W-:Y:S01]  /*17550*/  ISETP.GE.AND P2, PT, R0, UR24, PT ;  /* 0x0000001800007c0c */ /* 0x000fe2000bf46270 */
[----:B------:R-:W-:Y:S01]  /*17560*/  UIADD3 UR24, UPT, UPT, UR49, 0x6a, URZ ;  /* 0x0000006a31187890 */ /* 0x000fe2000fffe0ff */
[----:B------:R-:W-:Y:S02]  /*17570*/  ISETP.LE.AND P0, PT, R3, UR21, PT ;  /* 0x0000001503007c0c */ /* 0x000fe4000bf03270 */
[----:B------:R-:W-:Y:S02]  /*17580*/  FSEL R58, R58, -INF , !P4 ;  /* 0xff8000003a3a7808 */ /* 0x000fe40006000000 */
[----:B------:R-:W-:Y:S01]  /*17590*/  ISETP.GE.AND P5, PT, R0, UR19, PT ;  /* 0x0000001300007c0c */ /* 0x000fe2000bfa6270 */
[----:B------:R-:W-:Y:S01]  /*175a0*/  UIADD3 UR19, UPT, UPT, UR49, 0x5c, URZ ;  /* 0x0000005c31137890 */ /* 0x000fe2000fffe0ff */
[----:B------:R-:W-:-:S02]  /*175b0*/  FSEL R57, R57, -INF , !P3 ;  /* 0xff80000039397808 */ /* 0x000fc40005800000 */
[----:B------:R-:W-:Y:S02]  /*175c0*/  ISETP.LE.AND P1, PT, R3, UR22, PT ;  /* 0x0000001603007c0c */ /* 0x000fe4000bf23270 */
[----:B------:R-:W-:Y:S01]  /*175d0*/  ISETP.GE.AND P3, PT, R0, UR21, PT ;  /* 0x0000001500007c0c */ /* 0x000fe2000bf66270 */
[----:B------:R-:W-:Y:S01]  /*175e0*/  UIADD3 UR21, UPT, UPT, UR49, 0x6d, URZ ;  /* 0x0000006d31157890 */ /* 0x000fe2000fffe0ff */
[----:B------:R-:W-:Y:S02]  /*175f0*/  FSEL R106, R58, -INF , P2 ;  /* 0xff8000003a6a7808 */ /* 0x000fe40001000000 */
[----:B------:R-:W-:Y:S02]  /*17600*/  FSEL R61, R61, -INF , !P0 ;  /* 0xff8000003d3d7808 */ /* 0x000fe40004000000 */
[----:B------:R-:W-:Y:S02]  /*17610*/  FSEL R108, R108, -INF , P5 ;  /* 0xff8000006c6c7808 */ /* 0x000fe40002800000 */
[----:B------:R-:W-:-:S02]  /*17620*/  ISETP.LE.AND P2, PT, R3, UR18, PT ;  /* 0x0000001203007c0c */ /* 0x000fc4000bf43270 */
[C---:B------:R-:W-:Y:S01]  /*17630*/  ISETP.GE.AND P5, PT, R0.reuse, UR33, PT ;  /* 0x0000002100007c0c */ /* 0x040fe2000bfa6270 */
[----:B------:R-:W-:Y:S01]  /*17640*/  UIADD3 UR33, UPT, UPT, UR49, 0x61, URZ ;  /* 0x0000006131217890 */ /* 0x000fe2000fffe0ff */
[----:B------:R-:W-:Y:S01]  /*17650*/  ISETP.GE.AND P6, PT, R0, UR11, PT ;  /* 0x0000000b00007c0c */ /* 0x000fe2000bfc6270 */
[----:B------:R-:W-:Y:S01]  /*17660*/  UIADD3 UR11, UPT, UPT, UR49, 0x5e, URZ ;  /* 0x0000005e310b7890 */ /* 0x000fe2000fffe0ff */
[----:B------:R-:W-:Y:S02]  /*17670*/  ISETP.LE.AND P4, PT, R3, UR20, PT ;  /* 0x0000001403007c0c */ /* 0x000fe4000bf83270 */
[----:B------:R-:W-:Y:S02]  /*17680*/  FSEL R60, R60, -INF , !P1 ;  /* 0xff8000003c3c7808 */ /* 0x000fe40004800000 */
[----:B------:R-:W-:Y:S02]  /*17690*/  FSEL R93, R61, -INF , P3 ;  /* 0xff8000003d5d7808 */ /* 0x000fe40001800000 */
[----:B------:R-:W-:Y:S01]  /*176a0*/  ISETP.GE.AND P1, PT, R0, UR18, PT ;  /* 0x0000001200007c0c */ /* 0x000fe2000bf26270 */
[----:B------:R-:W-:Y:S01]  /*176b0*/  UIADD3 UR18, UPT, UPT, UR49, 0x70, URZ ;  /* 0x0000007031127890 */ /* 0x000fe2000fffe0ff */
[----:B------:R-:W-:-:S02]  /*176c0*/  ISETP.LE.AND P3, PT, R3, UR16, PT ;  /* 0x0000001003007c0c */ /* 0x000fc4000bf63270 */
[----:B------:R-:W-:Y:S02]  /*176d0*/  FSEL R64, R64, -INF , !P2 ;  /* 0xff80000040407808 */ /* 0x000fe40005000000 */
[----:B------:R-:W-:Y:S02]  /*176e0*/  FSEL R105, R105, -INF , P5 ;  /* 0xff80000069697808 */ /* 0x000fe40002800000 */
[----:B------:R-:W-:Y:S02]  /*176f0*/  FSEL R162, R110, -INF , P6 ;  /* 0xff8000006ea27808 */ /* 0x000fe40003000000 */
[C---:B------:R-:W-:Y:S01]  /*17700*/  ISETP.GE.AND P5, PT, R0.reuse, UR28, PT ;  /* 0x0000001c00007c0c */ /* 0x040fe2000bfa6270 */
[----:B------:R-:W-:Y:S01]  /*17710*/  UIADD3 UR28, UPT, UPT, UR49, 0x66, URZ ;  /* 0x00000066311c7890 */ /* 0x000fe2000fffe0ff */
[----:B------:R-:W-:Y:S01]  /*17720*/  ISETP.GE.AND P6, PT, R0, UR30, PT ;  /* 0x0000001e00007c0c */ /* 0x000fe2000bfc6270 */
[----:B------:R-:W-:Y:S01]  /*17730*/  UIADD3 UR30, UPT, UPT, UR49, 0x64, URZ ;  /* 0x00000064311e7890 */ /* 0x000fe2000fffe0ff */
[----:B------:R-:W-:-:S02]  /*17740*/  FSEL R62, R62, -INF , !P4 ;  /* 0xff8000003e3e7808 */ /* 0x000fc40006000000 */
[C---:B------:R-:W-:Y:S02]  /*17750*/  ISETP.LE.AND P0, PT, R3.reuse, UR17, PT ;  /* 0x0000001103007c0c */ /* 0x040fe4000bf03270 */
[----:B------:R-:W-:Y:S01]  /*17760*/  ISETP.GE.AND P4, PT, R0, UR16, PT ;  /* 0x0000001000007c0c */ /* 0x000fe2000bf86270 */
[----:B------:R-:W-:Y:S01]  /*17770*/  UIADD3 UR16, UPT, UPT, UR49, 0x72, URZ ;  /* 0x0000007231107890 */ /* 0x000fe2000fffe0ff */
[----:B------:R-:W-:Y:S02]  /*17780*/  FSEL R64, R64, -INF , P1 ;  /* 0xff80000040407808 */ /* 0x000fe40000800000 */
[----:B------:R-:W-:Y:S02]  /*17790*/  FSEL R66, R66, -INF , !P3 ;  /* 0xff80000042427808 */ /* 0x000fe40005800000 */
[----:B------:R-:W-:Y:S02]  /*177a0*/  ISETP.LE.AND P1, PT, R3, UR13, PT ;  /* 0x0000000d03007c0c */ /* 0x000fe4000bf23270 */
[----:B------:R-:W-:-:S02]  /*177b0*/  FSEL R112, R112, -INF , P5 ;  /* 0xff80000070707808 */ /* 0x000fc40002800000 */
[----:B------:R-:W-:Y:S02]  /*177c0*/  FSEL R100, R100, -INF , P6 ;  /* 0xff80000064647808 */ /* 0x000fe40003000000 */
[C---:B------:R-:W-:Y:S01]  /*177d0*/  ISETP.GE.AND P5, PT, R0.reuse, UR22, PT ;  /* 0x0000001600007c0c */ /* 0x040fe2000bfa6270 */
[----:B------:R-:W-:Y:S01]  /*177e0*/  UIADD3 UR22, UPT, UPT, UR49, 0x6c, URZ ;  /* 0x0000006c31167890 */ /* 0x000fe2000fffe0ff */
[----:B------:R-:W-:Y:S01]  /*177f0*/  ISETP.GE.AND P6, PT, R0, UR25, PT ;  /* 0x0000001900007c0c */ /* 0x000fe2000bfc6270 */
[----:B------:R-:W-:Y:S01]  /*17800*/  UIADD3 UR25, UPT, UPT, UR49, 0x69, URZ ;  /* 0x0000006931197890 */ /* 0x000fe2000fffe0ff */
[----:B------:R-:W-:Y:S02]  /*17810*/  ISETP.LE.AND P2, PT, R3, UR14, PT ;  /* 0x0000000e03007c0c */ /* 0x000fe4000bf43270 */
[----:B------:R-:W-:Y:S02]  /*17820*/  FSEL R65, R65, -INF , !P0 ;  /* 0xff80000041417808 */ /* 0x000fe40004000000 */
[----:B------:R-:W-:-:S02]  /*17830*/  FSEL R90, R66, -INF , P4 ;  /* 0xff800000425a7808 */ /* 0x000fc40002000000 */
[----:B------:R-:W-:Y:S01]  /*17840*/  ISETP.GE.AND P0, PT, R0, UR13, PT ;  /* 0x0000000d00007c0c */ /* 0x000fe2000bf06270 */
[----:B------:R-:W-:Y:S01]  /*17850*/  UIADD3 UR13, UPT, UPT, UR49, 0x75, URZ ;  /* 0x00000075310d7890 */ /* 0x000fe2000fffe0ff */
[----:B------:R-:W-:Y:S02]  /*17860*/  ISETP.LE.AND P4, PT, R3, UR10, PT ;  /* 0x0000000a03007c0c */ /* 0x000fe4000bf83270 */
[----:B------:R-:W-:Y:S02]  /*17870*/  FSEL R61, R69, -INF , !P1 ;  /* 0xff800000453d7808 */ /* 0x000fe40004800000 */
[----:B------:R-:W-:Y:S02]  /*17880*/  FSEL R92, R60, -INF , P5 ;  /* 0xff8000003c5c7808 */ /* 0x000fe40002800000 */
[----:B------:R-:W-:Y:S02]  /*17890*/  FSEL R97, R57, -INF , P6 ;  /* 0xff80000039617808 */ /* 0x000fe40003000000 */
[----:B------:R-:W-:-:S02]  /*178a0*/  FSEL R60, R68, -INF , !P2 ;  /* 0xff800000443c7808 */ /* 0x000fc40005000000 */
[C---:B------:R-:W-:Y:S01]  /*178b0*/  ISETP.GE.AND P6, PT, R0.reuse, UR20, PT ;  /* 0x0000001400007c0c */ /* 0x040fe2000bfc6270 */
[----:B------:R-:W-:Y:S01]  /*178c0*/  UIADD3 UR20, UPT, UPT, UR49, 0x6e, URZ ;  /* 0x0000006e31147890 */ /* 0x000fe2000fffe0ff */
[----:B------:R-:W-:Y:S02]  /*178d0*/  ISETP.LE.AND P3, PT, R3, UR12, PT ;  /* 0x0000000c03007c0c */ /* 0x000fe4000bf63270 */
[----:B------:R-:W-:Y:S01]  /*178e0*/  ISETP.GE.AND P2, PT, R0, UR10, PT ;  /* 0x0000000a00007c0c */ /* 0x000fe2000bf46270 */
[----:B------:R-:W-:Y:S01]  /*178f0*/  UIADD3 UR10, UPT, UPT, UR49, 0x78, URZ ;  /* 0x00000078310a7890 */ /* 0x000fe2000fffe0ff */
[----:B------:R-:W-:Y:S02]  /*17900*/  FSEL R61, R61, -INF , P0 ;  /* 0xff8000003d3d7808 */ /* 0x000fe40000000000 */
[----:B------:R-:W-:Y:S02]  /*17910*/  FSEL R56, R72, -INF , !P4 ;  /* 0xff80000048387808 */ /* 0x000fe40006000000 */
[----:B------:R-:W-:-:S02]  /*17920*/  ISETP.LE.AND P0, PT, R3, UR8, PT ;  /* 0x0000000803007c0c */ /* 0x000fc4000bf03270 */
[----:B------:R-:W-:Y:S02]  /*17930*/  FSEL R94, R62, -INF , P6 ;  /* 0xff8000003e5e7808 */ /* 0x000fe40003000000 */
[C---:B------:R-:W-:Y:S02]  /*17940*/  ISETP.LE.AND P1, PT, R3.reuse, UR9, PT ;  /* 0x0000000903007c0c */ /* 0x040fe4000bf23270 */
[----:B------:R-:W-:Y:S02]  /*17950*/  FSEL R70, R70, -INF , !P3 ;  /* 0xff80000046467808 */ /* 0x000fe40005800000 */
[----:B------:R-:W-:Y:S02]  /*17960*/  FSEL R56, R56, -INF , P2 ;  /* 0xff80000038387808 */ /* 0x000fe40001000000 */
[----:B------:R-:W-:Y:S01]  /*17970*/  ISETP.GE.AND P3, PT, R0, UR8, PT ;  /* 0x0000000800007c0c */ /* 0x000fe2000bf66270 */
[----:B------:R-:W-:Y:S01]  /*17980*/  UIADD3 UR8, UPT, UPT, UR49, 0x7a, URZ ;  /* 0x0000007a31087890 */ /* 0x000fe2000fffe0ff */
[----:B------:R-:W-:-:S02]  /*17990*/  ISETP.LE.AND P2, PT, R3, UR5, PT ;  /* 0x0000000503007c0c */ /* 0x000fc4000bf43270 */
[----:B------:R-:W-:Y:S02]  /*179a0*/  FSEL R62, R74, -INF , !P0 ;  /* 0xff8000004a3e7808 */ /* 0x000fe40004000000 */
[----:B------:R-:W-:Y:S02]  /*179b0*/  FSEL R57, R73, -INF , !P1 ;  /* 0xff80000049397808 */ /* 0x000fe40004800000 */
[----:B------:R-:W-:Y:S02]  /*179c0*/  ISETP.LE.AND P4, PT, R3, UR6, PT ;  /* 0x0000000603007c0c */ /* 0x000fe4000bf83270 */
[----:B------:R-:W-:Y:S01]  /*179d0*/  ISETP.GE.AND P1, PT, R0, UR5, PT ;  /* 0x0000000500007c0c */ /* 0x000fe2000bf26270 */
[----:B------:R-:W-:Y:S01]  /*179e0*/  UIADD3 UR5, UPT, UPT, UR49, 0x7d, URZ ;  /* 0x0000007d31057890 */ /* 0x000fe2000fffe0ff */
[----:B------:R-:W-:Y:S02]  /*179f0*/  FSEL R62, R62, -INF , P3 ;  /* 0xff8000003e3e7808 */ /* 0x000fe40001800000 */
[----:B------:R-:W-:-:S02]  /*17a00*/  FSEL R23, R77, -INF , !P2 ;  /* 0xff8000004d177808 */ /* 0x000fc40005000000 */
[----:B------:R-:W-:Y:S02]  /*17a10*/  ISETP.LE.AND P3, PT, R3, UR73, PT ;  /* 0x0000004903007c0c */ /* 0x000fe4000bf63270 */
[----:B------:R-:W-:Y:S02]  /*17a20*/  FSEL R22, R76, -INF , !P4 ;  /* 0xff8000004c167808 */ /* 0x000fe40006000000 */
[----:B------:R-:W-:Y:S02]  /*17a30*/  FSEL R23, R23, -INF , P1 ;  /* 0xff80000017177808 */ /* 0x000fe40000800000 */
[----:B------:R-:W-:Y:S01]  /*17a40*/  ISETP.GE.AND P4, PT, R0, UR73, PT ;  /* 0x0000004900007c0c */ /* 0x000fe2000bf86270 */
[----:B------:R-:W-:Y:S01]  /*17a50*/  UIADD3 UR73, UPT, UPT, UR49, 0x1, URZ ;  /* 0x0000000131497890 */ /* 0x000fe2000fffe0ff */
[----:B------:R-:W-:Y:S02]  /*17a60*/  ISETP.LE.AND P1, PT, R3, UR77, PT ;  /* 0x0000004d03007c0c */ /* 0x000fe4000bf23270 */
[----:B------:R-:W-:-:S02]  /*17a70*/  FSEL R68, R80, -INF , !P3 ;  /* 0xff80000050447808 */ /* 0x000fc40005800000 */
[C---:B------:R-:W-:Y:S02]  /*17a80*/  ISETP.LE.AND P3, PT, R3.reuse, UR76, PT ;  /* 0x0000004c03007c0c */ /* 0x040fe4000bf63270 */
[----:B------:R-:W-:Y:S02]  /*17a90*/  FSEL R68, R68, -INF , P4 ;  /* 0xff80000044447808 */ /* 0x000fe40002000000 */
[----:B------:R-:W-:Y:S02]  /*17aa0*/  FSEL R7, R82, -INF , !P1 ;  /* 0xff80000052077808 */ /* 0x000fe40004800000 */
[C---:B------:R-:W-:Y:S02]  /*17ab0*/  ISETP.LE.AND P4, PT, R3.reuse, UR75, PT ;  /* 0x0000004b03007c0c */ /* 0x040fe4000bf83270 */
[----:B------:R-:W-:Y:S02]  /*17ac0*/  ISETP.LE.AND P1, PT, R3, UR74, PT ;  /* 0x0000004a03007c0c */ /* 0x000fe4000bf23270 */
[----:B------:R-:W-:-:S02]  /*17ad0*/  FSEL R110, R84, -INF , !P3 ;  /* 0xff800000546e7808 */ /* 0x000fc40005800000 */
[----:B------:R-:W-:Y:S02]  /*17ae0*/  ISETP.LE.AND P3, PT, R3, UR72, PT ;  /* 0x0000004803007c0c */ /* 0x000fe4000bf63270 */
[----:B------:R-:W-:Y:S02]  /*17af0*/  FSEL R85, R85, -INF , !P4 ;  /* 0xff80000055557808 */ /* 0x000fe40006000000 */
        /* <DEDUP_REMOVED lines=14> */
[C---:B------:R-:W-:Y:S02]  /*17be0*/  ISETP.LE.AND P1, PT, R3.reuse, UR64, PT ;  /* 0x0000004003007c0c */ /* 0x040fe4000bf23270 */
[----:B------:R-:W-:-:S02]  /*17bf0*/  ISETP.LE.AND P0, PT, R3, UR4, PT ;  /* 0x0000000403007c0c */ /* 0x000fc4000bf03270 */
[----:B------:R-:W-:Y:S02]  /*17c00*/  FSEL R84, R32, -INF , !P3 ;  /* 0xff80000020547808 */ /* 0x000fe40005800000 */
[----:B------:R-:W-:Y:S02]  /*17c10*/  ISETP.LE.AND P3, PT, R3, UR63, PT ;  /* 0x0000003f03007c0c */ /* 0x000fe4000bf63270 */
[----:B------:R-:W-:Y:S02]  /*17c20*/  FSEL R33, R33, -INF , !P4 ;  /* 0xff80000021217808 */ /* 0x000fe40006000000 */
[----:B------:R-:W-:Y:S02]  /*17c30*/  FSEL R114, R34, -INF , !P1 ;  /* 0xff80000022727808 */ /* 0x000fe40004800000 */
[C---:B------:R-:W-:Y:S02]  /*17c40*/  ISETP.LE.AND P4, PT, R3.reuse, UR62, PT ;  /* 0x0000003e03007c0c */ /* 0x040fe4000bf83270 */
[----:B------:R-:W-:-:S02]  /*17c50*/  ISETP.LE.AND P1, PT, R3, UR61, PT ;  /* 0x0000003d03007c0c */ /* 0x000fc4000bf23270 */
[----:B------:R-:W-:Y:S02]  /*17c60*/  FSEL R58, R78, -INF , !P0 ;  /* 0xff8000004e3a7808 */ /* 0x000fe40004000000 */
[----:B------:R-:W-:Y:S02]  /*17c70*/  FSEL R78, R36, -INF , !P3 ;  /* 0xff800000244e7808 */ /* 0x000fe40005800000 */
[----:B------:R-:W-:Y:S02]  /*17c80*/  ISETP.LE.AND P3, PT, R3, UR60, PT ;  /* 0x0000003c03007c0c */ /* 0x000fe4000bf63270 */
[----:B------:R-:W-:Y:S02]  /*17c90*/  FSEL R37, R37, -INF , !P4 ;  /* 0xff80000025257808 */ /* 0x000fe40006000000 */
[----:B------:R-:W-:Y:S02]  /*17ca0*/  FSEL R102, R38, -INF , !P1 ;  /* 0xff80000026667808 */ /* 0x000fe40004800000 */
[----:B------:R-:W-:-:S02]  /*17cb0*/  ISETP.LE.AND P4, PT, R3, UR59, PT ;  /* 0x0000003b03007c0c */ /* 0x000fc4000bf83270 */
[C---:B------:R-:W-:Y:S02]  /*17cc0*/  ISETP.LE.AND P1, PT, R3.reuse, UR58, PT ;  /* 0x0000003a03007c0c */ /* 0x040fe4000bf23270 */
[----:B------:R-:W-:Y:S02]  /*17cd0*/  FSEL R82, R40, -INF , !P3 ;  /* 0xff80000028527808 */ /* 0x000fe40005800000 */
[----:B------:R-:W-:Y:S02]  /*17ce0*/  ISETP.LE.AND P3, PT, R3, UR57, PT ;  /* 0x0000003903007c0c */ /* 0x000fe4000bf63270 */
[----:B------:R-:W-:Y:S02]  /*17cf0*/  FSEL R41, R41, -INF , !P4 ;  /* 0xff80000029297808 */ /* 0x000fe40006000000 */
[----:B------:R-:W-:Y:S02]  /*17d00*/  FSEL R98, R42, -INF , !P1 ;  /* 0xff8000002a627808 */ /* 0x000fe40004800000 */
[----:B------:R-:W-:-:S02]  /*17d10*/  ISETP.LE.AND P4, PT, R3, UR35, PT ;  /* 0x0000002303007c0c */ /* 0x000fc4000bf83270 */
[C---:B------:R-:W-:Y:S02]  /*17d20*/  ISETP.LE.AND P1, PT, R3.reuse, UR34, PT ;  /* 0x0000002203007c0c */ /* 0x040fe4000bf23270 */
[----:B------:R-:W-:Y:S01]  /*17d30*/  ISETP.GE.AND P5, PT, R0, UR17, PT ;  /* 0x0000001100007c0c */ /* 0x000fe2000bfa6270 */
[----:B------:R-:W-:Y:S01]  /*17d40*/  UIADD3 UR17, UPT, UPT, UR49, 0x71, URZ ;  /* 0x0000007131117890 */ /* 0x000fe2000fffe0ff */
[----:B------:R-:W-:Y:S02]  /*17d50*/  FSEL R76, R44, -INF , !P3 ;  /* 0xff8000002c4c7808 */ /* 0x000fe40005800000 */
[----:B------:R-:W-:Y:S02]  /*17d60*/  ISETP.LE.AND P3, PT, R3, UR31, PT ;  /* 0x0000001f03007c0c */ /* 0x000fe4000bf63270 */
[----:B------:R-:W-:Y:S02]  /*17d70*/  FSEL R45, R45, -INF , !P4 ;  /* 0xff8000002d2d7808 */ /* 0x000fe40006000000 */
[----:B------:R-:W-:-:S02]  /*17d80*/  FSEL R80, R46, -INF , !P1 ;  /* 0xff8000002e507808 */ /* 0x000fc40004800000 */
[C---:B------:R-:W-:Y:S02]  /*17d90*/  ISETP.LE.AND P4, PT, R3.reuse, UR27, PT ;  /* 0x0000001b03007c0c */ /* 0x040fe4000bf83270 */
[----:B------:R-:W-:Y:S02]  /*17da0*/  ISETP.LE.AND P1, PT, R3, UR23, PT ;  /* 0x0000001703007c0c */ /* 0x000fe4000bf23270 */
[----:B------:R-:W-:Y:S02]  /*17db0*/  FSEL R65, R65, -INF , P5 ;  /* 0xff80000041417808 */ /* 0x000fe40002800000 */
[----:B------:R-:W-:Y:S01]  /*17dc0*/  ISETP.GE.AND P5, PT, R0, UR12, PT ;  /* 0x0000000c00007c0c */ /* 0x000fe2000bfa6270 */
[----:B------:R-:W-:Y:S01]  /*17dd0*/  UIADD3 UR12, UPT, UPT, UR49, 0x76, URZ ;  /* 0x00000076310c7890 */ /* 0x000fe2000fffe0ff */
[----:B------:R-:W-:Y:S02]  /*17de0*/  FSEL R66, R48, -INF , !P3 ;  /* 0xff80000030427808 */ /* 0x000fe40005800000 */
[----:B------:R-:W-:-:S02]  /*17df0*/  ISETP.LE.AND P3, PT, R3, UR19, PT ;  /* 0x0000001303007c0c */ /* 0x000fc4000bf63270 */
[----:B------:R-:W-:Y:S02]  /*17e00*/  FSEL R49, R49, -INF , !P4 ;  /* 0xff80000031317808 */ /* 0x000fe40006000000 */
[----:B------:R-:W-:Y:S02]  /*17e10*/  FSEL R74, R50, -INF , !P1 ;  /* 0xff800000324a7808 */ /* 0x000fe40004800000 */
[C---:B------:R-:W-:Y:S02]  /*17e20*/  ISETP.LE.AND P4, PT, R3.reuse, UR15, PT ;  /* 0x0000000f03007c0c */ /* 0x040fe4000bf83270 */
[----:B------:R-:W-:Y:S02]  /*17e30*/  ISETP.LE.AND P1, PT, R3, UR11, PT ;  /* 0x0000000b03007c0c */ /* 0x000fe4000bf23270 */
[----:B------:R-:W-:Y:S02]  /*17e40*/  FSEL R72, R70, -INF , P5 ;  /* 0xff80000046487808 */ /* 0x000fe40002800000 */
[----:B------:R-:W-:-:S02]  /*17e50*/  FSEL R70, R52, -INF , !P3 ;  /* 0xff80000034467808 */ /* 0x000fc40005800000 */
[----:B------:R-:W-:Y:S02]  /*17e60*/  FSEL R53, R53, -INF , !P4 ;  /* 0xff80000035357808 */ /* 0x000fe40006000000 */
[----:B------:R-:W-:Y:S02]  /*17e70*/  FSEL R52, R54, -INF , !P1 ;  /* 0xff80000036347808 */ /* 0x000fe40004800000 */
[C---:B------:R-:W-:Y:S02]  /*17e80*/  ISETP.LE.AND P4, PT, R3.reuse, UR33, PT ;  /* 0x0000002103007c0c */ /* 0x040fe4000bf83270 */
[C---:B------:R-:W-:Y:S02]  /*17e90*/  ISETP.LE.AND P1, PT, R3.reuse, UR32, PT ;  /* 0x0000002003007c0c */ /* 0x040fe4000bf23270 */
[----:B------:R-:W-:Y:S02]  /*17ea0*/  ISETP.LE.AND P3, PT, R3, UR7, PT ;  /* 0x0000000703007c0c */ /* 0x000fe4000bf63270 */
[----:B------:R-:W-:-:S02]  /*17eb0*/  FSEL R121, R121, -INF , !P4 ;  /* 0xff80000079797808 */ /* 0x000fc40006000000 */
[----:B------:R-:W-:Y:S02]  /*17ec0*/  FSEL R48, R122, -INF , !P1 ;  /* 0xff8000007a307808 */ /* 0x000fe40004800000 */
[C---:B------:R-:W-:Y:S02]  /*17ed0*/  ISETP.LE.AND P4, PT, R3.reuse, UR29, PT ;  /* 0x0000001d03007c0c */ /* 0x040fe4000bf83270 */
[C---:B------:R-:W-:Y:S02]  /*17ee0*/  ISETP.LE.AND P1, PT, R3.reuse, UR28, PT ;  /* 0x0000001c03007c0c */ /* 0x040fe4000bf23270 */
[----:B------:R-:W-:Y:S02]  /*17ef0*/  FSEL R50, R120, -INF , !P3 ;  /* 0xff80000078327808 */ /* 0x000fe40005800000 */
        /* <DEDUP_REMOVED lines=12> */
[----:B------:R-:W-:Y:S01]  /*17fc0*/  ISETP.GE.AND P6, PT, R0, UR14, PT ;  /* 0x0000000e00007c0c */ /* 0x000fe2000bfc6270 */
[----:B------:R-:W-:Y:S01]  /*17fd0*/  UIADD3 UR14, UPT, UPT, UR49, 0x74, URZ ;  /* 0x00000074310e7890 */ /* 0x000fe2000fffe0ff */
[----:B------:R-:W-:-:S02]  /*17fe0*/  ISETP.LE.AND P3, PT, R3, UR22, PT ;  /* 0x0000001603007c0c */ /* 0x000fc4000bf63270 */
[----:B------:R-:W-:Y:S02]  /*17ff0*/  FSEL R133, R133, -INF , !P4 ;  /* 0xff80000085857808 */ /* 0x000fe40006000000 */
[----:B------:R-:W-:Y:S02]  /*18000*/  FSEL R36, R134, -INF , !P1 ;  /* 0xff80000086247808 */ /* 0x000fe40004800000 */
[C---:B------:R-:W-:Y:S02]  /*18010*/  ISETP.LE.AND P4, PT, R3.reuse, UR17, PT ;  /* 0x0000001103007c0c */ /* 0x040fe4000bf83270 */
[----:B------:R-:W-:Y:S02]  /*18020*/  ISETP.LE.AND P1, PT, R3, UR16, PT ;  /* 0x0000001003007c0c */ /* 0x000fe4000bf23270 */
[----:B------:R-:W-:Y:S02]  /*18030*/  FSEL R60, R60, -INF , P6 ;  /* 0xff8000003c3c7808 */ /* 0x000fe40003000000 */
[----:B------:R-:W-:-:S02]  /*18040*/  FSEL R38, R132, -INF , !P3 ;  /* 0xff80000084267808 */ /* 0x000fc40005800000 */
[----:B------:R-:W-:Y:S01]  /*18050*/  ISETP.GE.AND P6, PT, R0, UR9, PT ;  /* 0x0000000900007c0c */ /* 0x000fe2000bfc6270 */
[----:B------:R-:W-:Y:S01]  /*18060*/  UIADD3 UR9, UPT, UPT, UR49, 0x79, URZ ;  /* 0x0000007931097890 */ /* 0x000fe2000fffe0ff */
[----:B------:R-:W-:Y:S02]  /*18070*/  ISETP.LE.AND P3, PT, R3, UR18, PT ;  /* 0x0000001203007c0c */ /* 0x000fe4000bf63270 */
[----:B------:R-:W-:Y:S02]  /*18080*/  FSEL R137, R137, -INF , !P4 ;  /* 0xff80000089897808 */ /* 0x000fe40006000000 */
[----:B------:R-:W-:Y:S02]  /*18090*/  FSEL R32, R138, -INF , !P1 ;  /* 0xff8000008a207808 */ /* 0x000fe40004800000 */
[C---:B------:R-:W-:Y:S02]  /*180a0*/  ISETP.LE.AND P4, PT, R3.reuse, UR13, PT ;  /* 0x0000000d03007c0c */ /* 0x040fe4000bf83270 */
[----:B------:R-:W-:-:S02]  /*180b0*/  ISETP.LE.AND P1, PT, R3, UR12, PT ;  /* 0x0000000c03007c0c */ /* 0x000fc4000bf23270 */
[----:B------:R-:W-:Y:S02]  /*180c0*/  FSEL R57, R57, -INF , P6 ;  /* 0xff80000039397808 */ /* 0x000fe40003000000 */
[----:B------:R-:W-:Y:S02]  /*180d0*/  FSEL R34, R136, -INF , !P3 ;  /* 0xff80000088227808 */ /* 0x000fe40005800000 */
[----:B------:R-:W-:Y:S01]  /*180e0*/  ISETP.GE.AND P6, PT, R0, UR4, PT ;  /* 0x0000000400007c0c */ /* 0x000fe2000bfc6270 */
[----:B------:R-:W-:Y:S01]  /*180f0*/  UIADD3 UR4, UPT, UPT, UR49, 0x7e, URZ ;  /* 0x0000007e31047890 */ /* 0x000fe2000fffe0ff */
[----:B------:R-:W-:Y:S02]  /*18100*/  ISETP.LE.AND P3, PT, R3, UR14, PT ;  /* 0x0000000e03007c0c */ /* 0x000fe4000bf63270 */
[----:B------:R-:W-:Y:S02]  /*18110*/  FSEL R141, R141, -INF , !P4 ;  /* 0xff8000008d8d7808 */ /* 0x000fe40006000000 */
[----:B------:R-:W-:-:S02]  /*18120*/  FSEL R28, R142, -INF , !P1 ;  /* 0xff8000008e1c7808 */ /* 0x000fc40004800000 */
[----:B------:R-:W-:Y:S01]  /*18130*/  ISETP.GE.AND P5, PT, R0, UR6, PT ;  /* 0x0000000600007c0c */ /* 0x000fe2000bfa6270 */
[----:B------:R-:W-:Y:S01]  /*18140*/  UIADD3 UR6, UPT, UPT, UR49, 0x7c, URZ ;  /* 0x0000007c31067890 */ /* 0x000fe2000fffe0ff */
[C---:B------:R-:W-:Y:S02]  /*18150*/  ISETP.LE.AND P4, PT, R3.reuse, UR9, PT ;  /* 0x0000000903007c0c */ /* 0x040fe4000bf83270 */
[C---:B------:R-:W-:Y:S02]  /*18160*/  ISETP.LE.AND P1, PT, R3.reuse, UR8, PT ;  /* 0x0000000803007c0c */ /* 0x040fe4000bf23270 */
[----:B------:R-:W-:Y:S02]  /*18170*/  FSEL R30, R140, -INF , !P3 ;  /* 0xff8000008c1e7808 */ /* 0x000fe40005800000 */
[C---:B------:R-:W-:Y:S02]  /*18180*/  ISETP.LE.AND P2, PT, R3.reuse, UR39, PT ;  /* 0x0000002703007c0c */ /* 0x040fe4000bf43270 */
[----:B------:R-:W-:-:S02]  /*18190*/  ISETP.LE.AND P3, PT, R3, UR10, PT ;  /* 0x0000000a03007c0c */ /* 0x000fc4000bf63270 */
[----:B------:R-:W-:Y:S02]  /*181a0*/  FSEL R22, R22, -INF , P5 ;  /* 0xff80000016167808 */ /* 0x000fe40002800000 */
[----:B------:R-:W-:Y:S02]  /*181b0*/  FSEL R145, R145, -INF , !P4 ;  /* 0xff80000091917808 */ /* 0x000fe40006000000 */
[----:B------:R-:W-:Y:S02]  /*181c0*/  FSEL R24, R146, -INF , !P1 ;  /* 0xff80000092187808 */ /* 0x000fe40004800000 */
[----:B------:R-:W-:Y:S01]  /*181d0*/  ISETP.GE.AND P5, PT, R0, UR39, PT ;  /* 0x0000002700007c0c */ /* 0x000fe2000bfa6270 */
[----:B------:R-:W-:Y:S01]  /*181e0*/  UIADD3 UR39, UPT, UPT, UR49, 0x3, URZ ;  /* 0x0000000331277890 */ /* 0x000fe2000fffe0ff */
[C---:B------:R-:W-:Y:S02]  /*181f0*/  ISETP.LE.AND P4, PT, R3.reuse, UR5, PT ;  /* 0x0000000503007c0c */ /* 0x040fe4000bf83270 */
[----:B------:R-:W-:-:S02]  /*18200*/  ISETP.LE.AND P1, PT, R3, UR4, PT ;  /* 0x0000000403007c0c */ /* 0x000fc4000bf23270 */
[----:B------:R-:W-:Y:S02]  /*18210*/  FSEL R58, R58, -INF , P6 ;  /* 0xff8000003a3a7808 */ /* 0x000fe40003000000 */
[----:B------:R-:W-:Y:S02]  /*18220*/  FSEL R69, R81, -INF , !P2 ;  /* 0xff80000051457808 */ /* 0x000fe40005000000 */
[----:B------:R-:W-:Y:S02]  /*18230*/  FSEL R26, R144, -INF , !P3 ;  /* 0xff800000901a7808 */ /* 0x000fe40005800000 */
[C---:B------:R-:W-:Y:S01]  /*18240*/  ISETP.GE.AND P0, PT, R0.reuse, UR77, PT ;  /* 0x0000004d00007c0c */ /* 0x040fe2000bf06270 */
[----:B------:R-:W-:Y:S01]  /*18250*/  UIADD3 UR77, UPT, UPT, UR49, 0x7, URZ ;  /* 0x00000007314d7890 */ /* 0x000fe2000fffe0ff */
[----:B------:R-:W-:Y:S01]  /*18260*/  ISETP.GE.AND P6, PT, R0, UR76, PT ;  /* 0x0000004c00007c0c */ /* 0x000fe2000bfc6270 */
[----:B------:R-:W-:Y:S01]  /*18270*/  UIADD3 UR76, UPT, UPT, UR49, 0xb, URZ ;  /* 0x0000000b314c7890 */ /* 0x000fe2000fffe0ff */
[----:B------:R-:W-:-:S02]  /*18280*/  ISETP.LE.AND P3, PT, R3, UR6, PT ;  /* 0x0000000603007c0c */ /* 0x000fc4000bf63270 */
[----:B------:R-:W-:Y:S02]  /*18290*/  FSEL R149, R149, -INF , !P4 ;  /* 0xff80000095957808 */ /* 0x000fe40006000000 */
[----:B------:R-:W-:Y:S02]  /*182a0*/  FSEL R18, R150, -INF , !P1 ;  /* 0xff80000096127808 */ /* 0x000fe40004800000 */
[----:B------:R-:W-:Y:S01]  /*182b0*/  ISETP.GE.AND P2, PT, R0, UR75, PT ;  /* 0x0000004b00007c0c */ /* 0x000fe2000bf46270 */
[----:B------:R-:W-:Y:S01]  /*182c0*/  UIADD3 UR75, UPT, UPT, UR49, 0xf, URZ ;  /* 0x0000000f314b7890 */ /* 0x000fe2000fffe0ff */
[C---:B------:R-:W-:Y:S02]  /*182d0*/  ISETP.LE.AND P4, PT, R3.reuse, UR49, PT ;  /* 0x0000003103007c0c */ /* 0x040fe4000bf83270 */
[----:B------:R-:W-:Y:S01]  /*182e0*/  ISETP.LE.AND P1, PT, R3, UR73, PT ;  /* 0x0000004903007c0c */ /* 0x000fe2000bf23270 */
[----:B------:R-:W-:Y:S01]  /*182f0*/  UIADD3 UR73, UPT, UPT, UR49, 0x17, URZ ;  /* 0x0000001731497890 */ /* 0x000fe2000fffe0ff */
[----:B------:R-:W-:-:S02]  /*18300*/  FSEL R69, R69, -INF , P5 ;  /* 0xff80000045457808 */ /* 0x000fc40002800000 */
[----:B------:R-:W-:Y:S02]  /*18310*/  FSEL R54, R148, -INF , !P3 ;  /* 0xff80000094367808 */ /* 0x000fe40005800000 */
[----:B------:R-:W-:Y:S02]  /*18320*/  ISETP.LE.AND P5, PT, R3, UR39, PT ;  /* 0x0000002703007c0c */ /* 0x000fe4000bfa3270 */
[----:B------:R-:W-:Y:S01]  /*18330*/  ISETP.GE.AND P3, PT, R0, UR74, PT ;  /* 0x0000004a00007c0c */ /* 0x000fe2000bf66270 */
[----:B------:R-:W-:Y:S01]  /*18340*/  UIADD3 UR74, UPT, UPT, UR49, 0x13, URZ ;  /* 0x00000013314a7890 */ /* 0x000fe2000fffe0ff */
[----:B------:R-:W-:Y:S02]  /*18350*/  R2UR.FILL UR39, R4 ;  /* 0x00000000042772ca */ /* 0x000fe400004e0000 */
[----:B------:R-:W-:Y:S02]  /*18360*/  FSEL R124, R88, -INF , !P4 ;  /* 0xff800000587c7808 */ /* 0x000fe40006000000 */
[----:B------:R-:W-:-:S02]  /*18370*/  FSEL R4, R89, -INF , !P1 ;  /* 0xff80000059047808 */ /* 0x000fc40004800000 */
[C---:B------:R-:W-:Y:S02]  /*18380*/  ISETP.LE.AND P4, PT, R3.reuse, UR77, PT ;  /* 0x0000004d03007c0c */ /* 0x040fe4000bf83270 */
[----:B------:R-:W-:Y:S02]  /*18390*/  ISETP.LE.AND P1, PT, R3, UR76, PT ;  /* 0x0000004c03007c0c */ /* 0x000fe4000bf23270 */
[----:B------:R-:W-:Y:S02]  /*183a0*/  FSEL R91, R91, -INF , !P5 ;  /* 0xff8000005b5b7808 */ /* 0x000fe40006800000 */
[----:B------:R-:W-:Y:S02]  /*183b0*/  ISETP.LE.AND P5, PT, R3, UR75, PT ;  /* 0x0000004b03007c0c */ /* 0x000fe4000bfa3270 */
[----:B------:R-:W-:Y:S02]  /*183c0*/  FSEL R95, R95, -INF , !P4 ;  /* 0xff8000005f5f7808 */ /* 0x000fe40006000000 */
[----:B------:R-:W-:-:S02]  /*183d0*/  FSEL R99, R99, -INF , !P1 ;  /* 0xff80000063637808 */ /* 0x000fc40004800000 */
[----:B------:R-:W-:Y:S02]  /*183e0*/  ISETP.LE.AND P4, PT, R3, UR74, PT ;  /* 0x0000004a03007c0c */ /* 0x000fe4000bf83270 */
[C---:B------:R-:W-:Y:S01]  /*183f0*/  ISETP.GE.AND P1, PT, R0.reuse, UR72, PT ;  /* 0x0000004800007c0c */ /* 0x040fe2000bf26270 */
[----:B------:R-:W-:Y:S01]  /*18400*/  UIADD3 UR72, UPT, UPT, UR49, 0x1b, URZ ;  /* 0x0000001b31487890 */ /* 0x000fe2000fffe0ff */
[----:B------:R-:W-:Y:S02]  /*18410*/  FSEL R103, R103, -INF , !P5 ;  /* 0xff80000067677808 */ /* 0x000fe40006800000 */
[----:B------:R-:W-:Y:S02]  /*18420*/  ISETP.LE.AND P5, PT, R3, UR73, PT ;  /* 0x0000004903007c0c */ /* 0x000fe4000bfa3270 */
[----:B------:R-:W-:Y:S02]  /*18430*/  FSEL R107, R107, -INF , !P4 ;  /* 0xff8000006b6b7808 */ /* 0x000fe40006000000 */
[----:B------:R-:W-:Y:S01]  /*18440*/  ISETP.GE.AND P4, PT, R0, UR71, PT ;  /* 0x0000004700007c0c */ /* 0x000fe2000bf86270 */
[----:B------:R-:W-:Y:S01]  /*18450*/  UIADD3 UR71, UPT, UPT, UR49, 0x1f, URZ ;  /* 0x0000001f31477890 */ /* 0x000fe2000fffe0ff */
[----:B------:R-:W-:-:S02]  /*18460*/  FSEL R163, R111, -INF , !P5 ;  /* 0xff8000006fa37808 */ /* 0x000fc40006800000 */
[----:B------:R-:W-:Y:S02]  /*18470*/  ISETP.LE.AND P5, PT, R3, UR72, PT ;  /* 0x0000004803007c0c */ /* 0x000fe4000bfa3270 */
[----:B------:R-:W-:Y:S02]  /*18480*/  FSEL R122, R7, -INF , P0 ;  /* 0xff800000077a7808 */ /* 0x000fe40000000000 */
[----:B------:R-:W-:Y:S02]  /*18490*/  FSEL R115, R115, -INF , !P5 ;  /* 0xff80000073737808 */ /* 0x000fe40006800000 */
[----:B------:R-:W-:Y:S02]  /*184a0*/  ISETP.LE.AND P5, PT, R3, UR71, PT ;  /* 0x0000004703007c0c */ /* 0x000fe4000bfa3270 */
[----:B------:R-:W-:Y:S01]  /*184b0*/  ISETP.GE.AND P0, PT, R0, UR70, PT ;  /* 0x0000004600007c0c */ /* 0x000fe2000bf06270 */
[----:B------:R-:W-:Y:S01]  /*184c0*/  UIADD3 UR70, UPT, UPT, UR49, 0x23, URZ ;  /* 0x0000002331467890 */ /* 0x000fe2000fffe0ff */
[----:B------:R-:W-:-:S02]  /*184d0*/  FSEL R113, R119, -INF , !P5 ;  /* 0xff80000077717808 */ /* 0x000fc40006800000 */
[----:B------:R-:W-:Y:S02]  /*184e0*/  FSEL R111, R85, -INF , P2 ;  /* 0xff800000556f7808 */ /* 0x000fe40001000000 */
[C---:B------:R-:W-:Y:S01]  /*184f0*/  ISETP.GE.AND P5, PT, R0.reuse, UR69, PT ;  /* 0x0000004500007c0c */ /* 0x040fe2000bfa6270 */
[----:B------:R-:W-:Y:S01]  /*18500*/  UIADD3 UR69, UPT, UPT, UR49, 0x27, URZ ;  /* 0x0000002731457890 */ /* 0x000fe2000fffe0ff */
[----:B------:R-:W-:Y:S01]  /*18510*/  ISETP.GE.AND P2, PT, R0, UR68, PT ;  /* 0x0000004400007c0c */ /* 0x000fe2000bf46270 */
[----:B------:R-:W-:Y:S01]  /*18520*/  UIADD3 UR68, UPT, UPT, UR49, 0x2b, URZ ;  /* 0x0000002b31447890 */ /* 0x000fe2000fffe0ff */
[----:B------:R-:W-:Y:S02]  /*18530*/  FSEL R120, R6, -INF , P3 ;  /* 0xff80000006787808 */ /* 0x000fe40001800000 */
[----:B------:R-:W-:Y:S01]  /*18540*/  ISETP.GE.AND P3, PT, R0, UR67, PT ;  /* 0x0000004300007c0c */ /* 0x000fe2000bf66270 */
[----:B------:R-:W-:Y:S01]  /*18550*/  UIADD3 UR67, UPT, UPT, UR49, 0x2f, URZ ;  /* 0x0000002f31437890 */ /* 0x000fe2000fffe0ff */
[----:B------:R-:W-:-:S02]  /*18560*/  FSEL R118, R118, -INF , P0 ;  /* 0xff80000076767808 */ /* 0x000fc40000000000 */
[----:B------:R-:W-:Y:S02]  /*18570*/  FSEL R88, R5, -INF , P1 ;  /* 0xff80000005587808 */ /* 0x000fe40000800000 */
[----:B------:R-:W-:Y:S02]  /*18580*/  ISETP.LE.AND P0, PT, R3, UR70, PT ;  /* 0x0000004603007c0c */ /* 0x000fe4000bf03270 */
[----:B------:R-:W-:Y:S01]  /*18590*/  ISETP.GE.AND P1, PT, R0, UR66, PT ;  /* 0x0000004200007c0c */ /* 0x000fe2000bf26270 */
[----:B------:R-:W-:Y:S01]  /*185a0*/  UIADD3 UR66, UPT, UPT, UR49, 0x33, URZ ;  /* 0x0000003331427890 */ /* 0x000fe2000fffe0ff */
[----:B------:R-:W-:Y:S02]  /*185b0*/  FSEL R110, R110, -INF , P6 ;  /* 0xff8000006e6e7808 */ /* 0x000fe40003000000 */
[----:B------:R-:W-:Y:S02]  /*185c0*/  FSEL R89, R25, -INF , P4 ;  /* 0xff80000019597808 */ /* 0x000fe40002000000 */
[----:B------:R-:W-:-:S02]  /*185d0*/  FSEL R86, R86, -INF , P5 ;  /* 0xff80000056567808 */ /* 0x000fc40002800000 */
[----:B------:R-:W-:Y:S01]  /*185e0*/  ISETP.GE.AND P4, PT, R0, UR65, PT ;  /* 0x0000004100007c0c */ /* 0x000fe2000bf86270 */
[----:B------:R-:W-:Y:S01]  /*185f0*/  UIADD3 UR65, UPT, UPT, UR49, 0x37, URZ ;  /* 0x0000003731417890 */ /* 0x000fe2000fffe0ff */
[C---:B------:R-:W-:Y:S02]  /*18600*/  ISETP.LE.AND P6, PT, R3.reuse, UR69, PT ;  /* 0x0000004503007c0c */ /* 0x040fe4000bfc3270 */
[----:B------:R-:W-:Y:S02]  /*18610*/  ISETP.LE.AND P5, PT, R3, UR68, PT ;  /* 0x0000004403007c0c */ /* 0x000fe4000bfa3270 */
[----:B------:R-:W-:Y:S02]  /*18620*/  FSEL R9, R59, -INF , !P0 ;  /* 0xff8000003b097808 */ /* 0x000fe40004000000 */
[----:B------:R-:W-:Y:S02]  /*18630*/  ISETP.LE.AND P0, PT, R3, UR67, PT ;  /* 0x0000004303007c0c */ /* 0x000fe4000bf03270 */
[----:B------:R-:W-:-:S02]  /*18640*/  FSEL R8, R63, -INF , !P6 ;  /* 0xff8000003f087808 */ /* 0x000fc40007000000 */
[----:B------:R-:W-:Y:S02]  /*18650*/  FSEL R7, R67, -INF , !P5 ;  /* 0xff80000043077808 */ /* 0x000fe40006800000 */
[----:B------:R-:W-:Y:S02]  /*18660*/  ISETP.LE.AND P6, PT, R3, UR66, PT ;  /* 0x0000004203007c0c */ /* 0x000fe4000bfc3270 */
[----:B------:R-:W-:Y:S01]  /*18670*/  ISETP.GE.AND P5, PT, R0, UR64, PT ;  /* 0x0000004000007c0c */ /* 0x000fe2000bfa6270 */
[----:B------:R-:W-:Y:S01]  /*18680*/  UIADD3 UR64, UPT, UPT, UR49, 0x3b, URZ ;  /* 0x0000003b31407890 */ /* 0x000fe2000fffe0ff */
[----:B------:R-:W-:Y:S02]  /*18690*/  FSEL R73, R71, -INF , !P0 ;  /* 0xff80000047497808 */ /* 0x000fe40004000000 */
[----:B------:R-:W-:Y:S02]  /*186a0*/  ISETP.LE.AND P0, PT, R3, UR65, PT ;  /* 0x0000004103007c0c */ /* 0x000fe4000bf03270 */
[----:B------:R-:W-:-:S02]  /*186b0*/  FSEL R63, R75, -INF , !P6 ;  /* 0xff8000004b3f7808 */ /* 0x000fc40007000000 */
[----:B------:R-:W-:Y:S01]  /*186c0*/  ISETP.GE.AND P6, PT, R0, UR63, PT ;  /* 0x0000003f00007c0c */ /* 0x000fe2000bfc6270 */
[----:B------:R-:W-:Y:S01]  /*186d0*/  UIADD3 UR63, UPT, UPT, UR49, 0x3f, URZ ;  /* 0x0000003f313f7890 */ /* 0x000fe2000fffe0ff */
[----:B------:R-:W-:Y:S02]  /*186e0*/  FSEL R59, R79, -INF , !P0 ;  /* 0xff8000004f3b7808 */ /* 0x000fe40004000000 */
[----:B------:R-:W-:Y:S02]  /*186f0*/  ISETP.LE.AND P0, PT, R3, UR64, PT ;  /* 0x0000004003007c0c */ /* 0x000fe4000bf03270 */
[----:B------:R-:W-:Y:S02]  /*18700*/  FSEL R84, R84, -INF , P1 ;  /* 0xff80000054547808 */ /* 0x000fe40000800000 */
[----:B------:R-:W-:Y:S02]  /*18710*/  FSEL R6, R83, -INF , !P0 ;  /* 0xff80000053067808 */ /* 0x000fe40004000000 */
[----:B------:R-:W-:-:S02]  /*18720*/  ISETP.LE.AND P0, PT, R3, UR63, PT ;  /* 0x0000003f03007c0c */ /* 0x000fc4000bf03270 */
[C---:B------:R-:W-:Y:S01]  /*18730*/  ISETP.GE.AND P1, PT, R0.reuse, UR60, PT ;  /* 0x0000003c00007c0c */ /* 0x040fe2000bf26270 */
[----:B------:R-:W-:Y:S01]  /*18740*/  UIADD3 UR60, UPT, UPT, UR49, 0x4b, URZ ;  /* 0x0000004b313c7890 */ /* 0x000fe2000fffe0ff */
[----:B------:R-:W-:Y:S02]  /*18750*/  FSEL R5, R87, -INF , !P0 ;  /* 0xff80000057057808 */ /* 0x000fe40004000000 */
[C---:B------:R-:W-:Y:S01]  /*18760*/  ISETP.GE.AND P0, PT, R0.reuse, UR62, PT ;  /* 0x0000003e00007c0c */ /* 0x040fe2000bf06270 */
[----:B------:R-:W-:Y:S01]  /*18770*/  UIADD3 UR62, UPT, UPT, UR49, 0x43, URZ ;  /* 0x00000043313e7890 */ /* 0x000fe2000fffe0ff */
[----:B------:R-:W-:Y:S02]  /*18780*/  FSEL R87, R29, -INF , P2 ;  /* 0xff8000001d577808 */ /* 0x000fe40001000000 */
[----:B------:R-:W-:Y:S01]  /*18790*/  ISETP.GE.AND P2, PT, R0, UR61, PT ;  /* 0x0000003d00007c0c */ /* 0x000fe2000bf46270 */
[----:B------:R-:W-:Y:S01]  /*187a0*/  UIADD3 UR61, UPT, UPT, UR49, 0x47, URZ ;  /* 0x00000047313d7890 */ /* 0x000fe2000fffe0ff */
[----:B------:R-:W-:-:S02]  /*187b0*/  FSEL R116, R116, -INF , P3 ;  /* 0xff80000074747808 */ /* 0x000fc40001800000 */
[C---:B------:R-:W-:Y:S01]  /*187c0*/  ISETP.GE.AND P3, PT, R0.reuse, UR59, PT ;  /* 0x0000003b00007c0c */ /* 0x040fe2000bf66270 */
[----:B------:R-:W-:Y:S01]  /*187d0*/  UIADD3 UR59, UPT, UPT, UR49, 0x4f, URZ ;  /* 0x0000004f313b7890 */ /* 0x000fe2000fffe0ff */
[----:B------:R-:W-:Y:S02]  /*187e0*/  FSEL R79, R37, -INF , P0 ;  /* 0xff800000254f7808 */ /* 0x000fe40000000000 */
[----:B------:R-:W-:Y:S02]  /*187f0*/  FSEL R85, R33, -INF , P4 ;  /* 0xff80000021557808 */ /* 0x000fe40002000000 */
[----:B------:R-:W-:Y:S02]  /*18800*/  ISETP.LE.AND P0, PT, R3, UR62, PT ;  /* 0x0000003e03007c0c */ /* 0x000fe4000bf03270 */
[----:B------:R-:W-:Y:S01]  /*18810*/  ISETP.GE.AND P4, PT, R0, UR58, PT ;  /* 0x0000003a00007c0c */ /* 0x000fe2000bf86270 */
[----:B------:R-:W-:Y:S01]  /*18820*/  UIADD3 UR58, UPT, UPT, UR49, 0x53, URZ ;  /* 0x00000053313a7890 */ /* 0x000fe2000fffe0ff */
[----:B------:R-:W-:-:S02]  /*18830*/  FSEL R114, R114, -INF , P5 ;  /* 0xff80000072727808 */ /* 0x000fc40002800000 */
[----:B------:R-:W-:Y:S02]  /*18840*/  FSEL R78, R78, -INF , P6 ;  /* 0xff8000004e4e7808 */ /* 0x000fe40003000000 */
[----:B------:R-:W-:Y:S02]  /*18850*/  FSEL R102, R102, -INF , P2 ;  /* 0xff80000066667808 */ /* 0x000fe40001000000 */
[----:B------:R-:W-:Y:S01]  /*18860*/  ISETP.GE.AND P5, PT, R0, UR57, PT ;  /* 0x0000003900007c0c */ /* 0x000fe2000bfa6270 */
[----:B------:R-:W-:Y:S01]  /*18870*/  UIADD3 UR57, UPT, UPT, UR49, 0x57, URZ ;  /* 0x0000005731397890 */ /* 0x000fe2000fffe0ff */
[C---:B------:R-:W-:Y:S02]  /*18880*/  ISETP.LE.AND P6, PT, R3.reuse, UR61, PT ;  /* 0x0000003d03007c0c */ /* 0x040fe4000bfc3270 */
[----:B------:R-:W-:Y:S02]  /*18890*/  ISETP.LE.AND P2, PT, R3, UR60, PT ;  /* 0x0000003c03007c0c */ /* 0x000fe4000bf43270 */
[----:B------:R-:W-:-:S02]  /*188a0*/  FSEL R119, R27, -INF , !P0 ;  /* 0xff8000001b777808 */ /* 0x000fc40004000000 */
[----:B------:R-:W-:Y:S02]  /*188b0*/  ISETP.LE.AND P0, PT, R3, UR59, PT ;  /* 0x0000003b03007c0c */ /* 0x000fe4000bf03270 */
[----:B------:R-:W-:Y:S02]  /*188c0*/  FSEL R117, R31, -INF , !P6 ;  /* 0xff8000001f757808 */ /* 0x000fe40007000000 */
[----:B------:R-:W-:Y:S02]  /*188d0*/  FSEL R13, R35, -INF , !P2 ;  /* 0xff800000230d7808 */ /* 0x000fe40005000000 */
[----:B------:R-:W-:Y:S02]  /*188e0*/  ISETP.LE.AND P6, PT, R3, UR58, PT ;  /* 0x0000003a03007c0c */ /* 0x000fe4000bfc3270 */
[----:B------:R-:W-:Y:S01]  /*188f0*/  ISETP.GE.AND P2, PT, R0, UR35, PT ;  /* 0x0000002300007c0c */ /* 0x000fe2000bf46270 */
[----:B------:R-:W-:Y:S01]  /*18900*/  UIADD3 UR35, UPT, UPT, UR49, 0x5b, URZ ;  /* 0x0000005b31237890 */ /* 0x000fe2000fffe0ff */
[----:B------:R-:W-:-:S02]  /*18910*/  FSEL R12, R39, -INF , !P0 ;  /* 0xff800000270c7808 */ /* 0x000fc40004000000 */
[----:B------:R-:W-:Y:S02]  /*18920*/  ISETP.LE.AND P0, PT, R3, UR57, PT ;  /* 0x0000003903007c0c */ /* 0x000fe4000bf03270 */
[----:B------:R-:W-:Y:S02]  /*18930*/  FSEL R11, R43, -INF , !P6 ;  /* 0xff8000002b0b7808 */ /* 0x000fe40007000000 */
[----:B------:R-:W-:Y:S01]  /*18940*/  ISETP.GE.AND P6, PT, R0, UR34, PT ;  /* 0x0000002200007c0c */ /* 0x000fe2000bfc6270 */
[----:B------:R-:W-:Y:S01]  /*18950*/  UIADD3 UR34, UPT, UPT, UR49, 0x5f, URZ ;  /* 0x0000005f31227890 */ /* 0x000fe2000fffe0ff */
[----:B------:R-:W-:Y:S02]  /*18960*/  FSEL R81, R47, -INF , !P0 ;  /* 0xff8000002f517808 */ /* 0x000fe40004000000 */
[----:B------:R-:W-:Y:S02]  /*18970*/  ISETP.LE.AND P0, PT, R3, UR35, PT ;  /* 0x0000002303007c0c */ /* 0x000fe4000bf03270 */
[----:B------:R-:W-:-:S02]  /*18980*/  FSEL R98, R98, -INF , P4 ;  /* 0xff80000062627808 */ /* 0x000fc40002000000 */
[----:B------:R-:W-:Y:S02]  /*18990*/  FSEL R75, R51, -INF , !P0 ;  /* 0xff800000334b7808 */ /* 0x000fe40004000000 */
[----:B------:R-:W-:Y:S02]  /*189a0*/  ISETP.LE.AND P0, PT, R3, UR34, PT ;  /* 0x0000002203007c0c */ /* 0x000fe4000bf03270 */
[----:B------:R-:W-:Y:S02]  /*189b0*/  FSEL R82, R82, -INF , P1 ;  /* 0xff80000052527808 */ /* 0x000fe40000800000 */
[----:B------:R-:W-:Y:S02]  /*189c0*/  FSEL R10, R55, -INF , !P0 ;  /* 0xff800000370a7808 */ /* 0x000fe40004000000 */
[C---:B------:R-:W-:Y:S01]  /*189d0*/  ISETP.GE.AND P0, PT, R0.reuse, UR31, PT ;  /* 0x0000001f00007c0c */ /* 0x040fe2000bf06270 */
[----:B------:R-:W-:Y:S01]  /*189e0*/  UIADD3 UR31, UPT, UPT, UR49, 0x63, URZ ;  /* 0x00000063311f7890 */ /* 0x000fe2000fffe0ff */
[C---:B------:R-:W-:Y:S01]  /*189f0*/  ISETP.GE.AND P4, PT, R0.reuse, UR19, PT ;  /* 0x0000001300007c0c */ /* 0x040fe2000bf86270 */
[----:B------:R-:W-:Y:S01]  /*18a00*/  UIADD3 UR19, UPT, UPT, UR49, 0x6f, URZ ;  /* 0x0000006f31137890 */ /* 0x000fe2000fffe0ff */
[----:B------:R-:W-:Y:S01]  /*18a10*/  ISETP.GE.AND P1, PT, R0, UR27, PT ;  /* 0x0000001b00007c0c */ /* 0x000fe2000bf26270 */
[----:B------:R-:W-:Y:S01]  /*18a20*/  UIADD3 UR27, UPT, UPT, UR49, 0x67, URZ ;  /* 0x00000067311b7890 */ /* 0x000fe2000fffe0ff */
[----:B------:R-:W-:-:S02]  /*18a30*/  FSEL R66, R66, -INF , P0 ;  /* 0xff80000042427808 */ /* 0x000fc40000000000 */
[----:B------:R-:W-:Y:S02]  /*18a40*/  ISETP.LE.AND P0, PT, R3, UR31, PT ;  /* 0x0000001f03007c0c */ /* 0x000fe4000bf03270 */
[----:B------:R-:W-:Y:S02]  /*18a50*/  FSEL R76, R76, -INF , P5 ;  /* 0xff8000004c4c7808 */ /* 0x000fe40002800000 */
[----:B------:R-:W-:Y:S01]  /*18a60*/  ISETP.GE.AND P5, PT, R0, UR11, PT ;  /* 0x0000000b00007c0c */ /* 0x000fe2000bfa6270 */
[----:B------:R-:W-:Y:S01]  /*18a70*/  UIADD3 UR11, UPT, UPT, UR49, 0x77, URZ ;  /* 0x00000077310b7890 */ /* 0x000fe2000fffe0ff */
[----:B------:R-:W-:Y:S02]  /*18a80*/  FSEL R67, R49, -INF , P1 ;  /* 0xff80000031437808 */ /* 0x000fe40000800000 */
[----:B------:R-:W-:Y:S02]  /*18a90*/  FSEL R49, R123, -INF , !P0 ;  /* 0xff8000007b317808 */ /* 0x000fe40004000000 */
[----:B------:R-:W-:-:S02]  /*18aa0*/  ISETP.LE.AND P0, PT, R3, UR19, PT ;  /* 0x0000001303007c0c */ /* 0x000fc4000bf03270 */
[----:B------:R-:W-:Y:S02]  /*18ab0*/  FSEL R83, R41, -INF , P3 ;  /* 0xff80000029537808 */ /* 0x000fe40001800000 */
[----:B------:R-:W-:Y:S02]  /*18ac0*/  FSEL R77, R45, -INF , P2 ;  /* 0xff8000002d4d7808 */ /* 0x000fe40001000000 */
[----:B------:R-:W-:Y:S02]  /*18ad0*/  FSEL R37, R135, -INF , !P0 ;  /* 0xff80000087257808 */ /* 0x000fe40004000000 */
[C---:B------:R-:W-:Y:S01]  /*18ae0*/  ISETP.GE.AND P3, PT, R0.reuse, UR23, PT ;  /* 0x0000001700007c0c */ /* 0x040fe2000bf66270 */
[----:B------:R-:W-:Y:S01]  /*18af0*/  UIADD3 UR23, UPT, UPT, UR49, 0x6b, URZ ;  /* 0x0000006b31177890 */ /* 0x000fe2000fffe0ff */
[----:B------:R-:W-:Y:S01]  /*18b00*/  ISETP.GE.AND P2, PT, R0, UR15, PT ;  /* 0x0000000f00007c0c */ /* 0x000fe2000bf46270 */
[----:B------:R-:W-:Y:S01]  /*18b10*/  UIADD3 UR15, UPT, UPT, UR49, 0x73, URZ ;  /* 0x00000073310f7890 */ /* 0x000fe2000fffe0ff */
[----:B------:R-:W-:-:S02]  /*18b20*/  ISETP.LE.AND P0, PT, R3, UR11, PT ;  /* 0x0000000b03007c0c */ /* 0x000fc4000bf03270 */
[----:B------:R-:W-:Y:S02]  /*18b30*/  FSEL R74, R74, -INF , P3 ;  /* 0xff8000004a4a7808 */ /* 0x000fe40001800000 */
[----:B------:R-:W-:Y:S02]  /*18b40*/  FSEL R29, R143, -INF , !P0 ;  /* 0xff8000008f1d7808 */ /* 0x000fe40004000000 */
[----:B------:R-:W-:Y:S02]  /*18b50*/  FSEL R70, R70, -INF , P4 ;  /* 0xff80000046467808 */ /* 0x000fe40002000000 */
[----:B------:R-:W-:Y:S02]  /*18b60*/  FSEL R71, R53, -INF , P2 ;  /* 0xff80000035477808 */ /* 0x000fe40001000000 */
[----:B------:R-:W-:Y:S02]  /*18b70*/  FSEL R52, R52, -INF , P5 ;  /* 0xff80000034347808 */ /* 0x000fe40002800000 */
[C---:B------:R-:W-:Y:S01]  /*18b80*/  ISETP.GE.AND P0, PT, R0.reuse, UR33, PT ;  /* 0x0000002100007c0c */ /* 0x040fe2000bf06270 */
[----:B------:R-:W-:Y:S01]  /*18b90*/  UIADD3 UR33, UPT, UPT, UR49, 0x3, URZ ;  /* 0x0000000331217890 */ /* 0x000fe2000fffe0ff */
[----:B------:R-:W-:-:S02]  /*18ba0*/  ISETP.GE.AND P3, PT, R0, UR32, PT ;  /* 0x0000002000007c0c */ /* 0x000fc4000bf66270 */
[C---:B------:R-:W-:Y:S02]  /*18bb0*/  ISETP.GE.AND P2, PT, R0.reuse, UR30, PT ;  /* 0x0000001e00007c0c */ /* 0x040fe4000bf46270 */
[C---:B------:R-:W-:Y:S02]  /*18bc0*/  ISETP.GE.AND P4, PT, R0.reuse, UR29, PT ;  /* 0x0000001d00007c0c */ /* 0x040fe4000bf86270 */
[----:B------:R-:W-:Y:S02]  /*18bd0*/  ISETP.GE.AND P5, PT, R0, UR28, PT ;  /* 0x0000001c00007c0c */ /* 0x000fe4000bfa6270 */
[----:B------:R-:W-:Y:S02]  /*18be0*/  FSEL R51, R121, -INF , P0 ;  /* 0xff80000079337808 */ /* 0x000fe40000000000 */
[----:B------:R-:W-:Y:S02]  /*18bf0*/  FSEL R48, R48, -INF , P3 ;  /* 0xff80000030307808 */ /* 0x000fe40001800000 */
[----:B------:R-:W-:-:S02]  /*18c00*/  FSEL R46, R46, -INF , P2 ;  /* 0xff8000002e2e7808 */ /* 0x000fc40001000000 */
[----:B------:R-:W-:Y:S02]  /*18c10*/  FSEL R47, R125, -INF , P4 ;  /* 0xff8000007d2f7808 */ /* 0x000fe40002000000 */
[----:B------:R-:W-:Y:S02]  /*18c20*/  FSEL R44, R44, -INF , P5 ;  /* 0xff8000002c2c7808 */ /* 0x000fe40002800000 */
[C---:B------:R-:W-:Y:S02]  /*18c30*/  ISETP.GE.AND P0, PT, R0.reuse, UR26, PT ;  /* 0x0000001a00007c0c */ /* 0x040fe4000bf06270 */
[C---:B------:R-:W-:Y:S02]  /*18c40*/  ISETP.GE.AND P3, PT, R0.reuse, UR25, PT ;  /* 0x0000001900007c0c */ /* 0x040fe4000bf66270 */
[C---:B------:R-:W-:Y:S02]  /*18c50*/  ISETP.GE.AND P2, PT, R0.reuse, UR24, PT ;  /* 0x0000001800007c0c */ /* 0x040fe4000bf46270 */
[----:B------:R-:W-:-:S02]  /*18c60*/  ISETP.GE.AND P4, PT, R0, UR22, PT ;  /* 0x0000001600007c0c */ /* 0x000fc4000bf86270 */
[----:B------:R-:W-:Y:S02]  /*18c70*/  ISETP.GE.AND P5, PT, R0, UR21, PT ;  /* 0x0000001500007c0c */ /* 0x000fe4000bfa6270 */
[----:B------:R-:W-:Y:S02]  /*18c80*/  FSEL R42, R42, -INF , P0 ;  /* 0xff8000002a2a7808 */ /* 0x000fe40000000000 */
[----:B------:R-:W-:Y:S02]  /*18c90*/  FSEL R43, R129, -INF , P3 ;  /* 0xff800000812b7808 */ /* 0x000fe40001800000 */
[----:B------:R-:W-:Y:S02]  /*18ca0*/  FSEL R40, R40, -INF , P2 ;  /* 0xff80000028287808 */ /* 0x000fe40001000000 */
[----:B------:R-:W-:Y:S02]  /*18cb0*/  FSEL R38, R38, -INF , P4 ;  /* 0xff80000026267808 */ /* 0x000fe40002000000 */
[----:B------:R-:W-:-:S02]  /*18cc0*/  FSEL R39, R133, -INF , P5 ;  /* 0xff80000085277808 */ /* 0x000fc40002800000 */
[C---:B------:R-:W-:Y:S02]  /*18cd0*/  ISETP.GE.AND P0, PT, R0.reuse, UR20, PT ;  /* 0x0000001400007c0c */ /* 0x040fe4000bf06270 */
[C---:B------:R-:W-:Y:S02]  /*18ce0*/  ISETP.GE.AND P3, PT, R0.reuse, UR18, PT ;  /* 0x0000001200007c0c */ /* 0x040fe4000bf66270 */
[C---:B------:R-:W-:Y:S02]  /*18cf0*/  ISETP.GE.AND P2, PT, R0.reuse, UR17, PT ;  /* 0x0000001100007c0c */ /* 0x040fe4000bf46270 */
[C---:B------:R-:W-:Y:S02]  /*18d00*/  ISETP.GE.AND P4, PT, R0.reuse, UR16, PT ;  /* 0x0000001000007c0c */ /* 0x040fe4000bf86270 */
[----:B------:R-:W-:Y:S02]  /*18d10*/  ISETP.GE.AND P5, PT, R0, UR14, PT ;  /* 0x0000000e00007c0c */ /* 0x000fe4000bfa6270 */
[----:B------:R-:W-:-:S02]  /*18d20*/  FSEL R36, R36, -INF , P0 ;  /* 0xff80000024247808 */ /* 0x000fc40000000000 */
[----:B------:R-:W-:Y:S02]  /*18d30*/  FSEL R34, R34, -INF , P3 ;  /* 0xff80000022227808 */ /* 0x000fe40001800000 */
[----:B------:R-:W-:Y:S02]  /*18d40*/  FSEL R35, R137, -INF , P2 ;  /* 0xff80000089237808 */ /* 0x000fe40001000000 */
[----:B------:R-:W-:Y:S02]  /*18d50*/  FSEL R32, R32, -INF , P4 ;  /* 0xff80000020207808 */ /* 0x000fe40002000000 */
[----:B------:R-:W-:Y:S02]  /*18d60*/  FSEL R30, R30, -INF , P5 ;  /* 0xff8000001e1e7808 */ /* 0x000fe40002800000 */
[C---:B------:R-:W-:Y:S02]  /*18d70*/  ISETP.GE.AND P0, PT, R0.reuse, UR13, PT ;  /* 0x0000000d00007c0c */ /* 0x040fe4000bf06270 */
        /* <DEDUP_REMOVED lines=13> */
[----:B------:R-:W-:Y:S02]  /*18e50*/  ISETP.GT.AND P5, PT, R0, UR49, PT ;  /* 0x0000003100007c0c */ /* 0x000fe4000bfa4270 */
        /* <DEDUP_REMOVED lines=21> */
[----:B------:R-:W-:Y:S02]  /*18fb0*/  ISETP.LE.AND P6, PT, R3, UR27, PT ;  /* 0x0000001b03007c0c */ /* 0x000fe4000bfc3270 */
        /* <DEDUP_REMOVED lines=9> */
[C---:B------:R-:W-:Y:S02]  /*19050*/  ISETP.GE.AND P5, PT, R0.reuse, UR64, PT ;  /* 0x0000004000007c0c */ /* 0x040fe4000bfa6270 */
[----:B------:R-:W-:Y:S02]  /*19060*/  ISETP.LE.AND P1, PT, R3, UR23, PT ;  /* 0x0000001703007c0c */ /* 0x000fe4000bf23270 */
[----:B------:R-:W-:Y:S02]  /*19070*/  FSEL R45, R127, -INF , !P6 ;  /* 0xff8000007f2d7808 */ /* 0x000fe40007000000 */
[----:B------:R-:W-:Y:S01]  /*19080*/  ISETP.GE.AND P6, PT, R0, UR7, PT ;  /* 0x0000000700007c0c */ /* 0x000fe2000bfc6270 */
[----:B------:R-:W-:Y:S01]  /*19090*/  UIADD3 UR7, UPT, UPT, UR49, 0x7b, URZ ;  /* 0x0000007b31077890 */ /* 0x000fe2000fffe0ff */
[----:B------:R-:W-:-:S02]  /*190a0*/  FSEL R91, R7, -INF , P0 ;  /* 0xff800000075b7808 */ /* 0x000fc40000000000 */
[----:B------:R-:W-:Y:S02]  /*190b0*/  FSEL R73, R73, -INF , P3 ;  /* 0xff80000049497808 */ /* 0x000fe40001800000 */
[----:B------:R-:W-:Y:S02]  /*190c0*/  FSEL R63, R63, -INF , P2 ;  /* 0xff8000003f3f7808 */ /* 0x000fe40001000000 */
[----:B------:R-:W-:Y:S02]  /*190d0*/  FSEL R59, R59, -INF , P4 ;  /* 0xff8000003b3b7808 */ /* 0x000fe40002000000 */
[----:B------:R-:W-:Y:S02]  /*190e0*/  FSEL R123, R6, -INF , P5 ;  /* 0xff800000067b7808 */ /* 0x000fe40002800000 */
[----:B------:R-:W-:Y:S02]  /*190f0*/  FSEL R41, R131, -INF , !P1 ;  /* 0xff80000083297808 */ /* 0x000fe40004800000 */
[----:B------:R-:W-:-:S02]  /*19100*/  ISETP.GE.AND P0, PT, R0, UR63, PT ;  /* 0x0000003f00007c0c */ /* 0x000fc4000bf06270 */
[C---:B------:R-:W-:Y:S02]  /*19110*/  ISETP.GE.AND P3, PT, R0.reuse, UR62, PT ;  /* 0x0000003e00007c0c */ /* 0x040fe4000bf66270 */
[C---:B------:R-:W-:Y:S02]  /*19120*/  ISETP.GE.AND P2, PT, R0.reuse, UR61, PT ;  /* 0x0000003d00007c0c */ /* 0x040fe4000bf46270 */
[C---:B------:R-:W-:Y:S02]  /*19130*/  ISETP.GE.AND P4, PT, R0.reuse, UR60, PT ;  /* 0x0000003c00007c0c */ /* 0x040fe4000bf86270 */
[----:B------:R-:W-:Y:S02]  /*19140*/  ISETP.GE.AND P5, PT, R0, UR59, PT ;  /* 0x0000003b00007c0c */ /* 0x000fe4000bfa6270 */
[----:B------:R-:W-:Y:S02]  /*19150*/  ISETP.LE.AND P1, PT, R3, UR15, PT ;  /* 0x0000000f03007c0c */ /* 0x000fe4000bf23270 */
        /* <DEDUP_REMOVED lines=12> */
[----:B------:R-:W-:-:S02]  /*19220*/  FMNMX3 R5, R17, R124, R156, !PT ;  /* 0x0000007c11057276 */ /* 0x000fc4000780009c */
[C---:B------:R-:W-:Y:S02]  /*19230*/  FMNMX3 R4, R17.reuse, R125, R157, !PT ;  /* 0x0000007d11047276 */ /* 0x040fe4000780009d */
[----:B------:R-:W-:Y:S02]  /*19240*/  FMNMX3 R3, R17, R172, R170, !PT ;  /* 0x000000ac11037276 */ /* 0x000fe400078000aa */
[----:B------:R-:W-:Y:S02]  /*19250*/  FSEL R50, R50, -INF , P6 ;  /* 0xff80000032327808 */ /* 0x000fe40003000000 */
        /* <DEDUP_REMOVED lines=9> */
[C---:B------:R-:W-:Y:S02]  /*192f0*/  ISETP.GE.AND P6, PT, R0.reuse, UR11, PT ;  /* 0x0000000b00007c0c */ /* 0x040fe4000bfc6270 */
[----:B------:R-:W-:Y:S02]  /*19300*/  ISETP.GE.AND P5, PT, R0, UR7, PT ;  /* 0x0000000700007c0c */ /* 0x000fe4000bfa6270 */
        /* <DEDUP_REMOVED lines=44> */
[----:B------:R-:W-:Y:S02]  /*195d0*/  FSEL R45, R45, -INF , P0 ;  /* 0xff8000002d2d7808 */ /* 0x000fe40000000000 */
[----:B------:R-:W-:-:S02]  /*195e0*/  FMNMX3 R0, R0, R75, R53, !PT ;  /* 0x0000004b00007276 */ /* 0x000fc40007800035 */
[----:B------:R-:W-:Y:S02]  /*195f0*/  FMNMX3 R5, R5, R50, R46, !PT ;  /* 0x0000003205057276 */ /* 0x000fe4000780002e */
[----:B------:R-:W-:Y:S02]  /*19600*/  FMNMX3 R4, R4, R51, R47, !PT ;  /* 0x0000003304047276 */ /* 0x000fe4000780002f */
[----:B------:R-:W-:Y:S02]  /*19610*/  FMNMX3 R3, R3, R48, R44, !PT ;  /* 0x0000003003037276 */ /* 0x000fe4000780002c */
[----:B------:R-:W-:Y:S02]  /*19620*/  FSEL R41, R41, -INF , P3 ;  /* 0xff80000029297808 */ /* 0x000fe40001800000 */
[----:B------:R-:W-:Y:S02]  /*19630*/  FSEL R37, R37, -INF , P2 ;  /* 0xff80000025257808 */ /* 0x000fe40001000000 */
[----:B------:R-:W-:-:S02]  /*19640*/  FMNMX3 R0, R0, R49, R45, !PT ;  /* 0x0000003100007276 */ /* 0x000fc4000780002d */
[----:B------:R-:W-:Y:S02]  /*19650*/  FMNMX3 R5, R5, R42, R38, !PT ;  /* 0x0000002a05057276 */ /* 0x000fe40007800026 */
[----:B------:R-:W-:Y:S02]  /*19660*/  FMNMX3 R4, R4, R43, R39, !PT ;  /* 0x0000002b04047276 */ /* 0x000fe40007800027 */
[----:B------:R-:W-:Y:S02]  /*19670*/  FMNMX3 R3, R3, R40, R36, !PT ;  /* 0x0000002803037276 */ /* 0x000fe40007800024 */
[----:B------:R-:W-:Y:S02]  /*19680*/  FSEL R25, R147, -INF , !P1 ;  /* 0xff80000093197808 */ /* 0x000fe40004800000 */
[----:B------:R-:W-:Y:S02]  /*19690*/  FSEL R33, R33, -INF , P4 ;  /* 0xff80000021217808 */ /* 0x000fe40002000000 */
[----:B------:R-:W-:-:S02]  /*196a0*/  FSEL R29, R29, -INF , P6 ;  /* 0xff8000001d1d7808 */ /* 0x000fc40003000000 */
        /* <DEDUP_REMOVED lines=9> */
[----:B------:R-:W-:Y:S02]  /*19740*/  FMNMX3 R0, R0, R25, R19, !PT ;  /* 0x0000001900007276 */ /* 0x000fe40007800013 */
[----:B------:R-:W-:Y:S02]  /*19750*/  FMNMX3 R3, R5, R4, R3, !PT ;  /* 0x0000000405037276 */ /* 0x000fe40007800003 */
[----:B------:R-:W-:-:S02]  /*19760*/  ISETP.NE.AND P0, PT, R175, R176, PT ;  /* 0x000000b0af00720c */ /* 0x000fc40003f05270 */
[----:B------:R-:W-:-:S04]  /*19770*/  FMNMX R177, R0, R3, !PT ;  /* 0x0000000300b17209 */ /* 0x000fc80007800000 */
[C---:B------:R-:W-:Y:S01]  /*19780*/  FSETP.NEU.AND P1, PT, R177.reuse, -INF , PT ;  /* 0xff800000b100780b */ /* 0x040fe20003f2d000 */
[----:B------:R1:W-:Y:S03]  /*19790*/  STL [R1+0x64], R177 ;  /* 0x000064b101007387 */ /* 0x0003e60000100800 */
[----:B------:R-:W-:-:S03]  /*197a0*/  FSEL R127, R177, RZ, P1 ;  /* 0x000000ffb17f7208 */ /* 0x000fc60000800000 */
[----:B------:R-:W-:Y:S06]  /*197b0*/  @!P0 BRA `(.L_x_291) ;  /* 0x0000000000408947 */ /* 0x000fec0003800000 */
        /* <DEDUP_REMOVED lines=16> */
.L_x_291:
[----:B------:R-:W-:Y:S05]  /*198c0*/  WARPSYNC.ALL ;  /* 0x0000000000007948 */ /* 0x000fea0003800000 */
[----:B------:R-:W-:Y:S01]  /*198d0*/  R2UR UR4, R174 ;  /* 0x00000000ae0472ca */ /* 0x000fe200000e0000 */
[----:B------:R-:W-:Y:S01]  /*198e0*/  IMAD.MOV.U32 R126, RZ, RZ, R17 ;  /* 0x000000ffff7e7224 */ /* 0x000fe200078e0011 */
[----:B------:R-:W-:-:S11]  /*198f0*/  ISETP.NE.AND P0, PT, RZ, UR48, PT ;  /* 0x00000030ff007c0c */ /* 0x000fd6000bf05270 */
[----:B------:R3:W-:Y:S02]  /*19900*/  STTM.x2 tmem[UR4], R126 ;  /* 0x0000007e000079ed */ /* 0x0007e400080c0004 */
[----:B------:R-:W-:Y:S05]  /*19910*/  @P0 BRA `(.L_x_292) ;  /* 0x0000000000040947 */ /* 0x000fea0003800000 */
[----:B------:R-:W-:Y:S05]  /*19920*/  BPT.TRAP 0x1 ;  /* 0x000000040000795c */ /* 0x000fea0000300000 */
.L_x_292:
[----:B------:R-:W-:Y:S01]  /*19930*/  UISETP.NE.AND UP0, UPT, UR56, URZ, UPT ;  /* 0x000000ff3800728c */ /* 0x000fe2000bf05270 */
[C---:B------:R-:W-:Y:S01]  /*19940*/  FSETP.NEU.AND P0, PT, R177.reuse, -INF , PT ;  /* 0xff800000b100780b */ /* 0x040fe20003f0d000 */
[----:B------:R-:W-:Y:S01]  /*19950*/  UIADD3 UR4, UPT, UPT, UR41, 0x38080, URZ ;  /* 0x0003808029047890 */ /* 0x000fe2000fffe0ff */
[----:B------:R-:W-:Y:S02]  /*19960*/  MOV R3, UR55 ;  /* 0x0000003700037c02 */ /* 0x000fe40008000f00 */
[----:B------:R-:W-:Y:S02]  /*19970*/  FSEL R0, R177, RZ, P0 ;  /* 0x000000ffb1007208 */ /* 0x000fe40000000000 */
[----:B------:R-:W-:-:S03]  /*19980*/  SHF.L.U32 R3, R3, 0x1f, RZ ;  /* 0x0000001f03037819 */ /* 0x000fc600000006ff */
[----:B------:R-:W-:Y:S01]  /*19990*/  FMUL R0, R0, -UR39 ;  /* 0x8000002700007c20 */ /* 0x000fe20008400000 */
[----:B------:R-:W-:Y:S02]  /*199a0*/  @UP0 UIADD3 UR4, UPT, UPT, UR41, 0x38070, URZ ;  /* 0x0003807029040890 */ /* 0x000fe4000fffe0ff */
[----:B------:R-:W-:Y:S01]  /*199b0*/  USEL UR41, UR52, UR53, UP0 ;  /* 0x0000003534297287 */ /* 0x000fe20008000000 */
[--C-:B------:R-:W-:Y:S02]  /*199c0*/  FFMA2 R124, R124.F32x2.HI_LO, UR39.F32, R0.reuse.F32 ;  /* 0x000000277c7c7c49 */ /* 0x100fe40009200000 */
[--C-:B------:R-:W-:Y:S01]  /*199d0*/  FFMA2 R172, R172.F32x2.HI_LO, UR39.F32, R0.reuse.F32 ;  /* 0x00000027acac7c49 */ /* 0x100fe20009200000 */
[----:B------:R-:W-:Y:S01]  /*199e0*/  ULOP3.LUT UR41, UR41, 0x1, URZ, 0x3c, !UPT ;  /* 0x0000000129297892 */ /* 0x000fe2000f8e3cff */
[--C-:B------:R-:W-:Y:S01]  /*199f0*/  FFMA2 R156, R156.F32x2.HI_LO, UR39.F32, R0.reuse.F32 ;  /* 0x000000279c9c7c49 */ /* 0x100fe20009200000 */
[----:B------:R-:W-:Y:S01]  /*19a00*/  FSETP.GEU.AND P4, PT, R124, -126, PT ;  /* 0xc2fc00007c00780b */ /* 0x000fe20003f8e000 */
[----:B------:R-:W-:Y:S01]  /*19a10*/  SYNCS.ARRIVE.TRANS64.A1T0 RZ, [UR4], RZ ;  /* 0x000000ffffff79a7 */ /* 0x000fe20008100004 */
[----:B------:R-:W-:Y:S01]  /*19a20*/  FSETP.GEU.AND P2, PT, R172, -126, PT ;  /* 0xc2fc0000ac00780b */ /* 0x000fe20003f4e000 */
[----:B------:R-:W-:Y:S01]  /*19a30*/  FFMA2 R170, R170.F32x2.HI_LO, UR39.F32, R0.F32 ;  /* 0x00000027aaaa7c49 */ /* 0x000fe20009200000 */
[----:B------:R-:W-:-:S02]  /*19a40*/  FSETP.GEU.AND P3, PT, R125, -126, PT ;  /* 0xc2fc00007d00780b */ /* 0x000fc40003f6e000 */
[----:B------:R-:W-:Y:S02]  /*19a50*/  FSETP.GEU.AND P1, PT, R173, -126, PT ;  /* 0xc2fc0000ad00780b */ /* 0x000fe40003f2e000 */
[----:B------:R-:W-:Y:S01]  /*19a60*/  FSETP.GEU.AND P0, PT, R156, -126, PT ;  /* 0xc2fc00009c00780b */ /* 0x000fe20003f0e000 */
[----:B------:R-:W4:Y:S01]  /*19a70*/  SYNCS.PHASECHK.TRANS64.TRYWAIT P5, [UR46], R3 ;  /* 0x00000003ff0075a7 */ /* 0x000f2200080a112e */
[----:B------:R-:W-:-:S03]  /*19a80*/  FSETP.GEU.AND P6, PT, R157, -126, PT ;  /* 0xc2fc00009d00780b */ /* 0x000fc60003fce000 */
[----:B------:R-:W-:Y:S02]  /*19a90*/  @!P4 FMUL R124, R124, 0.5 ;  /* 0x3f0000007c7cc820 */ /* 0x000fe40000400000 */
[----:B------:R-:W-:Y:S02]  /*19aa0*/  @!P2 FMUL R172, R172, 0.5 ;  /* 0x3f000000acaca820 */ /* 0x000fe40000400000 */
[----:B------:R-:W5:Y:S01]  /*19ab0*/  MUFU.EX2 R4, R124 ;  /* 0x0000007c00047308 */ /* 0x000f620000000800 */
[----:B------:R-:W-:Y:S01]  /*19ac0*/  @!P3 FMUL R125, R125, 0.5 ;  /* 0x3f0000007d7db820 */ /* 0x000fe20000400000 */
[----:B------:R-:W-:-:S06]  /*19ad0*/  @!P1 FMUL R173, R173, 0.5 ;  /* 0x3f000000adad9820 */ /* 0x000fcc0000400000 */
[----:B------:R-:W1:Y:S01]  /*19ae0*/  MUFU.EX2 R5, R125 ;  /* 0x0000007d00057308 */ /* 0x000e620000000800 */
[----:B-----5:R5:W-:Y:S04]  /*19af0*/  STL [R1+0x58], R4 ;  /* 0x0000580401007387 */ /* 0x020be80000100800 */
[----:B-1----:R-:W-:Y:S03]  /*19b00*/  STL [R1+0x5c], R5 ;  /* 0x00005c0501007387 */ /* 0x002fe60000100800 */
[----:B-----5:R-:W1:Y:S02]  /*19b10*/  MUFU.EX2 R4, R172 ;  /* 0x000000ac00047308 */ /* 0x020e640000000800 */
[----:B-1----:R1:W-:Y:S06]  /*19b20*/  STL [R1+0x50], R4 ;  /* 0x0000500401007387 */ /* 0x0023ec0000100800 */
[----:B-1----:R-:W1:Y:S02]  /*19b30*/  MUFU.EX2 R4, R173 ;  /* 0x000000ad00047308 */ /* 0x002e640000000800 */
[----:B-1----:R1:W-:Y:S01]  /*19b40*/  STL [R1+0x54], R4 ;  /* 0x0000540401007387 */ /* 0x0023e20000100800 */
[----:B----4-:R-:W-:Y:S05]  /*19b50*/  @!P5 BRA `(.L_x_293) ;  /* 0x000000a000a4d947 */ /* 0x010fea0003800000 */
.L_x_481:
[----:B---3--:R-:W3:Y:S04]  /*19b60*/  LDL R126, [R1+0x54] ;  /* 0x00005400017e7983 */ /* 0x008ee80000100800 */
[----:B------:R-:W4:Y:S04]  /*19b70*/  LDL R127, [R1+0x50] ;  /* 0x00005000017f7983 */ /* 0x000f280000100800 */
[----:B------:R-:W5:Y:S04]  /*19b80*/  LDL R125, [R1+0x58] ;  /* 0x00005800017d7983 */ /* 0x000f680000100800 */
[----:B------:R-:W2:Y:S01]  /*19b90*/  LDL R124, [R1+0x5c] ;  /* 0x00005c00017c7983 */ /* 0x000ea20000100800 */
[----:B------:R-:W-:Y:S01]  /*19ba0*/  @!P0 FMUL R156, R156, 0.5 ;  /* 0x3f0000009c9c8820 */ /* 0x000fe20000400000 */
[----:B------:R-:W-:-:S02]  /*19bb0*/  FFMA2 R168, R168.F32x2.HI_LO, UR39.F32, R0.F32 ;  /* 0x00000027a8a87c49 */ /* 0x000fc40009200000 */
[--C-:B------:R-:W-:Y:S01]  /*19bc0*/  FFMA2 R158, R158.F32x2.HI_LO, UR39.F32, R0.reuse.F32 ;  /* 0x000000279e9e7c49 */ /* 0x100fe20009200000 */
[----:B------:R-:W1:Y:S01]  /*19bd0*/  MUFU.EX2 R128, R156 ;  /* 0x0000009c00807308 */ /* 0x000e620000000800 */
[----:B------:R-:W-:Y:S01]  /*19be0*/  FSETP.GEU.AND P5, PT, R170, -126, PT ;  /* 0xc2fc0000aa00780b */ /* 0x000fe20003fae000 */
[----:B------:R-:W-:Y:S01]  /*19bf0*/  @!P6 FMUL R157, R157, 0.5 ;  /* 0x3f0000009d9de820 */ /* 0x000fe20000400000 */
[--C-:B------:R-:W-:Y:S02]  /*19c00*/  FFMA2 R154, R154.F32x2.HI_LO, UR39.F32, R0.reuse.F32 ;  /* 0x000000279a9a7c49 */ /* 0x100fe40009200000 */
[--C-:B------:R-:W-:Y:S02]  /*19c10*/  FFMA2 R152, R152.F32x2.HI_LO, UR39.F32, R0.reuse.F32 ;  /* 0x0000002798987c49 */ /* 0x100fe40009200000 */
[--C-:B------:R-:W-:Y:S01]  /*19c20*/  FFMA2 R164, R164.F32x2.HI_LO, UR39.F32, R0.reuse.F32 ;  /* 0x00000027a4a47c49 */ /* 0x100fe20009200000 */
[----:B-1----:R-:W1:Y:S01]  /*19c30*/  MUFU.EX2 R3, R157 ;  /* 0x0000009d00037308 */ /* 0x002e620000000800 */
[----:B------:R-:W-:-:S02]  /*19c40*/  FFMA2 R166, R166.F32x2.HI_LO, UR39.F32, R0.F32 ;  /* 0x00000027a6a67c49 */ /* 0x000fc40009200000 */
[--C-:B------:R-:W-:Y:S02]  /*19c50*/  FFMA2 R104, R104.F32x2.HI_LO, UR39.F32, R0.reuse.F32 ;  /* 0x0000002768687c49 */ /* 0x100fe40009200000 */
[--C-:B------:R-:W-:Y:S02]  /*19c60*/  FFMA2 R108, R108.F32x2.HI_LO, UR39.F32, R0.reuse.F32 ;  /* 0x000000276c6c7c49 */ /* 0x100fe40009200000 */
[--C-:B------:R-:W-:Y:S02]  /*19c70*/  FFMA2 R162, R162.F32x2.HI_LO, UR39.F32, R0.reuse.F32 ;  /* 0x00000027a2a27c49 */ /* 0x100fe40009200000 */
[--C-:B------:R-:W-:Y:S02]  /*19c80*/  FFMA2 R160, R160.F32x2.HI_LO, UR39.F32, R0.reuse.F32 ;  /* 0x00000027a0a07c49 */ /* 0x100fe40009200000 */
[--C-:B------:R-:W-:Y:S02]  /*19c90*/  FFMA2 R112, R112.F32x2.HI_LO, UR39.F32, R0.reuse.F32 ;  /* 0x0000002770707c49 */ /* 0x100fe40009200000 */
        /* <DEDUP_REMOVED lines=45> */
[----:B------:R-:W-:Y:S01]  /*19f70*/  FFMA2 R26, R26.F32x2.HI_LO, UR39.F32, R0.F32 ;  /* 0x000000271a1a7c49 */ /* 0x000fe20009200000 */
[----:B------:R-:W-:Y:S01]  /*19f80*/  USHF.R.U32.HI UR4, URZ, 0x15, UR44 ;  /* 0x00000015ff047899 */ /* 0x000fe2000801162c */
[----:B------:R-:W-:Y:S01]  /*19f90*/  @!P0 FMUL R128, R128, R128 ;  /* 0x0000008080808220 */ /* 0x000fe20000400000 */
[C---:B------:R-:W-:Y:S01]  /*19fa0*/  FSETP.GEU.AND P0, PT, R169.reuse, -126, PT ;  /* 0xc2fc0000a900780b */ /* 0x040fe20003f0e000 */
[----:B------:R-:W-:Y:S01]  /*19fb0*/  @!P5 FMUL R170, R170, 0.5 ;  /* 0x3f000000aaaad820 */ /* 0x000fe20000400000 */
[----:B------:R-:W-:Y:S01]  /*19fc0*/  UISETP.NE.AND UP0, UPT, UR56, URZ, UPT ;  /* 0x000000ff3800728c */ /* 0x000fe2000bf05270 */
[----:B------:R-:W-:Y:S02]  /*19fd0*/  SYNCS.ARRIVE.TRANS64.A1T0 RZ, [UR45], RZ ;  /* 0x000000ffffff79a7 */ /* 0x000fe4000810002d */
[----:B------:R-:W1:Y:S08]  /*19fe0*/  MUFU.EX2 R20, R170 ;  /* 0x000000aa00147308 */ /* 0x000e700000000800 */
[----:B------:R-:W-:-:S04]  /*19ff0*/  @!P0 FMUL R169, R169, 0.5 ;  /* 0x3f000000a9a98820 */ /* 0x000fc80000400000 */
[----:B------:R-:W1:Y:S02]  /*1a000*/  MUFU.EX2 R13, R169 ;  /* 0x000000a9000d7308 */ /* 0x000e640000000800 */
[----:B-1----:R-:W-:Y:S01]  /*1a010*/  @!P6 FMUL R3, R3, R3 ;  /* 0x000000030303e220 */ /* 0x002fe20000400000 */
[----:B------:R-:W-:Y:S01]  /*1a020*/  FSETP.GEU.AND P6, PT, R154, -126, PT ;  /* 0xc2fc00009a00780b */ /* 0x000fe20003fce000 */
[----:B------:R-:W-:Y:S01]  /*1a030*/  @!P5 FMUL R20, R20, R20 ;  /* 0x000000141414d220 */ /* 0x000fe20000400000 */
[----:B------:R-:W-:Y:S01]  /*1a040*/  FSETP.GEU.AND P5, PT, R155, -126, PT ;  /* 0xc2fc00009b00780b */ /* 0x000fe20003fae000 */
[----:B------:R-:W-:Y:S01]  /*1a050*/  @!P0 FMUL R13, R13, R13 ;  /* 0x0000000d0d0d8220 */ /* 0x000fe20000400000 */
[----:B------:R-:W-:-:S09]  /*1a060*/  FSETP.GEU.AND P0, PT, R164, -126, PT ;  /* 0xc2fc0000a400780b */ /* 0x000fd20003f0e000 */
[----:B------:R-:W-:-:S04]  /*1a070*/  @!P6 FMUL R154, R154, 0.5 ;  /* 0x3f0000009a9ae820 */ /* 0x000fc80000400000 */
[----:B------:R-:W1:Y:S01]  /*1a080*/  MUFU.EX2 R10, R154 ;  /* 0x0000009a000a7308 */ /* 0x000e620000000800 */
[----:B------:R-:W-:Y:S01]  /*1a090*/  @!P5 FMUL R155, R155, 0.5 ;  /* 0x3f0000009b9bd820 */ /* 0x000fe20000400000 */
[----:B------:R-:W-:-:S06]  /*1a0a0*/  @!P0 FMUL R164, R164, 0.5 ;  /* 0x3f000000a4a48820 */ /* 0x000fcc0000400000 */
[----:B------:R-:W1:Y:S08]  /*1a0b0*/  MUFU.EX2 R11, R155 ;  /* 0x0000009b000b7308 */ /* 0x000e700000000800 */
        /* <DEDUP_REMOVED lines=8> */
[----:B------:R-:W-:Y:S01]  /*1a140*/  MUFU.EX2 R5, R165 ;  /* 0x000000a500057308 */ /* 0x000fe20000000800 */
[----:B---3--:R-:W-:Y:S01]  /*1a150*/  @!P1 FMUL R126, R126, R126 ;  /* 0x0000007e7e7e9220 */ /* 0x008fe20000400000 */
[----:B----4-:R-:W-:-:S04]  /*1a160*/  @!P2 FMUL R127, R127, R127 ;  /* 0x0000007f7f7fa220 */ /* 0x010fc80000400000 */
[----:B------:R-:W-:Y:S01]  /*1a170*/  @!P1 STL [R1+0x54], R126 ;  /* 0x0000547e01009387 */ /* 0x000fe20000100800 */
[----:B-----5:R-:W-:Y:S01]  /*1a180*/  @!P4 FMUL R125, R125, R125 ;  /* 0x0000007d7d7dc220 */ /* 0x020fe20000400000 */
[----:B--2---:R-:W-:Y:S01]  /*1a190*/  @!P3 FMUL R124, R124, R124 ;  /* 0x0000007c7c7cb220 */ /* 0x004fe20000400000 */
[----:B------:R-:W-:-:S03]  /*1a1a0*/  FSETP.GEU.AND P1, PT, R168, -126, PT ;  /* 0xc2fc0000a800780b */ /* 0x000fc60003f2e000 */
[----:B------:R-:W-:Y:S01]  /*1a1b0*/  @!P4 STL [R1+0x58], R125 ;  /* 0x0000587d0100c387 */ /* 0x000fe20000100800 */
[----:B------:R-:W-:-:S03]  /*1a1c0*/  FSETP.GEU.AND P4, PT, R171, -126, PT ;  /* 0xc2fc0000ab00780b */ /* 0x000fc60003f8e000 */
[----:B------:R-:W-:Y:S01]  /*1a1d0*/  @!P3 STL [R1+0x5c], R124 ;  /* 0x00005c7c0100b387 */ /* 0x000fe20000100800 */
[----:B------:R-:W-:-:S03]  /*1a1e0*/  FSETP.GEU.AND P3, PT, R158, -126, PT ;  /* 0xc2fc00009e00780b */ /* 0x000fc60003f6e000 */
[----:B------:R-:W-:Y:S01]  /*1a1f0*/  @!P2 STL [R1+0x50], R127 ;  /* 0x0000507f0100a387 */ /* 0x000fe20000100800 */
[----:B------:R-:W-:Y:S01]  /*1a200*/  FSETP.GEU.AND P2, PT, R159, -126, PT ;  /* 0xc2fc00009f00780b */ /* 0x000fe20003f4e000 */
[----:B------:R-:W-:-:S04]  /*1a210*/  @!P1 FMUL R168, R168, 0.5 ;  /* 0x3f000000a8a89820 */ /* 0x000fc80000400000 */
[----:B------:R-:W-:Y:S01]  /*1a220*/  @!P4 FMUL R171, R171, 0.5 ;  /* 0x3f000000ababc820 */ /* 0x000fe20000400000 */
[----:B------:R-:W1:Y:S03]  /*1a230*/  MUFU.EX2 R12, R168 ;  /* 0x000000a8000c7308 */ /* 0x000e660000000800 */
[----:B------:R-:W-:-:S04]  /*1a240*/  @!P3 FMUL R158, R158, 0.5 ;  /* 0x3f0000009e9eb820 */ /* 0x000fc80000400000 */
[----:B------:R-:W-:Y:S01]  /*1a250*/  @!P2 FMUL R159, R159, 0.5 ;  /* 0x3f0000009f9fa820 */ /* 0x000fe20000400000 */
[----:B------:R-:W2:Y:S08]  /*1a260*/  MUFU.EX2 R21, R171 ;  /* 0x000000ab00157308 */ /* 0x000eb00000000800 */
[----:B------:R-:W3:Y:S08]  /*1a270*/  MUFU.EX2 R14, R158 ;  /* 0x0000009e000e7308 */ /* 0x000ef00000000800 */
[----:B------:R-:W4:Y:S01]  /*1a280*/  MUFU.EX2 R15, R159 ;  /* 0x0000009f000f7308 */ /* 0x000f220000000800 */
[----:B-1----:R-:W-:Y:S01]  /*1a290*/  @!P1 FMUL R12, R12, R12 ;  /* 0x0000000c0c0c9220 */ /* 0x002fe20000400000 */
[----:B------:R-:W-:Y:S01]  /*1a2a0*/  FSETP.GEU.AND P1, PT, R153, -126, PT ;  /* 0xc2fc00009900780b */ /* 0x000fe20003f2e000 */
[----:B--2---:R-:W-:Y:S01]  /*1a2b0*/  @!P4 FMUL R21, R21, R21 ;  /* 0x000000151515c220 */ /* 0x004fe20000400000 */
[----:B------:R-:W-:Y:S01]  /*1a2c0*/  FSETP.GEU.AND P4, PT, R166, -126, PT ;  /* 0xc2fc0000a600780b */ /* 0x000fe20003f8e000 */
[----:B---3--:R-:W-:Y:S01]  /*1a2d0*/  @!P3 FMUL R14, R14, R14 ;  /* 0x0000000e0e0eb220 */ /* 0x008fe20000400000 */
[----:B------:R-:W-:Y:S01]  /*1a2e0*/  FSETP.GEU.AND P3, PT, R167, -126, PT ;  /* 0xc2fc0000a700780b */ /* 0x000fe20003f6e000 */
[----:B----4-:R-:W-:Y:S01]  /*1a2f0*/  @!P2 FMUL R15, R15, R15 ;  /* 0x0000000f0f0fa220 */ /* 0x010fe20000400000 */
[----:B------:R-:W-:-:S07]  /*1a300*/  FSETP.GEU.AND P2, PT, R152, -126, PT ;  /* 0xc2fc00009800780b */ /* 0x000fce0003f4e000 */
[----:B------:R-:W-:Y:S02]  /*1a310*/  @!P1 FMUL R153, R153, 0.5 ;  /* 0x3f00000099999820 */ /* 0x000fe40000400000 */
[----:B------:R-:W-:Y:S02]  /*1a320*/  @!P4 FMUL R166, R166, 0.5 ;  /* 0x3f000000a6a6c820 */ /* 0x000fe40000400000 */
[----:B------:R-:W-:Y:S01]  /*1a330*/  @!P3 FMUL R167, R167, 0.5 ;  /* 0x3f000000a7a7b820 */ /* 0x000fe20000400000 */
[----:B------:R-:W1:Y:S01]  /*1a340*/  MUFU.EX2 R7, R153 ;  /* 0x0000009900077308 */ /* 0x000e620000000800 */
[----:B------:R-:W-:-:S07]  /*1a350*/  @!P2 FMUL R152, R152, 0.5 ;  /* 0x3f0000009898a820 */ /* 0x000fce0000400000 */
        /* <DEDUP_REMOVED lines=11> */
[----:B------:R-:W-:Y:S01]  /*1a410*/  @!P1 FMUL R104, R104, 0.5 ;  /* 0x3f00000068689820 */ /* 0x000fe20000400000 */
[----:B------:R-:W-:Y:S01]  /*1a420*/  @!P0 FMUL R105, R105, 0.5 ;  /* 0x3f00000069698820 */ /* 0x000fe20000400000 */
[----:B------:R-:W-:Y:S01]  /*1a430*/  @!P5 FMUL R108, R108, 0.5 ;  /* 0x3f0000006c6cd820 */ /* 0x000fe20000400000 */
[----:B------:R-:W-:Y:S01]  /*1a440*/  @!P4 FMUL R109, R109, 0.5 ;  /* 0x3f0000006d6dc820 */ /* 0x000fe20000400000 */
[----:B------:R-:W-:Y:S01]  /*1a450*/  @!P3 FMUL R162, R162, 0.5 ;  /* 0x3f000000a2a2b820 */ /* 0x000fe20000400000 */
[----:B------:R-:W1:Y:S01]  /*1a460*/  MUFU.EX2 R184, R104 ;  /* 0x0000006800b87308 */ /* 0x000e620000000800 */
[----:B------:R-:W-:-:S07]  /*1a470*/  @!P2 FMUL R163, R163, 0.5 ;  /* 0x3f000000a3a3a820 */ /* 0x000fce0000400000 */
[----:B------:R-:W2:Y:S01]  /*1a480*/  MUFU.EX2 R185, R105 ;  /* 0x0000006900b97308 */ /* 0x000ea20000000800 */
[----:B------:R-:W-:-:S07]  /*1a490*/  @!P6 FMUL R5, R5, R5 ;  /* 0x000000050505e220 */ /* 0x000fce0000400000 */
[----:B------:R-:W3:Y:S01]  /*1a4a0*/  MUFU.EX2 R188, R108 ;  /* 0x0000006c00bc7308 */ /* 0x000ee20000000800 */
[----:B------:R-:W-:-:S07]  /*1a4b0*/  FSETP.GEU.AND P6, PT, R160, -126, PT ;  /* 0xc2fc0000a000780b */ /* 0x000fce0003fce000 */
[----:B------:R-:W4:Y:S08]  /*1a4c0*/  MUFU.EX2 R189, R109 ;  /* 0x0000006d00bd7308 */ /* 0x000f300000000800 */
[----:B------:R-:W5:Y:S08]  /*1a4d0*/  MUFU.EX2 R186, R162 ;  /* 0x000000a200ba7308 */ /* 0x000f700000000800 */
[----:B------:R-:W5:Y:S01]  /*1a4e0*/  MUFU.EX2 R187, R163 ;  /* 0x000000a300bb7308 */ /* 0x000f620000000800 */
[----:B-1----:R-:W-:Y:S01]  /*1a4f0*/  @!P1 FMUL R184, R184, R184 ;  /* 0x000000b8b8b89220 */ /* 0x002fe20000400000 */
[----:B--2---:R-:W-:Y:S01]  /*1a500*/  @!P0 FMUL R185, R185, R185 ;  /* 0x000000b9b9b98220 */ /* 0x004fe20000400000 */
[----:B------:R-:W-:Y:S01]  /*1a510*/  FSETP.GEU.AND P1, PT, R113, -126, PT ;  /* 0xc2fc00007100780b */ /* 0x000fe20003f2e000 */
[----:B---3--:R-:W-:Y:S01]  /*1a520*/  @!P5 FMUL R188, R188, R188 ;  /* 0x000000bcbcbcd220 */ /* 0x008fe20000400000 */
[----:B------:R-:W-:Y:S01]  /*1a530*/  FSETP.GEU.AND P0, PT, R96, -126, PT ;  /* 0xc2fc00006000780b */ /* 0x000fe20003f0e000 */
[----:B----4-:R-:W-:Y:S01]  /*1a540*/  @!P4 FMUL R189, R189, R189 ;  /* 0x000000bdbdbdc220 */ /* 0x010fe20000400000 */
[----:B------:R-:W-:Y:S01]  /*1a550*/  FSETP.GEU.AND P5, PT, R161, -126, PT ;  /* 0xc2fc0000a100780b */ /* 0x000fe20003fae000 */
[----:B-----5:R-:W-:Y:S01]  /*1a560*/  @!P3 FMUL R186, R186, R186 ;  /* 0x000000bababab220 */ /* 0x020fe20000400000 */
[----:B------:R-:W-:-:S02]  /*1a570*/  FSETP.GEU.AND P4, PT, R100, -126, PT ;  /* 0xc2fc00006400780b */ /* 0x000fc40003f8e000 */
[----:B------:R-:W-:Y:S01]  /*1a580*/  FSETP.GEU.AND P3, PT, R101, -126, PT ;  /* 0xc2fc00006500780b */ /* 0x000fe20003f6e000 */
[----:B------:R-:W-:Y:S01]  /*1a590*/  @!P6 FMUL R160, R160, 0.5 ;  /* 0x3f000000a0a0e820 */ /* 0x000fe20000400000 */
[----:B------:R-:W-:Y:S01]  /*1a5a0*/  @!P2 FMUL R187, R187, R187 ;  /* 0x000000bbbbbba220 */ /* 0x000fe20000400000 */
[----:B------:R-:W-:Y:S02]  /*1a5b0*/  FSETP.GEU.AND P2, PT, R112, -126, PT ;  /* 0xc2fc00007000780b */ /* 0x000fe40003f4e000 */
[----:B------:R-:W1:Y:S01]  /*1a5c0*/  MUFU.EX2 R182, R160 ;  /* 0x000000a000b67308 */ /* 0x000e620000000800 */
[----:B------:R-:W-:Y:S01]  /*1a5d0*/  @!P1 FMUL R113, R113, 0.5 ;  /* 0x3f00000071719820 */ /* 0x000fe20000400000 */
[----:B------:R-:W-:Y:S02]  /*1a5e0*/  @!P0 FMUL R96, R96, 0.5 ;  /* 0x3f00000060608820 */ /* 0x000fe40000400000 */
[----:B------:R-:W-:Y:S02]  /*1a5f0*/  @!P5 FMUL R161, R161, 0.5 ;  /* 0x3f000000a1a1d820 */ /* 0x000fe40000400000 */
[----:B------:R-:W-:-:S02]  /*1a600*/  @!P4 FMUL R100, R100, 0.5 ;  /* 0x3f0000006464c820 */ /* 0x000fc40000400000 */
[----:B------:R-:W-:Y:S01]  /*1a610*/  @!P3 FMUL R101, R101, 0.5 ;  /* 0x3f0000006565b820 */ /* 0x000fe20000400000 */
[----:B------:R-:W2:Y:S02]  /*1a620*/  MUFU.EX2 R179, R113 ;  /* 0x0000007100b37308 */ /* 0x000ea40000000800 */
[----:B------:R-:W-:-:S06]  /*1a630*/  @!P2 FMUL R112, R112, 0.5 ;  /* 0x3f0000007070a820 */ /* 0x000fcc0000400000 */
[----:B------:R-:W3:Y:S01]  /*1a640*/  MUFU.EX2 R176, R96 ;  /* 0x0000006000b07308 */ /* 0x000ee20000000800 */
[----:B-1----:R-:W-:-:S07]  /*1a650*/  @!P6 FMUL R182, R182, R182 ;  /* 0x000000b6b6b6e220 */ /* 0x002fce0000400000 */
[----:B------:R-:W1:Y:S01]  /*1a660*/  MUFU.EX2 R183, R161 ;  /* 0x000000a100b77308 */ /* 0x000e620000000800 */
[----:B------:R-:W-:-:S07]  /*1a670*/  FSETP.GEU.AND P6, PT, R97, -126, PT ;  /* 0xc2fc00006100780b */ /* 0x000fce0003fce000 */
[----:B------:R-:W4:Y:S08]  /*1a680*/  MUFU.EX2 R180, R100 ;  /* 0x0000006400b47308 */ /* 0x000f300000000800 */
[----:B------:R-:W5:Y:S08]  /*1a690*/  MUFU.EX2 R181, R101 ;  /* 0x0000006500b57308 */ /* 0x000f700000000800 */
[----:B------:R-:W5:Y:S01]  /*1a6a0*/  MUFU.EX2 R178, R112 ;  /* 0x0000007000b27308 */ /* 0x000f620000000800 */
[----:B--2---:R-:W-:Y:S01]  /*1a6b0*/  @!P1 FMUL R179, R179, R179 ;  /* 0x000000b3b3b39220 */ /* 0x004fe20000400000 */
[----:B---3--:R-:W-:Y:S01]  /*1a6c0*/  @!P0 FMUL R176, R176, R176 ;  /* 0x000000b0b0b08220 */ /* 0x008fe20000400000 */
[----:B------:R-:W-:Y:S01]  /*1a6d0*/  FSETP.GEU.AND P1, PT, R94, -126, PT ;  /* 0xc2fc00005e00780b */ /* 0x000fe20003f2e000 */
[----:B-1----:R-:W-:Y:S01]  /*1a6e0*/  @!P5 FMUL R183, R183, R183 ;  /* 0x000000b7b7b7d220 */ /* 0x002fe20000400000 */
        /* <DEDUP_REMOVED lines=181> */
[----:B------:R-:W-:Y:S01]  /*1b240*/  @!P4 FMUL R79, R79, 0.5 ;  /* 0x3f0000004f4fc820 */ /* 0x000fe20000400000 */
[----:B------:R2:W-:Y:S01]  /*1b250*/  STL [R1+0x48], R128 ;  /* 0x0000488001007387 */ /* 0x0005e20000100800 */
[----:B------:R-:W-:Y:S01]  /*1b260*/  @!P3 FMUL R102, R102, 0.5 ;  /* 0x3f0000006666b820 */ /* 0x000fe20000400000 */
[----:B------:R-:W-:Y:S01]  /*1b270*/  MOV R64, R128 ;  /* 0x0000008000407202 */ /* 0x000fe20000000f00 */
[----:B------:R-:W-:Y:S01]  /*1b280*/  MUFU.EX2 R129, R83 ;  /* 0x0000005300817308 */ /* 0x000fe20000000800 */
[----:B------:R-:W-:-:S07]  /*1b290*/  @!P2 FMUL R103, R103, 0.5 ;  /* 0x3f0000006767a820 */ /* 0x000fce0000400000 */
[----:B------:R-:W-:Y:S01]  /*1b2a0*/  MUFU.EX2 R132, R78 ;  /* 0x0000004e00847308 */ /* 0x000fe20000000800 */
[----:B-1----:R-:W-:-:S07]  /*1b2b0*/  @!P6 FMUL R135, R135, R135 ;  /* 0x000000878787e220 */ /* 0x002fce0000400000 */
[----:B------:R-:W-:Y:S08]  /*1b2c0*/  MUFU.EX2 R133, R79 ;  /* 0x0000004f00857308 */ /* 0x000ff00000000800 */
[----:B--2---:R-:W1:Y:S01]  /*1b2d0*/  MUFU.EX2 R128, R82 ;  /* 0x0000005200807308 */ /* 0x004e620000000800 */
[----:B------:R-:W-:-:S07]  /*1b2e0*/  FSETP.GEU.AND P6, PT, R98, -126, PT ;  /* 0xc2fc00006200780b */ /* 0x000fce0003fce000 */
[----:B------:R-:W2:Y:S08]  /*1b2f0*/  MUFU.EX2 R130, R102 ;  /* 0x0000006600827308 */ /* 0x000eb00000000800 */
[----:B------:R-:W3:Y:S01]  /*1b300*/  MUFU.EX2 R131, R103 ;  /* 0x0000006700837308 */ /* 0x000ee20000000800 */
[----:B-1----:R-:W-:Y:S01]  /*1b310*/  @!P1 FMUL R128, R128, R128 ;  /* 0x0000008080809220 */ /* 0x002fe20000400000 */
[----:B------:R-:W-:Y:S01]  /*1b320*/  @!P0 FMUL R129, R129, R129 ;  /* 0x0000008181818220 */ /* 0x000fe20000400000 */
[----:B------:R-:W-:Y:S01]  /*1b330*/  FSETP.GEU.AND P1, PT, R81, -126, PT ;  /* 0xc2fc00005100780b */ /* 0x000fe20003f2e000 */
[----:B------:R-:W-:Y:S01]  /*1b340*/  @!P5 FMUL R132, R132, R132 ;  /* 0x000000848484d220 */ /* 0x000fe20000400000 */
[----:B------:R-:W-:Y:S01]  /*1b350*/  FSETP.GEU.AND P0, PT, R66, -126, PT ;  /* 0xc2fc00004200780b */ /* 0x000fe20003f0e000 */
[----:B------:R-:W-:Y:S01]  /*1b360*/  @!P4 FMUL R133, R133, R133 ;  /* 0x000000858585c220 */ /* 0x000fe20000400000 */
[----:B------:R-:W-:Y:S01]  /*1b370*/  FSETP.GEU.AND P5, PT, R99, -126, PT ;  /* 0xc2fc00006300780b */ /* 0x000fe20003fae000 */
[----:B--2---:R-:W-:Y:S01]  /*1b380*/  @!P3 FMUL R130, R130, R130 ;  /* 0x000000828282b220 */ /* 0x004fe20000400000 */
[----:B------:R-:W-:-:S02]  /*1b390*/  FSETP.GEU.AND P4, PT, R76, -126, PT ;  /* 0xc2fc00004c00780b */ /* 0x000fc40003f8e000 */
[----:B------:R-:W-:Y:S01]  /*1b3a0*/  FSETP.GEU.AND P3, PT, R77, -126, PT ;  /* 0xc2fc00004d00780b */ /* 0x000fe20003f6e000 */
[----:B------:R-:W-:Y:S01]  /*1b3b0*/  @!P6 FMUL R98, R98, 0.5 ;  /* 0x3f0000006262e820 */ /* 0x000fe20000400000 */
[----:B---3--:R-:W-:Y:S01]  /*1b3c0*/  @!P2 FMUL R131, R131, R131 ;  /* 0x000000838383a220 */ /* 0x008fe20000400000 */
[----:B------:R-:W-:Y:S02]  /*1b3d0*/  FSETP.GEU.AND P2, PT, R80, -126, PT ;  /* 0xc2fc00005000780b */ /* 0x000fe40003f4e000 */
[----:B------:R-:W-:Y:S02]  /*1b3e0*/  MOV R61, R126 ;  /* 0x0000007e003d7202 */ /* 0x000fe40000000f00 */
[----:B------:R-:W1:Y:S01]  /*1b3f0*/  MUFU.EX2 R126, R98 ;  /* 0x00000062007e7308 */ /* 0x000e620000000800 */
[----:B------:R-:W-:Y:S01]  /*1b400*/  @!P1 FMUL R81, R81, 0.5 ;  /* 0x3f00000051519820 */ /* 0x000fe20000400000 */
[----:B------:R-:W-:Y:S01]  /*1b410*/  @!P0 FMUL R66, R66, 0.5 ;  /* 0x3f00000042428820 */ /* 0x000fe20000400000 */
[----:B------:R-:W-:Y:S01]  /*1b420*/  @!P5 FMUL R99, R99, 0.5 ;  /* 0x3f0000006363d820 */ /* 0x000fe20000400000 */
[----:B------:R-:W-:-:S02]  /*1b430*/  @!P4 FMUL R76, R76, 0.5 ;  /* 0x3f0000004c4cc820 */ /* 0x000fc40000400000 */
[----:B------:R-:W-:Y:S01]  /*1b440*/  @!P3 FMUL R77, R77, 0.5 ;  /* 0x3f0000004d4db820 */ /* 0x000fe20000400000 */
[----:B------:R-:W-:Y:S02]  /*1b450*/  MOV R60, R127 ;  /* 0x0000007f003c7202 */ /* 0x000fe40000000f00 */
[----:B------:R-:W-:Y:S01]  /*1b460*/  @!P2 FMUL R80, R80, 0.5 ;  /* 0x3f0000005050a820 */ /* 0x000fe20000400000 */
[----:B------:R-:W2:Y:S01]  /*1b470*/  MUFU.EX2 R123, R81 ;  /* 0x00000051007b7308 */ /* 0x000ea20000000800 */
[----:B------:R-:W-:Y:S02]  /*1b480*/  MOV R72, R125 ;  /* 0x0000007d00487202 */ /* 0x000fe40000000f00 */
[----:B------:R-:W-:-:S05]  /*1b490*/  MOV R73, R124 ;  /* 0x0000007c00497202 */ /* 0x000fca0000000f00 */
        /* <DEDUP_REMOVED lines=119> */
[----:B------:R-:W-:-:S02]  /*1bc10*/  FFMA2 R22, R24.F32x2.HI_LO, UR39.F32, R0.F32 ;  /* 0x0000002718167c49 */ /* 0x000fc40009200000 */
[----:B--2---:R-:W-:Y:S01]  /*1bc20*/  @!P1 FMUL R95, R95, R95 ;  /* 0x0000005f5f5f9220 */ /* 0x004fe20000400000 */
[----:B---3--:R-:W-:Y:S01]  /*1bc30*/  @!P0 FMUL R92, R92, R92 ;  /* 0x0000005c5c5c8220 */ /* 0x008fe20000400000 */
[----:B-1----:R-:W-:Y:S01]  /*1bc40*/  @!P5 FMUL R99, R99, R99 ;  /* 0x000000636363d220 */ /* 0x002fe20000400000 */
[----:B------:R-:W-:Y:S01]  /*1bc50*/  FSETP.GEU.AND P1, PT, R22, -126, PT ;  /* 0xc2fc00001600780b */ /* 0x000fe20003f2e000 */
[----:B----4-:R-:W-:Y:S01]  /*1bc60*/  @!P4 FMUL R96, R96, R96 ;  /* 0x000000606060c220 */ /* 0x010fe20000400000 */
[----:B------:R-:W-:Y:S01]  /*1bc70*/  FSETP.GEU.AND P0, PT, R23, -126, PT ;  /* 0xc2fc00001700780b */ /* 0x000fe20003f0e000 */
[----:B-----5:R-:W-:Y:S01]  /*1bc80*/  @!P3 FMUL R97, R97, R97 ;  /* 0x000000616161b220 */ /* 0x020fe20000400000 */
[----:B------:R-:W-:Y:S02]  /*1bc90*/  FSETP.GEU.AND P5, PT, R28, -126, PT ;  /* 0xc2fc00001c00780b */ /* 0x000fe40003fae000 */
[----:B------:R-:W-:Y:S02]  /*1bca0*/  FSETP.GEU.AND P4, PT, R29, -126, PT ;  /* 0xc2fc00001d00780b */ /* 0x000fe40003f8e000 */
[----:B------:R-:W-:Y:S01]  /*1bcb0*/  FSETP.GEU.AND P3, PT, R26, -126, PT ;  /* 0xc2fc00001a00780b */ /* 0x000fe20003f6e000 */
[----:B------:R-:W-:Y:S01]  /*1bcc0*/  @!P2 FMUL R94, R94, R94 ;  /* 0x0000005e5e5ea220 */ /* 0x000fe20000400000 */
[----:B------:R-:W-:Y:S01]  /*1bcd0*/  FSETP.GEU.AND P2, PT, R27, -126, PT ;  /* 0xc2fc00001b00780b */ /* 0x000fe20003f4e000 */
[----:B------:R-:W-:-:S04]  /*1bce0*/  @!P6 FMUL R31, R31, 0.5 ;  /* 0x3f0000001f1fe820 */ /* 0x000fc80000400000 */
[----:B------:R-:W1:Y:S01]  /*1bcf0*/  MUFU.EX2 R93, R31 ;  /* 0x0000001f005d7308 */ /* 0x000e620000000800 */
[----:B------:R-:W-:Y:S01]  /*1bd00*/  @!P1 FMUL R22, R22, 0.5 ;  /* 0x3f00000016169820 */ /* 0x000fe20000400000 */
[----:B------:R-:W-:Y:S01]  /*1bd10*/  @!P0 FMUL R23, R23, 0.5 ;  /* 0x3f00000017178820 */ /* 0x000fe20000400000 */
[----:B------:R-:W-:Y:S01]  /*1bd20*/  @!P5 FMUL R28, R28, 0.5 ;  /* 0x3f0000001c1cd820 */ /* 0x000fe20000400000 */
[----:B------:R-:W-:Y:S02]  /*1bd30*/  @!P4 FMUL R29, R29, 0.5 ;  /* 0x3f0000001d1dc820 */ /* 0x000fe40000400000 */
[----:B------:R-:W-:Y:S02]  /*1bd40*/  @!P3 FMUL R26, R26, 0.5 ;  /* 0x3f0000001a1ab820 */ /* 0x000fe40000400000 */
[----:B------:R-:W-:Y:S01]  /*1bd50*/  @!P2 FMUL R27, R27, 0.5 ;  /* 0x3f0000001b1ba820 */ /* 0x000fe20000400000 */
[----:B------:R-:W2:Y:S01]  /*1bd60*/  MUFU.EX2 R90, R28 ;  /* 0x0000001c005a7308 */ /* 0x000ea20000000800 */
[----:B------:R3:W-:Y:S01]  /*1bd70*/  STL [R1+0x4c], R3 ;  /* 0x00004c0301007387 */ /* 0x0007e20000100800 */
[----:B------:R-:W-:-:S03]  /*1bd80*/  MOV R65, R3 ;  /* 0x0000000300417202 */ /* 0x000fc60000000f00 */
[----:B------:R4:W-:Y:S03]  /*1bd90*/  STL [R1+0x40], R20 ;  /* 0x0000401401007387 */ /* 0x0009e60000100800 */
[----:B------:R-:W5:Y:S01]  /*1bda0*/  MUFU.EX2 R91, R29 ;  /* 0x0000001d005b7308 */ /* 0x000f620000000800 */
[----:B------:R4:W-:Y:S04]  /*1bdb0*/  STL [R1+0x44], R21 ;  /* 0x0000441501007387 */ /* 0x0009e80000100800 */
[----:B------:R4:W-:Y:S03]  /*1bdc0*/  STL [R1+0x38], R14 ;  /* 0x0000380e01007387 */ /* 0x0009e60000100800 */
[----:B------:R-:W5:Y:S01]  /*1bdd0*/  MUFU.EX2 R88, R26 ;  /* 0x0000001a00587308 */ /* 0x000f620000000800 */
[----:B------:R4:W-:Y:S04]  /*1bde0*/  STL [R1+0x3c], R15 ;  /* 0x00003c0f01007387 */ /* 0x0009e80000100800 */
[----:B------:R4:W-:Y:S03]  /*1bdf0*/  STL [R1+0x30], R12 ;  /* 0x0000300c01007387 */ /* 0x0009e60000100800 */
[----:B------:R-:W5:Y:S01]  /*1be00*/  MUFU.EX2 R89, R27 ;  /* 0x0000001b00597308 */ /* 0x000f620000000800 */
[----:B------:R4:W-:Y:S01]  /*1be10*/  STL [R1+0x34], R13 ;  /* 0x0000340d01007387 */ /* 0x0009e20000100800 */
[----:B---3--:R-:W-:-:S03]  /*1be20*/  MOV R3, UR4 ;  /* 0x0000000400037c02 */ /* 0x008fc60008000f00 */
[----:B------:R4:W-:Y:S03]  /*1be30*/  STL [R1+0x28], R10 ;  /* 0x0000280a01007387 */ /* 0x0009e60000100800 */
[----:B------:R-:W3:Y:S01]  /*1be40*/  MUFU.EX2 R22, R22 ;  /* 0x0000001600167308 */ /* 0x000ee20000000800 */
[----:B------:R4:W-:Y:S04]  /*1be50*/  STL [R1+0x2c], R11 ;  /* 0x00002c0b01007387 */ /* 0x0009e80000100800 */
[----:B------:R4:W-:Y:S03]  /*1be60*/  STL [R1+0x20], R8 ;  /* 0x0000200801007387 */ /* 0x0009e60000100800 */
[----:B------:R-:W3:Y:S01]  /*1be70*/  MUFU.EX2 R23, R23 ;  /* 0x0000001700177308 */ /* 0x000ee20000000800 */
[----:B------:R4:W-:Y:S04]  /*1be80*/  STL [R1+0x24], R9 ;  /* 0x0000240901007387 */ /* 0x0009e80000100800 */
[----:B------:R4:W-:Y:S04]  /*1be90*/  STL [R1+0x18], R6 ;  /* 0x0000180601007387 */ /* 0x0009e80000100800 */
[----:B------:R4:W-:Y:S04]  /*1bea0*/  STL [R1+0x1c], R7 ;  /* 0x00001c0701007387 */ /* 0x0009e80000100800 */
[----:B------:R4:W-:Y:S04]  /*1beb0*/  STL [R1+0x10], R4 ;  /* 0x0000100401007387 */ /* 0x0009e80000100800 */
[----:B------:R4:W-:Y:S01]  /*1bec0*/  STL [R1+0x14], R5 ;  /* 0x0000140501007387 */ /* 0x0009e20000100800 */
[----:B-1----:R-:W-:Y:S01]  /*1bed0*/  @!P6 FMUL R93, R93, R93 ;  /* 0x0000005d5d5de220 */ /* 0x002fe20000400000 */
[----:B------:R-:W-:Y:S01]  /*1bee0*/  LOP3.LUT P6, RZ, R3, 0x3, R2, 0x48, !PT ;  /* 0x0000000303ff7812 */ /* 0x000fe200078c4802 */
[----:B--2---:R-:W-:Y:S01]  /*1bef0*/  @!P5 FMUL R90, R90, R90 ;  /* 0x0000005a5a5ad220 */ /* 0x004fe20000400000 */
[----:B-----5:R-:W-:Y:S01]  /*1bf00*/  @!P4 FMUL R91, R91, R91 ;  /* 0x0000005b5b5bc220 */ /* 0x020fe20000400000 */
[----:B------:R-:W-:Y:S01]  /*1bf10*/  @!P3 FMUL R88, R88, R88 ;  /* 0x000000585858b220 */ /* 0x000fe20000400000 */
[----:B------:R-:W-:Y:S01]  /*1bf20*/  @!P2 FMUL R89, R89, R89 ;  /* 0x000000595959a220 */ /* 0x000fe20000400000 */
[----:B---3--:R-:W-:Y:S01]  /*1bf30*/  @!P1 FMUL R22, R22, R22 ;  /* 0x0000001616169220 */ /* 0x008fe20000400000 */
[----:B------:R-:W-:Y:S01]  /*1bf40*/  @!P0 FMUL R23, R23, R23 ;  /* 0x0000001717178220 */ /* 0x000fe20000400000 */
[----:B------:R-:W-:-:S02]  /*1bf50*/  ULOP3.LUT UR55, UR55, 0x1, URZ, 0x3c, !UPT ;  /* 0x0000000137377892 */ /* 0x000fc4000f8e3cff */
[----:B------:R-:W-:Y:S02]  /*1bf60*/  USEL UR52, UR41, UR52, UP0 ;  /* 0x0000003429347287 */ /* 0x000fe40008000000 */
[----:B------:R-:W-:Y:S01]  /*1bf70*/  USEL UR53, UR53, UR41, UP0 ;  /* 0x0000002935357287 */ /* 0x000fe20008000000 */
[----:B------:R-:W-:Y:S02]  /*1bf80*/  F2FP.F16.F32.PACK_AB R56, R73, R72 ;  /* 0x000000484938723e */ /* 0x000fe400000000ff */
[----:B------:R-:W-:Y:S02]  /*1bf90*/  F2FP.F16.F32.PACK_AB R57, R61, R60 ;  /* 0x0000003c3d39723e */ /* 0x000fe400000000ff */
[----:B------:R-:W-:Y:S02]  /*1bfa0*/  F2FP.F16.F32.PACK_AB R58, R65, R64 ;  /* 0x00000040413a723e */ /* 0x000fe400000000ff */
[----:B------:R-:W-:Y:S02]  /*1bfb0*/  F2FP.F16.F32.PACK_AB R59, R21, R20 ;  /* 0x00000014153b723e */ /* 0x000fe400000000ff */
[----:B------:R-:W-:-:S02]  /*1bfc0*/  F2FP.F16.F32.PACK_AB R60, R15, R14 ;  /* 0x0000000e0f3c723e */ /* 0x000fc400000000ff */
[----:B------:R-:W-:Y:S02]  /*1bfd0*/  F2FP.F16.F32.PACK_AB R61, R13, R12 ;  /* 0x0000000c0d3d723e */ /* 0x000fe400000000ff */
        /* <DEDUP_REMOVED lines=55> */
[----:B------:R-:W-:Y:S01]  /*1c350*/  F2FP.F16.F32.PACK_AB R53, R23, R22 ;  /* 0x000000161735723e */ /* 0x000fe200000000ff */
[----:B----4-:R-:W-:Y:S06]  /*1c360*/  @!P6 BRA `(.L_x_294) ;  /* 0x000000000040e947 */ /* 0x010fec0003800000 */
[----:B------:R-:W-:Y:S01]  /*1c370*/  MOV R2, 0x8 ;  /* 0x0000000800027802 */ /* 0x000fe20000000f00 */
        /* <DEDUP_REMOVED lines=15> */
.L_x_294:
[----:B------:R-:W-:Y:S05]  /*1c470*/  WARPSYNC.ALL ;  /* 0x0000000000007948 */ /* 0x000fea0003800000 */
[----:B------:R1:W-:Y:S02]  /*1c480*/  STTM.x32 tmem[UR44], R56 ;  /* 0x00000038000079ed */ /* 0x0003e400082c002c */
[----:B-1----:R-:W2:Y:S01]  /*1c490*/  LDL R87, [R1+0x64] ;  /* 0x0000640001577983 */ /* 0x002ea20000100800 */
[----:B------:R-:W-:Y:S01]  /*1c4a0*/  UIADD3 UR4, UPT, UPT, UR44, 0x20, URZ ;  /* 0x000000202c047890 */ /* 0x000fe2000fffe0ff */
[----:B------:R-:W1:Y:S03]  /*1c4b0*/  S2R R58, SR_TID.X ;  /* 0x00000000003a7919 */ /* 0x000e660000002100 */
[----:B------:R-:W-:-:S06]  /*1c4c0*/  USHF.R.U32.HI UR4, URZ, 0x15, UR4 ;  /* 0x00000015ff047899 */ /* 0x000fcc0008011604 */
[----:B------:R-:W-:Y:S02]  /*1c4d0*/  MOV R0, UR4 ;  /* 0x0000000400007c02 */ /* 0x000fe40008000f00 */
[----:B-1----:R-:W-:Y:S02]  /*1c4e0*/  SHF.R.U32.HI R59, RZ, 0x5, R58 ;  /* 0x00000005ff3b7819 */ /* 0x002fe4000001163a */
[----:B--2---:R-:W-:-:S04]  /*1c4f0*/  FSETP.NEU.AND P0, PT, R87, -INF , PT ;  /* 0xff8000005700780b */ /* 0x004fc80003f0d000 */
[----:B------:R-:W-:Y:S02]  /*1c500*/  FSEL R2, R87, RZ, P0 ;  /* 0x000000ff57027208 */ /* 0x000fe40000000000 */
[----:B------:R-:W-:-:S03]  /*1c510*/  LOP3.LUT P0, RZ, R0, 0x3, R59, 0x48, !PT ;  /* 0x0000000300ff7812 */ /* 0x000fc6000780483b */
[----:B------:R-:W-:-:S04]  /*1c520*/  FMUL R2, R2, -UR39 ;  /* 0x8000002702027c20 */ /* 0x000fc80008400000 */
[--C-:B------:R-:W-:Y:S02]  /*1c530*/  FFMA2 R54, R54.F32x2.HI_LO, UR39.F32, R2.reuse.F32 ;  /* 0x0000002736367c49 */ /* 0x100fe40009200002 */
[----:B------:R-:W-:-:S03]  /*1c540*/  FFMA2 R2, R18.F32x2.HI_LO, UR39.F32, R2.F32 ;  /* 0x0000002712027c49 */ /* 0x000fc60009200002 */
[----:B------:R-:W-:Y:S02]  /*1c550*/  FSETP.GEU.AND P4, PT, R54, -126, PT ;  /* 0xc2fc00003600780b */ /* 0x000fe40003f8e000 */
[----:B------:R-:W-:Y:S02]  /*1c560*/  FSETP.GEU.AND P3, PT, R55, -126, PT ;  /* 0xc2fc00003700780b */ /* 0x000fe40003f6e000 */
[----:B------:R-:W-:Y:S02]  /*1c570*/  FSETP.GEU.AND P2, PT, R2, -126, PT ;  /* 0xc2fc00000200780b */ /* 0x000fe40003f4e000 */
[----:B------:R-:W-:-:S07]  /*1c580*/  FSETP.GEU.AND P1, PT, R3, -126, PT ;  /* 0xc2fc00000300780b */ /* 0x000fce0003f2e000 */
[----:B------:R-:W-:Y:S02]  /*1c590*/  @!P4 FMUL R54, R54, 0.5 ;  /* 0x3f0000003636c820 */ /* 0x000fe40000400000 */
[----:B------:R-:W-:Y:S02]  /*1c5a0*/  @!P3 FMUL R55, R55, 0.5 ;  /* 0x3f0000003737b820 */ /* 0x000fe40000400000 */
[----:B------:R-:W-:Y:S01]  /*1c5b0*/  @!P2 FMUL R2, R2, 0.5 ;  /* 0x3f0000000202a820 */ /* 0x000fe20000400000 */
[----:B------:R-:W1:Y:S01]  /*1c5c0*/  MUFU.EX2 R56, R54 ;  /* 0x0000003600387308 */ /* 0x000e620000000800 */
[----:B------:R-:W-:-:S07]  /*1c5d0*/  @!P1 FMUL R3, R3, 0.5 ;  /* 0x3f00000003039820 */ /* 0x000fce0000400000 */
[----:B------:R-:W2:Y:S08]  /*1c5e0*/  MUFU.EX2 R57, R55 ;  /* 0x0000003700397308 */ /* 0x000eb00000000800 */
[----:B------:R-:W3:Y:S01]  /*1c5f0*/  MUFU.EX2 R18, R2 ;  /* 0x0000000200127308 */ /* 0x000ee20000000800 */
[----:B-1----:R-:W-:-:S07]  /*1c600*/  @!P4 FMUL R56, R56, R56 ;  /* 0x000000383838c220 */ /* 0x002fce0000400000 */
[----:B------:R-:W1:Y:S01]  /*1c610*/  MUFU.EX2 R19, R3 ;  /* 0x0000000300137308 */ /* 0x000e620000000800 */
[----:B--2---:R-:W-:-:S05]  /*1c620*/  @!P3 FMUL R57, R57, R57 ;  /* 0x000000393939b220 */ /* 0x004fca0000400000 */
[----:B------:R-:W-:Y:S01]  /*1c630*/  F2FP.F16.F32.PACK_AB R54, R57, R56 ;  /* 0x000000383936723e */ /* 0x000fe200000000ff */
[----:B---3--:R-:W-:Y:S01]  /*1c640*/  @!P2 FMUL R18, R18, R18 ;  /* 0x000000121212a220 */ /* 0x008fe20000400000 */
[----:B-1----:R-:W-:-:S05]  /*1c650*/  @!P1 FMUL R19, R19, R19 ;  /* 0x0000001313139220 */ /* 0x002fca0000400000 */
[----:B------:R-:W-:Y:S01]  /*1c660*/  F2FP.F16.F32.PACK_AB R55, R19, R18 ;  /* 0x000000121337723e */ /* 0x000fe200000000ff */
[----:B------:R-:W-:Y:S06]  /*1c670*/  @!P0 BRA `(.L_x_295) ;  /* 0x0000000000408947 */ /* 0x000fec0003800000 */
        /* <DEDUP_REMOVED lines=16> */
.L_x_295:
[----:B------:R-:W-:Y:S01]  /*1c780*/  MOV R0, UR47 ;  /* 0x0000002f00007c02 */ /* 0x000fe20008000f00 */
[----:B------:R-:W-:Y:S05]  /*1c790*/  WARPSYNC.ALL ;  /* 0x0000000000007948 */ /* 0x000fea0003800000 */
[----:B------:R-:W-:Y:S01]  /*1c7a0*/  ISETP.GT.U32.AND P1, PT, R0, 0x1, PT ;  /* 0x000000010000780c */ /* 0x000fe20003f24070 */
[----:B------:R1:W-:Y:S01]  /*1c7b0*/  STTM.x32 tmem[UR44+0x20], R24 ;  /* 0x00002018000079ed */ /* 0x0003e200082c002c */
[----:B------:R-:W2:Y:S11]  /*1c7c0*/  FENCE.VIEW.ASYNC.T ;  /* 0x00000000000073c6 */ /* 0x000eb60000000200 */
[----:B------:R-:W-:Y:S05]  /*1c7d0*/  @P1 BRA `(.L_x_296) ;  /* 0x0000000000081947 */ /* 0x000fea0003800000 */
[----:B------:R-:W-:Y:S05]  /*1c7e0*/  BPT.TRAP 0x1 ;  /* 0x000000040000795c */ /* 0x000fea0000300000 */
[----:B------:R-:W-:Y:S05]  /*1c7f0*/  BPT.TRAP 0x1 ;  /* 0x000000040000795c */ /* 0x000fea0000300000 */
.L_x_296:
[----:B------:R-:W3:Y:S01]  /*1c800*/  S2UR UR4, SR_CgaCtaId ;  /* 0x00000000000479c3 */ /* 0x000ee20000008800 */
[----:B------:R-:W-:Y:S01]  /*1c810*/  UISETP.NE.AND UP0, UPT, UR56, URZ, UPT ;  /* 0x000000ff3800728c */ /* 0x000fe2000bf05270 */
[----:B------:R-:W-:Y:S02]  /*1c820*/  UMOV UR5, 0x400 ;  /* 0x0000040000057882 */ /* 0x000fe40000000000 */
[----:B---3--:R-:W-:-:S04]  /*1c830*/  ULEA UR4, UR4, UR5, 0x18 ;  /* 0x0000000504047291 */ /* 0x008fc8000f8ec0ff */
[----:B------:R-:W-:-:S04]  /*1c840*/  UIADD3 UR5, UPT, UPT, UR4, 0x38068, URZ ;  /* 0x0003806804057890 */ /* 0x000fc8000fffe0ff */
[----:B------:R-:W-:-:S04]  /*1c850*/  @UP0 UIADD3 UR5, UPT, UPT, UR4, 0x38058, URZ ;  /* 0x0003805804050890 */ /* 0x000fc8000fffe0ff */
[----:B------:R-:W-:-:S09]  /*1c860*/  UPRMT UR5, UR43, 0x654, UR5 ;  /* 0x000006542b057896 */ /* 0x000fd20008000005 */
[----:B--2---:R-:W-:Y:S01]  /*1c870*/  SYNCS.ARRIVE.TRANS64.RED.A1T0 RZ, [UR5], RZ ;  /* 0x000000ffffff79a7 */ /* 0x004fe20008100405 */
[----:B------:R-:W-:-:S04]  /*1c880*/  USEL UR5, UR51, UR54, UP0 ;  /* 0x0000003633057287 */ /* 0x000fc80008000000 */
[----:B------:R-:W-:-:S04]  /*1c890*/  ULOP3.LUT UR5, UR5, 0x1, URZ, 0x3c, !UPT ;  /* 0x0000000105057892 */ /* 0x000fc8000f8e3cff */
[----:B------:R-:W-:Y:S02]  /*1c8a0*/  USEL UR51, UR5, UR51, UP0 ;  /* 0x0000003305337287 */ /* 0x000fe40008000000 */
[----:B------:R-:W-:Y:S02]  /*1c8b0*/  USEL UR54, UR54, UR5, UP0 ;  /* 0x0000000536367287 */ /* 0x000fe40008000000 */
[----:B------:R-:W-:-:S09]  /*1c8c0*/  UISETP.NE.AND UP0, UPT, UR48, URZ, UPT ;  /* 0x000000ff3000728c */ /* 0x000fd2000bf05270 */
[----:B------:R-:W-:Y:S05]  /*1c8d0*/  BRA.U UP0, `(.L_x_297) ;  /* 0x0000000100047547 */ /* 0x000fea000b800000 */
[----:B------:R-:W-:Y:S05]  /*1c8e0*/  BPT.TRAP 0x1 ;  /* 0x000000040000795c */ /* 0x000fea0000300000 */
.L_x_297:
[----:B------:R-:W2:Y:S04]  /*1c8f0*/  LDL.LU R2, [R1+0x50] ;  /* 0x0000500001027983 */ /* 0x000ea80000300800 */
[----:B------:R-:W2:Y:S04]  /*1c900*/  LDL.LU R3, [R1+0x54] ;  /* 0x0000540001037983 */ /* 0x000ea80000300800 */
[----:B------:R-:W3:Y:S04]  /*1c910*/  LDL.LU R4, [R1+0x48] ;  /* 0x0000480001047983 */ /* 0x000ee80000300800 */
[----:B------:R-:W3:Y:S04]  /*1c920*/  LDL.LU R5, [R1+0x4c] ;  /* 0x00004c0001057983 */ /* 0x000ee80000300800 */
[----:B------:R-:W4:Y:S04]  /*1c930*/  LDL.LU R14, [R1+0x30] ;  /* 0x00003000010e7983 */ /* 0x000f280000300800 */
[----:B------:R-:W4:Y:S04]  /*1c940*/  LDL.LU R15, [R1+0x34] ;  /* 0x00003400010f7983 */ /* 0x000f280000300800 */
[----:B------:R-:W5:Y:S04]  /*1c950*/  LDL.LU R6, [R1+0x40] ;  /* 0x0000400001067983 */ /* 0x000f680000300800 */
[----:B------:R-:W5:Y:S04]  /*1c960*/  LDL.LU R7, [R1+0x44] ;  /* 0x0000440001077983 */ /* 0x000f680000300800 */
[----:B------:R-:W5:Y:S04]  /*1c970*/  LDL.LU R12, [R1+0x28] ;  /* 0x00002800010c7983 */ /* 0x000f680000300800 */
[----:B------:R-:W5:Y:S04]  /*1c980*/  LDL.LU R13, [R1+0x2c] ;  /* 0x00002c00010d7983 */ /* 0x000f680000300800 */
[----:B------:R-:W5:Y:S04]  /*1c990*/  LDL.LU R10, [R1+0x20] ;  /* 0x00002000010a7983 */ /* 0x000f680000300800 */
[----:B------:R-:W5:Y:S04]  /*1c9a0*/  LDL.LU R11, [R1+0x24] ;  /* 0x00002400010b7983 */ /* 0x000f680000300800 */
[----:B------:R-:W5:Y:S04]  /*1c9b0*/  LDL.LU R8, [R1+0x10] ;  /* 0x0000100001087983 */ /* 0x000f680000300800 */
[----:B------:R-:W5:Y:S01]  /*1c9c0*/  LDL.LU R9, [R1+0x14] ;  /* 0x0000140001097983 */ /* 0x000f620000300800 */
[----:B------:R-:W-:Y:S01]  /*1c9d0*/  UISETP.NE.AND UP0, UPT, UR56, URZ, UPT ;  /* 0x000000ff3800728c */ /* 0x000fe2000bf05270 */
[----:B------:R-:W-:Y:S01]  /*1c9e0*/  MOV R0, UR41 ;  /* 0x0000002900007c02 */ /* 0x000fe20008000f00 */
[----:B------:R-:W-:Y:S01]  /*1c9f0*/  UIADD3 UR6, UPT, UPT, UR4, 0x38078, URZ ;  /* 0x0003807804067890 */ /* 0x000fe2000fffe0ff */
[----:B------:R-:W-:-:S02]  /*1ca00*/  FSETP.NEU.AND P0, PT, R87, -INF , PT ;  /* 0xff8000005700780b */ /* 0x000fc40003f0d000 */
[----:B------:R-:W-:-:S06]  /*1ca10*/  SHF.L.U32 R0, R0, 0x1f, RZ ;  /* 0x0000001f00007819 */ /* 0x000fcc00000006ff */
[----:B------:R-:W-:-:S09]  /*1ca20*/  @!UP0 UIADD3 UR6, UPT, UPT, UR4, 0x38088, URZ ;  /* 0x0003808804068890 */ /* 0x000fd2000fffe0ff */
[----:B------:R-:W1:Y:S01]  /*1ca30*/  SYNCS.PHASECHK.TRANS64.TRYWAIT P2, [UR6], R0 ;  /* 0x00000000ff0075a7 */ /* 0x000e620008041106 */
[----:B--2---:R-:W-:Y:S02]  /*1ca40*/  FADD2 R2, R2.F32x2.HI_LO, RZ.F32 ;  /* 0x000000ff0202724b */ /* 0x004fe40000200000 */
[----:B---3--:R-:W-:Y:S02]  /*1ca50*/  FADD2 R4, R4.F32x2.HI_LO, RZ.F32 ;  /* 0x000000ff0404724b */ /* 0x008fe40000200000 */
[----:B----4-:R-:W-:Y:S02]  /*1ca60*/  FADD2 R2, R2.F32x2.HI_LO, R14.F32x2.HI_LO ;  /* 0x0000000e0202724b */ /* 0x010fe40000000000 */
[----:B-----5:R-:W-:Y:S02]  /*1ca70*/  FADD2 R6, R6.F32x2.HI_LO, RZ.F32 ;  /* 0x000000ff0606724b */ /* 0x020fe40000200000 */
[----:B------:R-:W-:-:S04]  /*1ca80*/  FADD2 R4, R4.F32x2.HI_LO, R12.F32x2.HI_LO ;  /* 0x0000000c0404724b */ /* 0x000fc80000000000 */
[----:B------:R-:W-:Y:S02]  /*1ca90*/  FADD2 R4, R4.F32x2.HI_LO, R188.F32x2.HI_LO ;  /* 0x000000bc0404724b */ /* 0x000fe40000000000 */
[----:B------:R-:W-:Y:S02]  /*1caa0*/  FADD2 R6, R6.F32x2.HI_LO, R10.F32x2.HI_LO ;  /* 0x0000000a0606724b */ /* 0x000fe40000000000 */
[----:B------:R-:W-:Y:S02]  /*1cab0*/  FADD2 R4, R4.F32x2.HI_LO, R180.F32x2.HI_LO ;  /* 0x000000b40404724b */ /* 0x000fe40000000000 */
[----:B------:R-:W-:Y:S02]  /*1cac0*/  FADD2 R6, R6.F32x2.HI_LO, R186.F32x2.HI_LO ;  /* 0x000000ba0606724b */ /* 0x000fe40000000000 */
[----:B------:R-:W-:Y:S02]  /*1cad0*/  FADD2 R4, R4.F32x2.HI_LO, R172.F32x2.HI_LO ;  /* 0x000000ac0404724b */ /* 0x000fe40000000000 */
[----:B------:R-:W-:Y:S01]  /*1cae0*/  FADD2 R2, R2.F32x2.HI_LO, R8.F32x2.HI_LO ;  /* 0x000000080202724b */ /* 0x000fe20000000000 */
[----:B------:R-:W-:Y:S01]  /*1caf0*/  FSEL R8, R87, RZ, P0 ;  /* 0x000000ff57087208 */ /* 0x000fe20000000000 */
[----:B------:R-:W-:-:S02]  /*1cb00*/  FADD2 R6, R6.F32x2.HI_LO, R178.F32x2.HI_LO ;  /* 0x000000b20606724b */ /* 0x000fc40000000000 */
[----:B------:R-:W-:Y:S01]  /*1cb10*/  FADD2 R2, R2.F32x2.HI_LO, R182.F32x2.HI_LO ;  /* 0x000000b60202724b */ /* 0x000fe20000000000 */
[----:B------:R-:W-:Y:S01]  /*1cb20*/  FSETP.NEU.AND P0, PT, R17, R8, PT ;  /* 0x000000081100720b */ /* 0x000fe20003f0d000 */
[----:B------:R-:W-:Y:S02]  /*1cb30*/  FADD2 R6, R6.F32x2.HI_LO, R170.F32x2.HI_LO ;  /* 0x000000aa0606724b */ /* 0x000fe40000000000 */
[----:B------:R-:W-:-:S04]  /*1cb40*/  FADD2 R2, R2.F32x2.HI_LO, R174.F32x2.HI_LO ;  /* 0x000000ae0202724b */ /* 0x000fc80000000000 */
[----:B------:R-:W-:Y:S01]  /*1cb50*/  FADD2 R2, R2.F32x2.HI_LO, R166.F32x2.HI_LO ;  /* 0x000000a60202724b */ /* 0x000fe20000000000 */
[----:B-1----:R-:W-:Y:S06]  /*1cb60*/  @!P2 BRA `(.L_x_298) ;  /* 0x0000007000b8a947 */ /* 0x002fec0003800000 */
.L_x_483:
[----:B------:R-:W-:Y:S01]  /*1cb70*/  BSSY.RECONVERGENT B0, `(.L_x_299) ;  /* 0x000000a000007945 */ /* 0x000fe20003800200 */
[----:B-1----:R-:W-:-:S03]  /*1cb80*/  MOV R9, 0x3f000000 ;  /* 0x3f00000000097802 */ /* 0x002fc60000000f00 */
[----:B------:R-:W-:Y:S05]  /*1cb90*/  @!P0 BRA `(.L_x_300) ;  /* 0x00000000001c8947 */ /* 0x000fea0003800000 */
[----:B------:R-:W-:-:S04]  /*1cba0*/  FADD R0, -R8, R17 ;  /* 0x0000001108007221 */ /* 0x000fc80000000100 */
[----:B------:R-:W-:-:S05]  /*1cbb0*/  FMUL R0, R0, UR39 ;  /* 0x0000002700007c20 */ /* 0x000fca0008400000 */
[----:B------:R-:W-:-:S13]  /*1cbc0*/  FSETP.GEU.AND P0, PT, R0, -126, PT ;  /* 0xc2fc00000000780b */ /* 0x000fda0003f0e000 */
[----:B------:R-:W-:-:S04]  /*1cbd0*/  @!P0 FMUL R0, R0, 0.5 ;  /* 0x3f00000000008820 */ /* 0x000fc80000400000 */
[----:B------:R-:W1:Y:S02]  /*1cbe0*/  MUFU.EX2 R9, R0 ;  /* 0x0000000000097308 */ /* 0x000e640000000800 */
[----:B-1----:R-:W-:-:S04]  /*1cbf0*/  @!P0 FMUL R9, R9, R9 ;  /* 0x0000000909098220 */ /* 0x002fc80000400000 */
[----:B------:R-:W-:Y:S02]  /*1cc00*/  FMUL R9, R9, 0.5 ;  /* 0x3f00000009097820 */ /* 0x000fe40000400000 */
.L_x_300:
[----:B------:R-:W-:Y:S05]  /*1cc10*/  BSYNC.RECONVERGENT B0 ;  /* 0x0000000000007941 */ /* 0x000fea0003800200 */
.L_x_299:
[----:B------:R-:W2:Y:S04]  /*1cc20*/  LDL.LU.64 R14, [R1+0x58] ;  /* 0x00005800010e7983 */ /* 0x000ea80000300a00 */
[----:B------:R-:W3:Y:S04]  /*1cc30*/  LDL.LU.64 R12, [R1+0x38] ;  /* 0x00003800010c7983 */ /* 0x000ee80000300a00 */
[----:B------:R-:W4:Y:S01]  /*1cc40*/  LDL.LU.64 R10, [R1+0x18] ;  /* 0x00001800010a7983 */ /* 0x000f220000300a00 */
[----:B------:R-:W-:Y:S01]  /*1cc50*/  FMUL R8, R9, R16 ;  /* 0x0000001009087220 */ /* 0x000fe20000400000 */
[----:B------:R-:W-:Y:S01]  /*1cc60*/  FADD2 R4, R4.F32x2.HI_LO, R164.F32x2.HI_LO ;  /* 0x000000a40404724b */ /* 0x000fe20000000000 */
[----:B------:R-:W-:Y:S01]  /*1cc70*/  UISETP.NE.AND UP0, UPT, UR50, 0x1, UPT ;  /* 0x000000013200788c */ /* 0x000fe2000bf05270 */
        /* <DEDUP_REMOVED lines=30> */
[----:B------:R-:W-:-:S04]  /*1ce60*/  FADD2 R6, R6.F32x2.HI_LO, R18.F32x2.HI_LO ;  /* 0x000000120606724b */ /* 0x000fc80000000000 */
[----:B------:R-:W-:Y:S02]  /*1ce70*/  FADD2 R4, R4.F32x2.HI_LO, R6.F32x2.HI_LO ;  /* 0x000000060404724b */ /* 0x000fe40000000000 */
[----:B--2---:R-:W-:-:S04]  /*1ce80*/  FADD2 R8, R8.F32, R14.F32x2.HI_LO ;  /* 0x0000000e0808724b */ /* 0x004fc80000040000 */
[----:B---3--:R-:W-:-:S04]  /*1ce90*/  FADD2 R8, R8.F32x2.HI_LO, R12.F32x2.HI_LO ;  /* 0x0000000c0808724b */ /* 0x008fc80000000000 */
[----:B----4-:R-:W-:-:S04]  /*1cea0*/  FADD2 R8, R8.F32x2.HI_LO, R10.F32x2.HI_LO ;  /* 0x0000000a0808724b */ /* 0x010fc80000000000 */
[----:B------:R-:W-:-:S04]  /*1ceb0*/  FADD2 R8, R8.F32x2.HI_LO, R184.F32x2.HI_LO ;  /* 0x000000b80808724b */ /* 0x000fc80000000000 */
        /* <DEDUP_REMOVED lines=14> */
[----:B------:R-:W-:Y:S01]  /*1cfa0*/  FADD R16, R2, R3 ;  /* 0x0000000302107221 */ /* 0x000fe20000000000 */
[----:B------:R-:W-:Y:S06]  /*1cfb0*/  BRA.U UP0, `(.L_x_301) ;  /* 0x0000000100987547 */ /* 0x000fec000b800000 */
[----:B------:R-:W-:Y:S05]  /*1cfc0*/  @P1 BRA `(.L_x_302) ;  /* 0x0000000000041947 */ /* 0x000fea0003800000 */
[----:B------:R-:W-:Y:S05]  /*1cfd0*/  BPT.TRAP 0x1 ;  /* 0x000000040000795c */ /* 0x000fea0000300000 */
.L_x_302:
        /* <DEDUP_REMOVED lines=14> */
.L_x_485:
        /* <DEDUP_REMOVED lines=17> */
.L_x_304:
[----:B------:R-:W2:Y:S01]  /*1d1d0*/  LDL R19, [R1+0x64] ;  /* 0x0000640001137983 */ /* 0x000ea20000100800 */
[----:B------:R-:W-:Y:S05]  /*1d1e0*/  WARPSYNC.ALL ;  /* 0x0000000000007948 */ /* 0x000fea0003800000 */
[----:B------:R-:W-:Y:S02]  /*1d1f0*/  R2UR UR4, R2 ;  /* 0x00000000020472ca */ /* 0x000fe400000e0000 */
[----:B------:R-:W-:-:S11]  /*1d200*/  MOV R18, R16 ;  /* 0x0000001000127202 */ /* 0x000fd60000000f00 */
[----:B--2---:R2:W-:Y:S02]  /*1d210*/  STTM.x2 tmem[UR4], R18 ;  /* 0x00000012000079ed */ /* 0x0045e400080c0004 */
.L_x_301:
[----:B-1----:R-:W3:Y:S01]  /*1d220*/  LDL.LU R0, [R1+0x64] ;  /* 0x0000640001007983 */ /* 0x002ee20000300800 */
[----:B------:R-:W-:Y:S02]  /*1d230*/  UISETP.GT.AND UP0, UPT, UR50, 0x1, UPT ;  /* 0x000000013200788c */ /* 0x000fe4000bf04270 */
[----:B------:R-:W-:Y:S02]  /*1d240*/  UIADD3 UR4, UPT, UPT, UR50, -0x1, URZ ;  /* 0xffffffff32047890 */ /* 0x000fe4000fffe0ff */
[----:B------:R-:W-:-:S05]  /*1d250*/  UIADD3 UR49, UPT, UPT, UR49, 0x80, URZ ;  /* 0x0000008031317890 */ /* 0x000fca000fffe0ff */
[----:B------:R-:W-:Y:S01]  /*1d260*/  UMOV UR50, UR4 ;  /* 0x0000000400327c82 */ /* 0x000fe20008000000 */
[----:B---3--:R-:W-:Y:S01]  /*1d270*/  MOV R17, R0 ;  /* 0x0000000000117202 */ /* 0x008fe20000000f00 */
[----:B------:R-:W-:Y:S06]  /*1d280*/  BRA.U UP0, `(.L_x_305) ;  /* 0xffffff9100247547 */ /* 0x000fec000b83ffff */
.L_x_284:
[----:B------:R-:W-:-:S09]  /*1d290*/  UISETP.NE.AND UP0, UPT, UR48, URZ, UPT ;  /* 0x000000ff3000728c */ /* 0x000fd2000bf05270 */
[----:B------:R-:W-:Y:S05]  /*1d2a0*/  BRA.U UP0, `(.L_x_306) ;  /* 0x0000000100047547 */ /* 0x000fea000b800000 */
[----:B-1-34-:R-:W-:Y:S05]  /*1d2b0*/  BPT.TRAP 0x1 ;  /* 0x000000040000795c */ /* 0x01afea0000300000 */
.L_x_306:
[----:B------:R-:W5:Y:S01]  /*1d2c0*/  S2UR UR5, SR_CgaCtaId ;  /* 0x00000000000579c3 */ /* 0x000f620000008800 */
[----:B------:R-:W-:Y:S01]  /*1d2d0*/  UISETP.NE.AND UP1, UPT, UR56, URZ, UPT ;  /* 0x000000ff3800728c */ /* 0x000fe2000bf25270 */
[----:B------:R-:W-:-:S03]  /*1d2e0*/  UMOV UR4, 0x400 ;  /* 0x0000040000047882 */ /* 0x000fc60000000000 */
[----:B------:R-:W-:-:S04]  /*1d2f0*/  USEL UR6, UR52, UR53, UP1 ;  /* 0x0000003534067287 */ /* 0x000fc80008800000 */
[----:B------:R-:W-:Y:S02]  /*1d300*/  ULOP3.LUT UR6, UR6, 0x1, URZ, 0x3c, !UPT ;  /* 0x0000000106067892 */ /* 0x000fe4000f8e3cff */
[----:B-----5:R-:W-:-:S04]  /*1d310*/  ULEA UR5, UR5, UR4, 0x18 ;  /* 0x0000000405057291 */ /* 0x020fc8000f8ec0ff */
[----:B------:R-:W-:Y:S02]  /*1d320*/  UIADD3 UR4, UPT, UPT, UR5, 0x38080, URZ ;  /* 0x0003808005047890 */ /* 0x000fe4000fffe0ff */
[----:B------:R-:W-:-:S09]  /*1d330*/  @UP1 UIADD3 UR4, UPT, UPT, UR5, 0x38070, URZ ;  /* 0x0003807005041890 */ /* 0x000fd2000fffe0ff */
[----:B------:R-:W-:Y:S01]  /*1d340*/  SYNCS.ARRIVE.TRANS64.A1T0 RZ, [UR4], RZ ;  /* 0x000000ffffff79a7 */ /* 0x000fe20008100004 */
[----:B------:R-:W-:Y:S05]  /*1d350*/  BRA.U UP0, `(.L_x_307) ;  /* 0x0000000100047547 */ /* 0x000fea000b800000 */
[----:B-1-34-:R-:W-:Y:S05]  /*1d360*/  BPT.TRAP 0x1 ;  /* 0x000000040000795c */ /* 0x01afea0000300000 */
.L_x_307:
[----:B------:R-:W-:Y:S01]  /*1d370*/  UISETP.NE.AND UP0, UPT, UR56, URZ, UPT ;  /* 0x000000ff3800728c */ /* 0x000fe2000bf05270 */
[----:B-1----:R-:W-:Y:S01]  /*1d380*/  MOV R3, UR6 ;  /* 0x0000000600037c02 */ /* 0x002fe20008000f00 */
[----:B------:R-:W-:-:S03]  /*1d390*/  UIADD3 UR4, UPT, UPT, UR5, 0x38078, URZ ;  /* 0x0003807805047890 */ /* 0x000fc6000fffe0ff */
[----:B------:R-:W-:-:S06]  /*1d3a0*/  SHF.L.U32 R3, R3, 0x1f, RZ ;  /* 0x0000001f03037819 */ /* 0x000fcc00000006ff */
[----:B------:R-:W-:Y:S02]  /*1d3b0*/  @!UP0 UIADD3 UR4, UPT, UPT, UR5, 0x38088, URZ ;  /* 0x0003808805048890 */ /* 0x000fe4000fffe0ff */
[----:B------:R-:W-:-:S07]  /*1d3c0*/  UISETP.GT.U32.AND UP0, UPT, UR47, 0x1, UPT ;  /* 0x000000012f00788c */ /* 0x000fce000bf04070 */
[----:B------:R-:W1:Y:S02]  /*1d3d0*/  SYNCS.PHASECHK.TRANS64.TRYWAIT P0, [UR4], R3 ;  /* 0x00000003ff0075a7 */ /* 0x000e640008001104 */
[----:B-1----:R-:W-:Y:S05]  /*1d3e0*/  @!P0 BRA `(.L_x_308) ;  /* 0x0000006800c88947 */ /* 0x002fea0003800000 */
.L_x_487:
[----:B------:R-:W-:Y:S05]  /*1d3f0*/  BRA.U UP0, `(.L_x_309) ;  /* 0x0000000100087547 */ /* 0x000fea000b800000 */
[----:B---34-:R-:W-:Y:S05]  /*1d400*/  BPT.TRAP 0x1 ;  /* 0x000000040000795c */ /* 0x018fea0000300000 */
[----:B------:R-:W-:Y:S05]  /*1d410*/  BPT.TRAP 0x1 ;  /* 0x000000040000795c */ /* 0x000fea0000300000 */
.L_x_309:
[----:B------:R-:W-:Y:S02]  /*1d420*/  UISETP.NE.AND UP0, UPT, UR56, URZ, UPT ;  /* 0x000000ff3800728c */ /* 0x000fe4000bf05270 */
[----:B------:R-:W-:Y:S02]  /*1d430*/  UIADD3 UR4, UPT, UPT, UR5, 0x38068, URZ ;  /* 0x0003806805047890 */ /* 0x000fe4000fffe0ff */
[----:B------:R-:W-:Y:S02]  /*1d440*/  USEL UR53, UR53, UR6, UP0 ;  /* 0x0000000635357287 */ /* 0x000fe40008000000 */
[----:B------:R-:W-:-:S05]  /*1d450*/  USEL UR52, UR6, UR52, UP0 ;  /* 0x0000003406347287 */ /* 0x000fca0008000000 */
[----:B------:R-:W-:-:S04]  /*1d460*/  @UP0 UIADD3 UR4, UPT, UPT, UR5, 0x38058, URZ ;  /* 0x0003805805040890 */ /* 0x000fc8000fffe0ff */
[----:B------:R-:W-:-:S09]  /*1d470*/  UPRMT UR4, UR43, 0x654, UR4 ;  /* 0x000006542b047896 */ /* 0x000fd20008000004 */
[----:B------:R-:W-:Y:S01]  /*1d480*/  SYNCS.ARRIVE.TRANS64.RED.A1T0 RZ, [UR4], RZ ;  /* 0x000000ffffff79a7 */ /* 0x000fe20008100404 */
[----:B------:R-:W-:-:S04]  /*1d490*/  USEL UR4, UR51, UR54, UP0 ;  /* 0x0000003633047287 */ /* 0x000fc80008000000 */
[----:B------:R-:W-:-:S04]  /*1d4a0*/  ULOP3.LUT UR4, UR4, 0x1, URZ, 0x3c, !UPT ;  /* 0x0000000104047892 */ /* 0x000fc8000f8e3cff */
[----:B------:R-:W-:Y:S02]  /*1d4b0*/  USEL UR51, UR4, UR51, UP0 ;  /* 0x0000003304337287 */ /* 0x000fe40008000000 */
[----:B------:R-:W-:-:S12]  /*1d4c0*/  USEL UR54, UR54, UR4, UP0 ;  /* 0x0000000436367287 */ /* 0x000fd80008000000 */
.L_x_259:
[----:B------:R-:W1:Y:S01]  /*1d4d0*/  LDCU UR5, c[0x0][0x370] ;  /* 0x00006e00ff0577ac */ /* 0x000e620008000800 */
[----:B------:R-:W5:Y:S01]  /*1d4e0*/  LDCU UR4, c[0x0][0x900] ;  /* 0x00012000ff0477ac */ /* 0x000f620008000800 */
[----:B-1----:R-:W-:-:S04]  /*1d4f0*/  UIADD3 UR38, UPT, UPT, UR5, UR38, URZ ;  /* 0x0000002605267290 */ /* 0x002fc8000fffe0ff */
[----:B-----5:R-:W-:-:S09]  /*1d500*/  UISETP.GE.AND UP0, UPT, UR38, UR4, UPT ;  /* 0x000000042600728c */ /* 0x020fd2000bf06270 */
[----:B------:R-:W-:Y:S05]  /*1d510*/  BRA.U !UP0, `(.L_x_310) ;  /* 0xffffff4508487547 */ /* 0x000fea000b83ffff */
[----:B---34-:R-:W-:Y:S05]  /*1d520*/  EXIT ;  /* 0x000000000000794d */ /* 0x018fea0003800000 */
.L_x_26:
[----:B------:R-:W-:-:S05]  /*1d530*/  IMAD.MOV.U32 R3, RZ, RZ, -0x4 ;  /* 0xfffffffcff037424 */ /* 0x000fca00078e00ff */
[----:B------:R-:W-:-:S05]  /*1d540*/  VIADDMNMX.U32 R0, R2, R3, 0x2, PT ;  /* 0x0000000202007446 */ /* 0x000fca0003800003 */
[----:B------:R-:W-:-:S04]  /*1d550*/  IMAD.SHL.U32 R0, R0, 0x4, RZ ;  /* 0x0000000400007824 */ /* 0x000fc800078e00ff */
[----:B------:R-:W1:Y:S02]  /*1d560*/  LDC R2, c[0x2][R0] ;  /* 0x0080000000027b82 */ /* 0x000e640000000800 */
[----:B-1----:R-:W-:-:S04]  /*1d570*/  SHF.R.S32.HI R3, RZ, 0x1f, R2 ;  /* 0x0000001fff037819 */ /* 0x002fc80000011402 */
.L_x_540:
[----:B------:R-:W-:Y:S05]  /*1d580*/  BRX R2 -0x1d590                                                                                                                                                                                                                                                                                                                                                                                                                                                                                                                                                                            (*"BRANCH_TARGETS .L_x_541,.L_x_542,.L_x_543"*) ;  /* 0xfffffe28029c7949 */ /* 0x000fea000383ffff */
.L_x_543:
[----:B------:R-:W-:-:S08]  /*1d590*/  NOP ;  /* 0x0000000000007918 */ /* 0x000fd00000000000 */
[----:B------:R-:W-:-:S00]  /*1d5a0*/  USETMAXREG.DEALLOC.CTAPOOL 0x18 ;  /* 0x00000018000079c8 */ /* 0x000fc000080e0500 */
[----:B------:R-:W-:Y:S05]  /*1d5b0*/  EXIT ;  /* 0x000000000000794d */ /* 0x000fea0003800000 */
.L_x_541:
[----:B------:R-:W-:-:S08]  /*1d5c0*/  NOP ;  /* 0x0000000000007918 */ /* 0x000fd00000000000 */
[----:B------:R-:W1:-:S00]  /*1d5d0*/  USETMAXREG.DEALLOC.CTAPOOL 0x20 ;  /* 0x00000020000079c8 */ /* 0x000e4000080e0500 */
[----:B-1----:R-:W1:Y:S02]  /*1d5e0*/  LDC R0, c[0x0][0x900] ;  /* 0x00024000ff007b82 */ /* 0x002e640000000800 */
[----:B-1----:R-:W-:-:S13]  /*1d5f0*/  ISETP.LE.AND P1, PT, R0, UR38, PT ;  /* 0x0000002600007c0c */ /* 0x002fda000bf23270 */
[----:B------:R-:W-:Y:S05]  /*1d600*/  @P1 EXIT ;  /* 0x000000000000194d */ /* 0x000fea0003800000 */
[----:B------:R-:W-:Y:S01]  /*1d610*/  HFMA2 R4, -RZ, RZ, 0, 5.9604644775390625e-08 ;  /* 0x00000001ff047431 */ /* 0x000fe200000001ff */
[----:B------:R-:W-:Y:S01]  /*1d620*/  PLOP3.LUT P5, PT, P5, P6, PT, 0xf8, 0x8f ;  /* 0x00000000008f781c */ /* 0x000fe20002fadf70 */
[----:B------:R-:W1:Y:S01]  /*1d630*/  LDCU.64 UR4, c[0x0][0x348] ;  /* 0x00006900ff0477ac */ /* 0x000e620008000a00 */
[----:B------:R-:W-:Y:S01]  /*1d640*/  UPLOP3.LUT UP1, UPT, UP2, UP3, UPT, 0xf8, 0x8f ;  /* 0x00000000008f789c */ /* 0x000fe20001727f70 */
[----:B------:R-:W-:Y:S01]  /*1d650*/  UMOV UR23, 0x1 ;  /* 0x0000000100177882 */ /* 0x000fe20000000000 */
[----:B------:R-:W-:-:S09]  /*1d660*/  UMOV UR15, URZ ;  /* 0x000000ff000f7c82 */ /* 0x000fd20008000000 */
.L_x_408:
[----:B--2---:R-:W2:Y:S01]  /*1d670*/  LDCU.64 UR8, c[0x0][0x908] ;  /* 0x00012100ff0877ac */ /* 0x004ea20008000a00 */
[----:B------:R-:W3:Y:S01]  /*1d680*/  LDCU UR11, c[0x0][0x904] ;  /* 0x00012080ff0b77ac */ /* 0x000ee20008000800 */
[----:B------:R-:W4:Y:S01]  /*1d690*/  LDCU.64 UR6, c[0x0][0x920] ;  /* 0x00012400ff0677ac */ /* 0x000f220008000a00 */
[----:B------:R-:W5:Y:S01]  /*1d6a0*/  LDCU UR14, c[0x0][0x91c] ;  /* 0x00012380ff0e77ac */ /* 0x000f620008000800 */
[----:B--2---:R-:W-:-:S04]  /*1d6b0*/  UIMAD.WIDE.U32 UR12, UR38, UR8, URZ ;  /* 0x00000008260c72a5 */ /* 0x004fc8000f8e00ff */
[----:B------:R-:W-:Y:S02]  /*1d6c0*/  USHF.R.U32.HI UR12, URZ, UR9, UR13 ;  /* 0x00000009ff0c7299 */ /* 0x000fe4000801160d */
[----:B---3--:R-:W-:Y:S01]  /*1d6d0*/  UISETP.NE.AND UP2, UPT, UR11, 0x1, UPT ;  /* 0x000000010b00788c */ /* 0x008fe2000bf45270 */
[----:B------:R-:W2:Y:S03]  /*1d6e0*/  LDCU.64 UR8, c[0x0][0x380] ;  /* 0x00007000ff0877ac */ /* 0x000ea60008000a00 */
[----:B------:R-:W-:Y:S02]  /*1d6f0*/  USEL UR12, UR38, UR12, !UP2 ;  /* 0x0000000c260c7287 */ /* 0x000fe4000d000000 */
[----:B-----5:R-:W-:Y:S02]  /*1d700*/  UISETP.NE.AND UP2, UPT, UR14, 0x1, UPT ;  /* 0x000000010e00788c */ /* 0x020fe4000bf45270 */
[----:B----4-:R-:W-:-:S02]  /*1d710*/  UIMAD.WIDE.U32 UR16, UR12, UR6, URZ ;  /* 0x000000060c1072a5 */ /* 0x010fc4000f8e00ff */
[----:B------:R-:W-:-:S04]  /*1d720*/  UIADD3 UR6, UPT, UPT, -UR12, URZ, URZ ;  /* 0x000000ff0c067290 */ /* 0x000fc8000fffe1ff */
[----:B------:R-:W-:Y:S01]  /*1d730*/  UIMAD UR11, UR11, UR6, UR38 ;  /* 0x000000060b0b72a4 */ /* 0x000fe2000f8e0226 */
[----:B------:R-:W-:Y:S02]  /*1d740*/  UMOV UR13, UR17 ;  /* 0x00000011000d7c82 */ /* 0x000fe40008000000 */
[----:B------:R-:W-:Y:S02]  /*1d750*/  USHF.R.U32.HI UR7, URZ, UR7, UR13 ;  /* 0x00000007ff077299 */ /* 0x000fe4000801160d */
[----:B------:R-:W-:Y:S02]  /*1d760*/  USHF.L.U32 UR11, UR11, 0x8, URZ ;  /* 0x000000080b0b7899 */ /* 0x000fe400080006ff */
[----:B------:R-:W-:Y:S02]  /*1d770*/  USEL UR10, UR12, UR7, !UP2 ;  /* 0x000000070c0a7287 */ /* 0x000fe4000d000000 */
[----:B--2---:R-:W-:Y:S02]  /*1d780*/  UISETP.NE.AND UP2, UPT, UR9, URZ, UPT ;  /* 0x000000ff0900728c */ /* 0x004fe4000bf45270 */
[----:B------:R-:W-:-:S02]  /*1d790*/  UIADD3 UR6, UPT, UPT, -UR10, URZ, URZ ;  /* 0x000000ff0a067290 */ /* 0x000fc4000fffe1ff */
[----:B------:R-:W-:Y:S02]  /*1d7a0*/  UISETP.GE.OR UP2, UPT, UR11, UR8, !UP2 ;  /* 0x000000080b00728c */ /* 0x000fe4000d746670 */
[----:B------:R-:W-:-:S07]  /*1d7b0*/  UIMAD UR14, UR14, UR6, UR12 ;  /* 0x000000060e0e72a4 */ /* 0x000fce000f8e020c */
[----:B-1----:R-:W-:Y:S05]  /*1d7c0*/  BRA.U UP2, `(.L_x_311) ;  /* 0x00000031021c7547 */ /* 0x002fea000b800000 */
[----:B------:R-:W2:Y:S01]  /*1d7d0*/  LDCU UR12, c[0x0][0x38c] ;  /* 0x00007180ff0c77ac */ /* 0x000ea20008000800 */
[----:B------:R-:W-:Y:S01]  /*1d7e0*/  BSSY.RECONVERGENT B0, `(.L_x_312) ;  /* 0x0000033000007945 */ /* 0x000fe20003800200 */
[----:B------:R-:W3:Y:S01]  /*1d7f0*/  LDCU.64 UR6, c[0x0][0x910] ;  /* 0x00012200ff0677ac */ /* 0x000ee20008000a00 */
[----:B------:R-:W4:Y:S01]  /*1d800*/  LDCU UR8, c[0x0][0x918] ;  /* 0x00012300ff0877ac */ /* 0x000f220008000800 */
[----:B------:R-:W-:Y:S01]  /*1d810*/  UIADD3 UR9, UPT, UPT, UR9, 0x7f, URZ ;  /* 0x0000007f09097890 */ /* 0x000fe2000fffe0ff */
[----:B--2---:R-:W-:Y:S01]  /*1d820*/  IMAD.U32 R3, RZ, RZ, UR12 ;  /* 0x0000000cff037e24 */ /* 0x004fe2000f8e00ff */
[----:B---3--:R-:W-:-:S04]  /*1d830*/  UIMAD.WIDE.U32 UR16, UR10, UR7, URZ ;  /* 0x000000070a1072a5 */ /* 0x008fc8000f8e00ff */
[----:B------:R-:W-:Y:S01]  /*1d840*/  IABS R3, R3 ;  /* 0x0000000300037213 */ /* 0x000fe20000000000 */
[----:B------:R-:W-:-:S03]  /*1d850*/  UISETP.NE.AND UP2, UPT, UR6, 0x1, UPT ;  /* 0x000000010600788c */ /* 0x000fc6000bf45270 */
[----:B------:R-:W2:Y:S01]  /*1d860*/  I2F.RP R0, R3 ;  /* 0x0000000300007306 */ /* 0x000ea20000209400 */
[----:B------:R-:W-:Y:S02]  /*1d870*/  UMOV UR7, UR17 ;  /* 0x0000001100077c82 */ /* 0x000fe40008000000 */
[----:B----4-:R-:W-:Y:S02]  /*1d880*/  USHF.R.U32.HI UR7, URZ, UR8, UR7 ;  /* 0x00000008ff077299 */ /* 0x010fe40008011607 */
[----:B------:R-:W-:Y:S02]  /*1d890*/  UIADD3 UR8, UPT, UPT, UR11, 0x100, URZ ;  /* 0x000001000b087890 */ /* 0x000fe4000fffe0ff */
[----:B------:R-:W-:Y:S02]  /*1d8a0*/  USEL UR7, UR10, UR7, !UP2 ;  /* 0x000000070a077287 */ /* 0x000fe4000d000000 */
[----:B------:R-:W-:Y:S02]  /*1d8b0*/  UISETP.NE.AND UP2, UPT, UR12, URZ, UPT ;  /* 0x000000ff0c00728c */ /* 0x000fe4000bf45270 */
[----:B------:R-:W-:Y:S01]  /*1d8c0*/  UIADD3 UR7, UPT, UPT, -UR7, URZ, URZ ;  /* 0x000000ff07077290 */ /* 0x000fe2000fffe1ff */
[----:B--2---:R-:W2:Y:S03]  /*1d8d0*/  MUFU.RCP R6, R0 ;  /* 0x0000000000067308 */ /* 0x004ea60000001000 */
[----:B------:R-:W-:-:S02]  /*1d8e0*/  UIMAD UR10, UR6, UR7, UR10 ;  /* 0x00000007060a72a4 */ /* 0x000fc4000f8e020a */
[----:B------:R-:W-:Y:S02]  /*1d8f0*/  USHF.R.S32.HI UR6, URZ, 0x1f, UR9 ;  /* 0x0000001fff067899 */ /* 0x000fe40008011409 */
[----:B------:R-:W-:Y:S02]  /*1d900*/  ULOP3.LUT UR7, UR10, UR12, URZ, 0x3c, !UPT ;  /* 0x0000000c0a077292 */ /* 0x000fe4000f8e3cff */
[----:B------:R-:W-:Y:S02]  /*1d910*/  ULEA.HI UR6, UR6, UR9, URZ, 0x7 ;  /* 0x0000000906067291 */ /* 0x000fe4000f8f38ff */
[----:B------:R-:W-:Y:S02]  /*1d920*/  UISETP.GE.AND UP3, UPT, UR7, URZ, UPT ;  /* 0x000000ff0700728c */ /* 0x000fe4000bf66270 */
[----:B------:R-:W-:Y:S02]  /*1d930*/  USHF.R.S32.HI UR7, URZ, 0x1f, UR8 ;  /* 0x0000001fff077899 */ /* 0x000fe40008011408 */
[----:B------:R-:W-:-:S02]  /*1d940*/  USHF.R.S32.HI UR6, URZ, 0x7, UR6 ;  /* 0x00000007ff067899 */ /* 0x000fc40008011406 */
[----:B------:R-:W-:Y:S01]  /*1d950*/  ULEA.HI UR7, UR7, UR8, URZ, 0x7 ;  /* 0x0000000807077291 */ /* 0x000fe2000f8f38ff */
[----:B--2---:R-:W-:Y:S02]  /*1d960*/  IADD3 R6, PT, PT, R6, 0xffffffe, RZ ;  /* 0x0ffffffe06067810 */ /* 0x004fe40007ffe0ff */
[----:B------:R-:W-:Y:S01]  /*1d970*/  MOV R0, UR10 ;  /* 0x0000000a00007c02 */ /* 0x000fe20008000f00 */
[----:B------:R-:W-:Y:S01]  /*1d980*/  UIADD3 UR7, UPT, UPT, UR7, 0x7f, URZ ;  /* 0x0000007f07077890 */ /* 0x000fe2000fffe0ff */
[----:B------:R-:W2:Y:S02]  /*1d990*/  F2I.FTZ.U32.TRUNC.NTZ R7, R6 ;  /* 0x0000000600077305 */ /* 0x000ea4000021f000 */
[----:B------:R-:W-:Y:S01]  /*1d9a0*/  IABS R0, R0 ;  /* 0x0000000000007213 */ /* 0x000fe20000000000 */
[----:B------:R-:W-:Y:S01]  /*1d9b0*/  USHF.R.S32.HI UR8, URZ, 0x7, UR7 ;  /* 0x00000007ff087899 */ /* 0x000fe20008011407 */
[----:B--2---:R-:W-:Y:S02]  /*1d9c0*/  IMAD.MOV R2, RZ, RZ, -R7 ;  /* 0x000000ffff027224 */ /* 0x004fe400078e0a07 */
[----:B------:R-:W-:-:S02]  /*1d9d0*/  IMAD.MOV.U32 R6, RZ, RZ, RZ ;  /* 0x000000ffff067224 */ /* 0x000fc400078e00ff */
[----:B------:R-:W-:-:S04]  /*1d9e0*/  IMAD R2, R2, R3, RZ ;  /* 0x0000000302027224 */ /* 0x000fc800078e02ff */
[----:B------:R-:W-:-:S06]  /*1d9f0*/  IMAD.HI.U32 R2, R7, R2, R6 ;  /* 0x0000000207027227 */ /* 0x000fcc00078e0006 */
[----:B------:R-:W-:-:S05]  /*1da00*/  IMAD.HI.U32 R5, R2, R0, RZ ;  /* 0x0000000002057227 */ /* 0x000fca00078e00ff */
[----:B------:R-:W-:-:S05]  /*1da10*/  IADD3 R2, PT, PT, -R5, RZ, RZ ;  /* 0x000000ff05027210 */ /* 0x000fca0007ffe1ff */
[----:B------:R-:W-:-:S05]  /*1da20*/  IMAD R0, R3, R2, R0 ;  /* 0x0000000203007224 */ /* 0x000fca00078e0200 */
[----:B------:R-:W-:-:S13]  /*1da30*/  ISETP.GT.U32.AND P1, PT, R3, R0, PT ;  /* 0x000000000300720c */ /* 0x000fda0003f24070 */
[----:B------:R-:W-:Y:S01]  /*1da40*/  @!P1 IMAD.IADD R0, R0, 0x1, -R3 ;  /* 0x0000000100009824 */ /* 0x000fe200078e0a03 */
[----:B------:R-:W-:-:S04]  /*1da50*/  @!P1 IADD3 R5, PT, PT, R5, 0x1, RZ ;  /* 0x0000000105059810 */ /* 0x000fc80007ffe0ff */
[----:B------:R-:W-:-:S13]  /*1da60*/  ISETP.GE.U32.AND P2, PT, R0, R3, PT ;  /* 0x000000030000720c */ /* 0x000fda0003f46070 */
[----:B------:R-:W-:-:S05]  /*1da70*/  @P2 VIADD R5, R5, 0x1 ;  /* 0x0000000105052836 */ /* 0x000fca0000000000 */
[----:B------:R-:W-:-:S13]  /*1da80*/  R2UR UR13, R5 ;  /* 0x00000000050d72ca */ /* 0x000fda00000e0000 */
[----:B------:R-:W-:Y:S02]  /*1da90*/  @!UP3 UIADD3 UR13, UPT, UPT, -UR13, URZ, URZ ;  /* 0x000000ff0d0db290 */ /* 0x000fe4000fffe1ff */
[----:B------:R-:W-:Y:S02]  /*1daa0*/  @!UP2 ULOP3.LUT UR13, URZ, UR12, URZ, 0x33, !UPT ;  /* 0x0000000cff0da292 */ /* 0x000fe4000f8e33ff */
[----:B------:R-:W-:Y:S02]  /*1dab0*/  UISETP.LT.AND UP2, UPT, UR6, UR8, UPT ;  /* 0x000000080600728c */ /* 0x000fe4000bf41270 */
[----:B------:R-:W-:Y:S02]  /*1dac0*/  UIADD3 UR7, UPT, UPT, -UR13, URZ, URZ ;  /* 0x000000ff0d077290 */ /* 0x000fe4000fffe1ff */
[----:B------:R-:W-:Y:S02]  /*1dad0*/  USEL UR6, UR6, UR8, UP2 ;  /* 0x0000000806067287 */ /* 0x000fe40009000000 */
[----:B------:R-:W-:Y:S01]  /*1dae0*/  UIMAD UR12, UR12, UR7, UR10 ;  /* 0x000000070c0c72a4 */ /* 0x000fe2000f8e020a */
[----:B------:R-:W-:Y:S11]  /*1daf0*/  @!P3 BRA `(.L_x_313) ;  /* 0x000000000004b947 */ /* 0x000ff60003800000 */
[----:B-1----:R-:W-:Y:S05]  /*1db00*/  BPT.TRAP 0x1 ;  /* 0x000000040000795c */ /* 0x002fea0000300000 */
.L_x_313:
[----:B-1----:R-:W-:Y:S05]  /*1db10*/  BSYNC.RECONVERGENT B0 ;  /* 0x0000000000007941 */ /* 0x002fea0003800200 */
.L_x_312:
[----:B------:R-:W1:Y:S01]  /*1db20*/  S2UR UR8, SR_CgaCtaId ;  /* 0x00000000000879c3 */ /* 0x000e620000008800 */
[----:B------:R-:W-:Y:S01]  /*1db30*/  UMOV UR7, 0x400 ;  /* 0x0000040000077882 */ /* 0x000fe20000000000 */
[----:B------:R-:W-:Y:S02]  /*1db40*/  SHF.L.U32 R5, R4, 0x1f, RZ ;  /* 0x0000001f04057819 */ /* 0x000fe400000006ff */
[----:B------:R-:W-:Y:S01]  /*1db50*/  @!P0 MOV R2, 0x8000 ;  /* 0x0000800000028802 */ /* 0x000fe20000000f00 */
[----:B-1----:R-:W-:-:S09]  /*1db60*/  ULEA UR8, UR8, UR7, 0x18 ;  /* 0x0000000708087291 */ /* 0x002fd2000f8ec0ff */
[----:B------:R-:W1:Y:S02]  /*1db70*/  SYNCS.PHASECHK.TRANS64.TRYWAIT P1, [UR8+0x38010], R5 ;  /* 0x03801005ff0075a7 */ /* 0x000e640008021108 */
[----:B-1----:R-:W-:Y:S05]  /*1db80*/  @!P1 BRA `(.L_x_314) ;  /* 0x0000006000f89947 */ /* 0x002fea0003800000 */
.L_x_489:
[----:B------:R2:W-:Y:S01]  /*1db90*/  @!P0 SYNCS.ARRIVE.TRANS64 RZ, [UR8+0x38000], R2 ;  /* 0x03800002ffff89a7 */ /* 0x0005e20008000008 */
[----:B------:R-:W-:Y:S04]  /*1dba0*/  BSSY.RECONVERGENT B0, `(.L_x_315) ;  /* 0x0000003000007945 */ /* 0x000fe80003800200 */
[----:B------:R-:W-:Y:S05]  /*1dbb0*/  @!P5 BRA `(.L_x_316) ;  /* 0x000000000004d947 */ /* 0x000fea0003800000 */
[----:B------:R-:W-:Y:S05]  /*1dbc0*/  BPT.TRAP 0x1 ;  /* 0x000000040000795c */ /* 0x000fea0000300000 */
.L_x_316:
[----:B------:R-:W-:Y:S05]  /*1dbd0*/  BSYNC.RECONVERGENT B0 ;  /* 0x0000000000007941 */ /* 0x000fea0003800200 */
.L_x_315:
[----:B-1----:R-:W1:Y:S01]  /*1dbe0*/  S2R R0, SR_TID.X ;  /* 0x0000000000007919 */ /* 0x002e620000002100 */
[----:B------:R-:W-:Y:S01]  /*1dbf0*/  BSSY.RECONVERGENT B0, `(.L_x_317) ;  /* 0x0000005000007945 */ /* 0x000fe20003800200 */
[----:B-1----:R-:W-:-:S04]  /*1dc00*/  LOP3.LUT P2, RZ, R0, 0x1f, RZ, 0xc0, !PT ;  /* 0x0000001f00ff7812 */ /* 0x002fc8000784c0ff */
[----:B------:R-:W-:-:S13]  /*1dc10*/  PLOP3.LUT P2, PT, P2, P0, PT, 0x8f, 0xf8 ;  /* 0x0000000000f8781c */ /* 0x000fda0001741177 */
[----:B------:R-:W-:Y:S05]  /*1dc20*/  @P2 BRA `(.L_x_318) ;  /* 0x0000000000042947 */ /* 0x000fea0003800000 */
[----:B------:R-:W-:Y:S05]  /*1dc30*/  BPT.TRAP 0x1 ;  /* 0x000000040000795c */ /* 0x000fea0000300000 */
.L_x_318:
[----:B------:R-:W-:Y:S05]  /*1dc40*/  BSYNC.RECONVERGENT B0 ;  /* 0x0000000000007941 */ /* 0x000fea0003800200 */
.L_x_317:
[----:B------:R-:W-:Y:S02]  /*1dc50*/  UIADD3 UR26, UP2, UPT, UR4, 0x80, URZ ;  /* 0x00000080041a7890 */ /* 0x000fe4000ff5e0ff */
[----:B------:R-:W-:Y:S02]  /*1dc60*/  UIADD3 UR9, UPT, UPT, UR8, 0x38000, URZ ;  /* 0x0003800008097890 */ /* 0x000fe4000fffe0ff */
[----:B------:R-:W-:Y:S02]  /*1dc70*/  UIADD3.X UR27, UPT, UPT, URZ, UR5, URZ, UP2, !UPT ;  /* 0x00000005ff1b7290 */ /* 0x000fe400097fe4ff */
[----:B------:R-:W-:Y:S01]  /*1dc80*/  UIADD3 UR16, UPT, UPT, UR8, 0x4000, URZ ;  /* 0x0000400008107890 */ /* 0x000fe2000fffe0ff */
[----:B------:R-:W-:Y:S01]  /*1dc90*/  UMOV UR24, 0x0 ;  /* 0x0000000000187882 */ /* 0x000fe20000000000 */
[----:B------:R-:W-:Y:S01]  /*1dca0*/  UMOV UR25, 0x10000000 ;  /* 0x1000000000197882 */ /* 0x000fe20000000000 */
[----:B------:R-:W-:Y:S01]  /*1dcb0*/  UMOV UR10, URZ ;  /* 0x000000ff000a7c82 */ /* 0x000fe20008000000 */
[----:B------:R-:W-:Y:S01]  /*1dcc0*/  UMOV UR18, 0x40 ;  /* 0x0000004000127882 */ /* 0x000fe20000000000 */
[----:B------:R-:W-:Y:S01]  /*1dcd0*/  UMOV UR19, UR11 ;  /* 0x0000000b00137c82 */ /* 0x000fe20008000000 */
[----:B------:R-:W-:Y:S01]  /*1dce0*/  UMOV UR20, UR12 ;  /* 0x0000000c00147c82 */ /* 0x000fe20008000000 */
[----:B------:R-:W-:Y:S01]  /*1dcf0*/  UMOV UR21, UR13 ;  /* 0x0000000d00157c82 */ /* 0x000fe20008000000 */
[----:B------:R-:W-:Y:S01]  /*1dd00*/  UMOV UR22, UR14 ;  /* 0x0000000e00167c82 */ /* 0x000fe20008000000 */
[----:B------:R-:W-:Y:S01]  /*1dd10*/  UMOV UR17, UR9 ;  /* 0x0000000900117c82 */ /* 0x000fe20008000000 */
[----:B------:R1:W-:Y:S01]  /*1dd20*/  UTMALDG.5D [UR8], [UR26], desc[UR24] ;  /* 0x000018081a0075b4 */ /* 0x0003e20008021000 */
[----:B------:R1:W-:Y:S02]  /*1dd30*/  UTMALDG.5D [UR16], [UR26], desc[UR24] ;  /* 0x000018101a0075b4 */ /* 0x0003e40008021000 */
[----:B-1----:R-:W-:Y:S05]  /*1dd40*/  BRA.U !UP0, `(.L_x_319) ;  /* 0x0000000108047547 */ /* 0x002fea000b800000 */
[----:B------:R-:W-:Y:S05]  /*1dd50*/  BPT.TRAP 0x1 ;  /* 0x000000040000795c */ /* 0x000fea0000300000 */
.L_x_319:
[----:B------:R-:W-:Y:S01]  /*1dd60*/  ULEA UR25, UR15, UR8, 0x3 ;  /* 0x000000080f197291 */ /* 0x000fe2000f8e18ff */
[----:B------:R-:W-:Y:S01]  /*1dd70*/  IMAD.U32 R3, RZ, RZ, UR23 ;  /* 0x00000017ff037e24 */ /* 0x000fe2000f8e00ff */
[----:B--2---:R-:W-:-:S04]  /*1dd80*/  @!P0 MOV R2, 0x8000 ;  /* 0x0000800000028802 */ /* 0x004fc80000000f00 */
[----:B------:R-:W-:-:S04]  /*1dd90*/  SHF.L.U32 R3, R3, 0x1f, RZ ;  /* 0x0000001f03037819 */ /* 0x000fc800000006ff */
[----:B------:R-:W1:Y:S02]  /*1dda0*/  SYNCS.PHASECHK.TRANS64.TRYWAIT P1, [UR25+0x38038], R3 ;  /* 0x03803803ff0075a7 */ /* 0x000e640008021119 */
[----:B-1----:R-:W-:Y:S05]  /*1ddb0*/  @!P1 BRA `(.L_x_320) ;  /* 0x0000006000849947 */ /* 0x002fea0003800000 */
.L_x_491:
[----:B------:R2:W-:Y:S01]  /*1ddc0*/  @!P0 SYNCS.ARRIVE.TRANS64 RZ, [UR25+0x38020], R2 ;  /* 0x03802002ffff89a7 */ /* 0x0005e20008000019 */
[----:B------:R-:W-:Y:S05]  /*1ddd0*/  BRA.U !UP1, `(.L_x_321) ;  /* 0x0000000109047547 */ /* 0x000fea000b800000 */
[----:B------:R-:W-:Y:S05]  /*1dde0*/  BPT.TRAP 0x1 ;  /* 0x000000040000795c */ /* 0x000fea0000300000 */
.L_x_321:
[----:B------:R-:W-:Y:S04]  /*1ddf0*/  BSSY.RECONVERGENT B0, `(.L_x_322) ;  /* 0x0000003000007945 */ /* 0x000fe80003800200 */
[----:B------:R-:W-:Y:S05]  /*1de00*/  @P2 BRA `(.L_x_323) ;  /* 0x0000000000042947 */ /* 0x000fea0003800000 */
[----:B------:R-:W-:Y:S05]  /*1de10*/  BPT.TRAP 0x1 ;  /* 0x000000040000795c */ /* 0x000fea0000300000 */
.L_x_323:
[----:B------:R-:W-:Y:S05]  /*1de20*/  BSYNC.RECONVERGENT B0 ;  /* 0x0000000000007941 */ /* 0x000fea0003800200 */
.L_x_322:
[----:B------:R-:W-:Y:S01]  /*1de30*/  ULEA UR16, UR15, UR8, 0xf ;  /* 0x000000080f107291 */ /* 0x000fe2000f8e78ff */
[----:B------:R-:W-:Y:S01]  /*1de40*/  BSSY.RECONVERGENT B0, `(.L_x_324) ;  /* 0x000001a000007945 */ /* 0x000fe20003800200 */
[----:B------:R-:W-:Y:S02]  /*1de50*/  UIADD3 UR32, UP2, UPT, UR4, 0x180, URZ ;  /* 0x0000018004207890 */ /* 0x000fe4000ff5e0ff */
[----:B------:R-:W-:Y:S02]  /*1de60*/  UIADD3 UR7, UPT, UPT, UR15, 0x1, URZ ;  /* 0x000000010f077890 */ /* 0x000fe4000fffe0ff */
[----:B------:R-:W-:Y:S02]  /*1de70*/  UIADD3 UR25, UPT, UPT, UR25, 0x38020, URZ ;  /* 0x0003802019197890 */ /* 0x000fe4000fffe0ff */
[----:B------:R-:W-:Y:S02]  /*1de80*/  UIADD3.X UR33, UPT, UPT, URZ, UR5, URZ, UP2, !UPT ;  /* 0x00000005ff217290 */ /* 0x000fe400097fe4ff */
[----:B------:R-:W-:-:S02]  /*1de90*/  UIADD3 UR24, UPT, UPT, UR16, 0x10000, URZ ;  /* 0x0001000010187890 */ /* 0x000fc4000fffe0ff */
[----:B------:R-:W-:Y:S02]  /*1dea0*/  UIADD3 UR16, UPT, UPT, UR16, 0x14000, URZ ;  /* 0x0001400010107890 */ /* 0x000fe4000fffe0ff */
[----:B------:R-:W-:Y:S01]  /*1deb0*/  UISETP.NE.AND UP2, UPT, UR7, 0x3, UPT ;  /* 0x000000030700788c */ /* 0x000fe2000bf45270 */
[----:B------:R-:W-:Y:S01]  /*1dec0*/  UMOV UR27, URZ ;  /* 0x000000ff001b7c82 */ /* 0x000fe20008000000 */
[----:B------:R-:W-:Y:S02]  /*1ded0*/  UMOV UR30, 0x0 ;  /* 0x00000000001e7882 */ /* 0x000fe40000000000 */
[----:B------:R-:W-:Y:S01]  /*1dee0*/  USEL UR9, URZ, 0x1, UP2 ;  /* 0x00000001ff097887 */ /* 0x000fe20009000000 */
[----:B------:R-:W-:Y:S01]  /*1def0*/  UMOV UR31, 0x10000000 ;  /* 0x10000000001f7882 */ /* 0x000fe20000000000 */
[----:B------:R-:W-:Y:S01]  /*1df00*/  UMOV UR26, URZ ;  /* 0x000000ff001a7c82 */ /* 0x000fe20008000000 */
[----:B------:R-:W-:Y:S01]  /*1df10*/  UMOV UR28, UR13 ;  /* 0x0000000d001c7c82 */ /* 0x000fe20008000000 */
[----:B------:R-:W-:Y:S01]  /*1df20*/  UMOV UR29, UR14 ;  /* 0x0000000e001d7c82 */ /* 0x000fe20008000000 */
[----:B------:R-:W-:Y:S01]  /*1df30*/  UMOV UR18, 0x40 ;  /* 0x0000004000127882 */ /* 0x000fe20000000000 */
[----:B------:R-:W-:Y:S01]  /*1df40*/  UMOV UR20, UR13 ;  /* 0x0000000d00147c82 */ /* 0x000fe20008000000 */
[----:B------:R-:W-:Y:S01]  /*1df50*/  UMOV UR21, UR14 ;  /* 0x0000000e00157c82 */ /* 0x000fe20008000000 */
[----:B------:R-:W-:Y:S01]  /*1df60*/  UMOV UR17, UR25 ;  /* 0x0000001900117c82 */ /* 0x000fe20008000000 */
[----:B------:R-:W-:Y:S01]  /*1df70*/  UMOV UR19, UR27 ;  /* 0x0000001b00137c82 */ /* 0x000fe20008000000 */
[----:B------:R3:W-:Y:S01]  /*1df80*/  UTMALDG.4D [UR24], [UR32], desc[UR30] ;  /* 0x00001e18200075b4 */ /* 0x0007e20008019000 */
[----:B------:R-:W-:-:S02]  /*1df90*/  USEL UR7, UR7, URZ, UP2 ;  /* 0x000000ff07077287 */ /* 0x000fc40009000000 */
[----:B------:R-:W-:Y:S01]  /*1dfa0*/  ULOP3.LUT UR23, UR23, UR9, URZ, 0x3c, !UPT ;  /* 0x0000000917177292 */ /* 0x000fe2000f8e3cff */
[----:B------:R3:W-:Y:S02]  /*1dfb0*/  UTMALDG.4D [UR16], [UR32], desc[UR30] ;  /* 0x00001e10200075b4 */ /* 0x0007e40008019000 */
[----:B---3--:R-:W-:Y:S09]  /*1dfc0*/  @!P3 BRA `(.L_x_325) ;  /* 0x000000000004b947 */ /* 0x008ff20003800000 */
[----:B------:R-:W-:Y:S05]  /*1dfd0*/  BPT.TRAP 0x1 ;  /* 0x000000040000795c */ /* 0x000fea0000300000 */
.L_x_325:
[----:B------:R-:W-:Y:S05]  /*1dfe0*/  BSYNC.RECONVERGENT B0 ;  /* 0x0000000000007941 */ /* 0x000fea0003800200 */
.L_x_324:
[----:B------:R-:W3:Y:S01]  /*1dff0*/  SYNCS.PHASECHK.TRANS64.TRYWAIT P1, [UR8+0x38018], R5 ;  /* 0x03801805ff0075a7 */ /* 0x000ee20008021108 */
[----:B--2---:R-:W-:Y:S01]  /*1e000*/  @!P0 MOV R2, 0x8000 ;  /* 0x0000800000028802 */ /* 0x004fe20000000f00 */
[----:B---3--:R-:W-:Y:S06]  /*1e010*/  @!P1 BRA `(.L_x_326) ;  /* 0x0000006000049947 */ /* 0x008fec0003800000 */
.L_x_493:
[----:B------:R2:W-:Y:S01]  /*1e020*/  @!P0 SYNCS.ARRIVE.TRANS64 RZ, [UR8+0x38008], R2 ;  /* 0x03800802ffff89a7 */ /* 0x0005e20008000008 */
[----:B------:R-:W-:Y:S04]  /*1e030*/  BSSY.RECONVERGENT B0, `(.L_x_327) ;  /* 0x0000003000007945 */ /* 0x000fe80003800200 */
[----:B------:R-:W-:Y:S05]  /*1e040*/  @!P5 BRA `(.L_x_328) ;  /* 0x000000000004d947 */ /* 0x000fea0003800000 */
[----:B------:R-:W-:Y:S05]  /*1e050*/  BPT.TRAP 0x1 ;  /* 0x000000040000795c */ /* 0x000fea0000300000 */
.L_x_328:
[----:B------:R-:W-:Y:S05]  /*1e060*/  BSYNC.RECONVERGENT B0 ;  /* 0x0000000000007941 */ /* 0x000fea0003800200 */
.L_x_327:
[----:B------:R-:W-:Y:S04]  /*1e070*/  BSSY.RECONVERGENT B0, `(.L_x_329) ;  /* 0x0000003000007945 */ /* 0x000fe80003800200 */
[----:B------:R-:W-:Y:S05]  /*1e080*/  @P2 BRA `(.L_x_330) ;  /* 0x0000000000042947 */ /* 0x000fea0003800000 */
[----:B------:R-:W-:Y:S05]  /*1e090*/  BPT.TRAP 0x1 ;  /* 0x000000040000795c */ /* 0x000fea0000300000 */
.L_x_330:
[----:B------:R-:W-:Y:S05]  /*1e0a0*/  BSYNC.RECONVERGENT B0 ;  /* 0x0000000000007941 */ /* 0x000fea0003800200 */
.L_x_329:
[----:B------:R-:W-:Y:S02]  /*1e0b0*/  UIADD3 UR10, UP2, UPT, UR4, 0x80, URZ ;  /* 0x00000080040a7890 */ /* 0x000fe4000ff5e0ff */
[----:B------:R-:W-:Y:S02]  /*1e0c0*/  UIADD3 UR27, UPT, UPT, UR11, 0x80, URZ ;  /* 0x000000800b1b7890 */ /* 0x000fe4000fffe0ff */
[----:B------:R-:W-:Y:S02]  /*1e0d0*/  UIADD3 UR24, UPT, UPT, UR8, 0x8000, URZ ;  /* 0x0000800008187890 */ /* 0x000fe4000fffe0ff */
[----:B------:R-:W-:Y:S02]  /*1e0e0*/  UIADD3 UR25, UPT, UPT, UR8, 0x38008, URZ ;  /* 0x0003800808197890 */ /* 0x000fe4000fffe0ff */
[----:B------:R-:W-:Y:S02]  /*1e0f0*/  UIADD3.X UR11, UPT, UPT, URZ, UR5, URZ, UP2, !UPT ;  /* 0x00000005ff0b7290 */ /* 0x000fe400097fe4ff */
[----:B------:R-:W-:Y:S01]  /*1e100*/  UIADD3 UR16, UPT, UPT, UR8, 0xc000, URZ ;  /* 0x0000c00008107890 */ /* 0x000fe2000fffe0ff */
[----:B------:R-:W-:Y:S01]  /*1e110*/  UMOV UR32, 0x0 ;  /* 0x0000000000207882 */ /* 0x000fe20000000000 */
[----:B------:R-:W-:Y:S01]  /*1e120*/  UMOV UR33, 0x10000000 ;  /* 0x1000000000217882 */ /* 0x000fe20000000000 */
[----:B------:R-:W-:Y:S01]  /*1e130*/  UMOV UR26, URZ ;  /* 0x000000ff001a7c82 */ /* 0x000fe20008000000 */
[----:B------:R-:W-:Y:S01]  /*1e140*/  UMOV UR28, UR12 ;  /* 0x0000000c001c7c82 */ /* 0x000fe20008000000 */
[----:B------:R-:W-:Y:S01]  /*1e150*/  UMOV UR29, UR13 ;  /* 0x0000000d001d7c82 */ /* 0x000fe20008000000 */
[----:B------:R-:W-:Y:S01]  /*1e160*/  UMOV UR30, UR14 ;  /* 0x0000000e001e7c82 */ /* 0x000fe20008000000 */
        /* <DEDUP_REMOVED lines=8> */
[----:B---3--:R-:W-:Y:S05]  /*1e1f0*/  BRA.U !UP0, `(.L_x_331) ;  /* 0x0000000108047547 */ /* 0x008fea000b800000 */
[----:B------:R-:W-:Y:S05]  /*1e200*/  BPT.TRAP 0x1 ;  /* 0x000000040000795c */ /* 0x000fea0000300000 */
.L_x_331:
[----:B------:R-:W-:Y:S01]  /*1e210*/  ULEA UR25, UR7, UR8, 0x3 ;  /* 0x0000000807197291 */ /* 0x000fe2000f8e18ff */
[----:B-1----:R-:W-:Y:S01]  /*1e220*/  IMAD.U32 R3, RZ, RZ, UR23 ;  /* 0x00000017ff037e24 */ /* 0x002fe2000f8e00ff */
[----:B--2---:R-:W-:-:S04]  /*1e230*/  @!P0 MOV R2, 0x8000 ;  /* 0x0000800000028802 */ /* 0x004fc80000000f00 */
[----:B------:R-:W-:-:S04]  /*1e240*/  SHF.L.U32 R3, R3, 0x1f, RZ ;  /* 0x0000001f03037819 */ /* 0x000fc800000006ff */
[----:B------:R-:W1:Y:S02]  /*1e250*/  SYNCS.PHASECHK.TRANS64.TRYWAIT P1, [UR25+0x38038], R3 ;  /* 0x03803803ff0075a7 */ /* 0x000e640008021119 */
[----:B-1----:R-:W-:Y:S05]  /*1e260*/  @!P1 BRA `(.L_x_332) ;  /* 0x0000005c00889947 */ /* 0x002fea0003800000 */
.L_x_495:
[----:B------:R2:W-:Y:S01]  /*1e270*/  @!P0 SYNCS.ARRIVE.TRANS64 RZ, [UR25+0x38020], R2 ;  /* 0x03802002ffff89a7 */ /* 0x0005e20008000019 */
[----:B------:R-:W-:Y:S05]  /*1e280*/  BRA.U !UP1, `(.L_x_333) ;  /* 0x0000000109047547 */ /* 0x000fea000b800000 */
[----:B------:R-:W-:Y:S05]  /*1e290*/  BPT.TRAP 0x1 ;  /* 0x000000040000795c */ /* 0x000fea0000300000 */
.L_x_333:
[----:B------:R-:W-:Y:S04]  /*1e2a0*/  BSSY.RECONVERGENT B0, `(.L_x_334) ;  /* 0x0000003000007945 */ /* 0x000fe80003800200 */
[----:B------:R-:W-:Y:S05]  /*1e2b0*/  @P2 BRA `(.L_x_335) ;  /* 0x0000000000042947 */ /* 0x000fea0003800000 */
[----:B------:R-:W-:Y:S05]  /*1e2c0*/  BPT.TRAP 0x1 ;  /* 0x000000040000795c */ /* 0x000fea0000300000 */
.L_x_335:
[----:B------:R-:W-:Y:S05]  /*1e2d0*/  BSYNC.RECONVERGENT B0 ;  /* 0x0000000000007941 */ /* 0x000fea0003800200 */
.L_x_334:
[----:B------:R-:W-:Y:S01]  /*1e2e0*/  ULEA UR16, UR7, UR8, 0xf ;  /* 0x0000000807107291 */ /* 0x000fe2000f8e78ff */
[----:B------:R-:W-:Y:S01]  /*1e2f0*/  LOP3.LUT R4, R4, 0x1, RZ, 0x3c, !PT ;  /* 0x0000000104047812 */ /* 0x000fe200078e3cff */
[----:B------:R-:W-:Y:S02]  /*1e300*/  UIADD3 UR30, UP2, UPT, UR4, 0x280, URZ ;  /* 0x00000280041e7890 */ /* 0x000fe4000ff5e0ff */
[----:B------:R-:W-:Y:S02]  /*1e310*/  UIADD3 UR25, UPT, UPT, UR25, 0x38020, URZ ;  /* 0x0003802019197890 */ /* 0x000fe4000fffe0ff */
[----:B------:R-:W-:Y:S02]  /*1e320*/  UIADD3.X UR31, UPT, UPT, URZ, UR5, URZ, UP2, !UPT ;  /* 0x00000005ff1f7290 */ /* 0x000fe400097fe4ff */
[----:B------:R-:W-:Y:S02]  /*1e330*/  UIADD3 UR24, UPT, UPT, UR16, 0x10000, URZ ;  /* 0x0001000010187890 */ /* 0x000fe4000fffe0ff */
[----:B------:R-:W-:Y:S01]  /*1e340*/  UIADD3 UR16, UPT, UPT, UR16, 0x14000, URZ ;  /* 0x0001400010107890 */ /* 0x000fe2000fffe0ff */
[----:B------:R-:W-:Y:S01]  /*1e350*/  UMOV UR27, URZ ;  /* 0x000000ff001b7c82 */ /* 0x000fe20008000000 */
[----:B------:R-:W-:Y:S01]  /*1e360*/  UMOV UR10, 0x0 ;  /* 0x00000000000a7882 */ /* 0x000fe20000000000 */
        /* <DEDUP_REMOVED lines=10> */
[----:B------:R-:W-:-:S04]  /*1e410*/  UIADD3 UR7, UPT, UPT, UR7, 0x1, URZ ;  /* 0x0000000107077890 */ /* 0x000fc8000fffe0ff */
[----:B------:R-:W-:Y:S01]  /*1e420*/  UISETP.NE.AND UP2, UPT, UR7, 0x3, UPT ;  /* 0x000000030700788c */ /* 0x000fe2000bf45270 */
[----:B------:R3:W-:Y:S03]  /*1e430*/  UTMALDG.4D [UR16], [UR30], desc[UR10] ;  /* 0x00000a101e0075b4 */ /* 0x0007e60008019000 */
[----:B------:R-:W-:Y:S02]  /*1e440*/  USEL UR9, URZ, 0x1, UP2 ;  /* 0x00000001ff097887 */ /* 0x000fe40009000000 */
[----:B------:R-:W-:Y:S02]  /*1e450*/  USEL UR15, UR7, URZ, UP2 ;  /* 0x000000ff070f7287 */ /* 0x000fe40009000000 */
[----:B------:R-:W-:Y:S02]  /*1e460*/  UISETP.GE.AND UP2, UPT, UR6, 0x2, UPT ;  /* 0x000000020600788c */ /* 0x000fe4000bf46270 */
[----:B------:R-:W-:-:S07]  /*1e470*/  ULOP3.LUT UR23, UR23, UR9, URZ, 0x3c, !UPT ;  /* 0x0000000917177292 */ /* 0x000fce000f8e3cff */
[----:B---3--:R-:W-:Y:S05]  /*1e480*/  BRA.U !UP2, `(.L_x_311) ;  /* 0x000000210aec7547 */ /* 0x008fea000b800000 */
[----:B------:R-:W-:Y:S02]  /*1e490*/  UIADD3 UR7, UPT, UPT, UR6, -0x2, URZ ;  /* 0xfffffffe06077890 */ /* 0x000fe4000fffe0ff */
[----:B------:R-:W-:Y:S02]  /*1e4a0*/  UIADD3 UR9, UPT, UPT, UR6, -0x1, URZ ;  /* 0xffffffff06097890 */ /* 0x000fe4000fffe0ff */
[----:B------:R-:W-:Y:S02]  /*1e4b0*/  UISETP.GE.U32.AND UP2, UPT, UR7, 0x3, UPT ;  /* 0x000000030700788c */ /* 0x000fe4000bf46070 */
[----:B------:R-:W-:Y:S01]  /*1e4c0*/  ULOP3.LUT UR6, UR9, 0x3, URZ, 0xc0, !UPT ;  /* 0x0000000309067892 */ /* 0x000fe2000f8ec0ff */
[----:B------:R-:W-:-:S06]  /*1e4d0*/  UMOV UR7, 0x1 ;  /* 0x0000000100077882 */ /* 0x000fcc0000000000 */
[----:B------:R-:W-:Y:S05]  /*1e4e0*/  BRA.U !UP2, `(.L_x_336) ;  /* 0x000000150a107547 */ /* 0x000fea000b800000 */
[----:B------:R-:W-:Y:S01]  /*1e4f0*/  ULOP3.LUT UR9, UR9, 0xfffffffc, URZ, 0xc0, !UPT ;  /* 0xfffffffc09097892 */ /* 0x000fe2000f8ec0ff */
[----:B------:R-:W-:-:S11]  /*1e500*/  UMOV UR7, 0x1 ;  /* 0x0000000100077882 */ /* 0x000fd60000000000 */
.L_x_377:
[----:B------:R-:W-:Y:S05]  /*1e510*/  BRA.U !UP0, `(.L_x_337) ;  /* 0x0000000108047547 */ /* 0x000fea000b800000 */
[----:B------:R-:W-:Y:S05]  /*1e520*/  BPT.TRAP 0x1 ;  /* 0x000000040000795c */ /* 0x000fea0000300000 */
.L_x_337:
[----:B------:R-:W3:Y:S01]  /*1e530*/  S2UR UR8, SR_CgaCtaId ;  /* 0x00000000000879c3 */ /* 0x000ee20000008800 */
[----:B------:R-:W-:Y:S01]  /*1e540*/  UMOV UR10, 0x400 ;  /* 0x00000400000a7882 */ /* 0x000fe20000000000 */
[----:B-1----:R-:W-:Y:S01]  /*1e550*/  IMAD.U32 R3, RZ, RZ, UR23 ;  /* 0x00000017ff037e24 */ /* 0x002fe2000f8e00ff */
[----:B--2---:R-:W-:-:S04]  /*1e560*/  @!P0 MOV R2, 0x8000 ;  /* 0x0000800000028802 */ /* 0x004fc80000000f00 */
[----:B------:R-:W-:Y:S01]  /*1e570*/  SHF.L.U32 R3, R3, 0x1f, RZ ;  /* 0x0000001f03037819 */ /* 0x000fe200000006ff */
[----:B---3--:R-:W-:-:S04]  /*1e580*/  ULEA UR8, UR8, UR10, 0x18 ;  /* 0x0000000a08087291 */ /* 0x008fc8000f8ec0ff */
[----:B------:R-:W-:-:S09]  /*1e590*/  ULEA UR25, UR15, UR8, 0x3 ;  /* 0x000000080f197291 */ /* 0x000fd2000f8e18ff */
[----:B------:R-:W1:Y:S02]  /*1e5a0*/  SYNCS.PHASECHK.TRANS64.TRYWAIT P1, [UR25+0x38038], R3 ;  /* 0x03803803ff0075a7 */ /* 0x000e640008021119 */
[----:B-1----:R-:W-:Y:S05]  /*1e5b0*/  @!P1 BRA `(.L_x_338) ;  /* 0x0000005800cc9947 */ /* 0x002fea0003800000 */
.L_x_497:
[----:B------:R2:W-:Y:S01]  /*1e5c0*/  @!P0 SYNCS.ARRIVE.TRANS64 RZ, [UR25+0x38020], R2 ;  /* 0x03802002ffff89a7 */ /* 0x0005e20008000019 */
[----:B------:R-:W-:Y:S05]  /*1e5d0*/  BRA.U !UP1, `(.L_x_339) ;  /* 0x0000000109047547 */ /* 0x000fea000b800000 */
[----:B------:R-:W-:Y:S05]  /*1e5e0*/  BPT.TRAP 0x1 ;  /* 0x000000040000795c */ /* 0x000fea0000300000 */
.L_x_339:
[----:B-1----:R-:W1:Y:S01]  /*1e5f0*/  S2R R0, SR_TID.X ;  /* 0x0000000000007919 */ /* 0x002e620000002100 */
[----:B------:R-:W-:Y:S01]  /*1e600*/  BSSY.RECONVERGENT B0, `(.L_x_340) ;  /* 0x0000005000007945 */ /* 0x000fe20003800200 */
[----:B-1----:R-:W-:-:S04]  /*1e610*/  LOP3.LUT P2, RZ, R0, 0x1f, RZ, 0xc0, !PT ;  /* 0x0000001f00ff7812 */ /* 0x002fc8000784c0ff */
[----:B------:R-:W-:-:S13]  /*1e620*/  PLOP3.LUT P2, PT, P2, P0, PT, 0x8f, 0xf8 ;  /* 0x0000000000f8781c */ /* 0x000fda0001741177 */
[----:B------:R-:W-:Y:S05]  /*1e630*/  @P2 BRA `(.L_x_341) ;  /* 0x0000000000042947 */ /* 0x000fea0003800000 */
[----:B------:R-:W-:Y:S05]  /*1e640*/  BPT.TRAP 0x1 ;  /* 0x000000040000795c */ /* 0x000fea0000300000 */
.L_x_341:
[----:B------:R-:W-:Y:S05]  /*1e650*/  BSYNC.RECONVERGENT B0 ;  /* 0x0000000000007941 */ /* 0x000fea0003800200 */
.L_x_340:
[----:B------:R-:W-:Y:S02]  /*1e660*/  ULEA UR16, UR15, UR8, 0xf ;  /* 0x000000080f107291 */ /* 0x000fe4000f8e78ff */
[----:B------:R-:W-:Y:S02]  /*1e670*/  UIADD3 UR32, UP2, UPT, UR4, 0x180, URZ ;  /* 0x0000018004207890 */ /* 0x000fe4000ff5e0ff */
[----:B------:R-:W-:Y:S02]  /*1e680*/  USHF.L.U32 UR27, UR7, 0x7, URZ ;  /* 0x00000007071b7899 */ /* 0x000fe400080006ff */
[----:B------:R-:W-:Y:S02]  /*1e690*/  UIADD3 UR25, UPT, UPT, UR25, 0x38020, URZ ;  /* 0x0003802019197890 */ /* 0x000fe4000fffe0ff */
[----:B------:R-:W-:Y:S02]  /*1e6a0*/  UIADD3.X UR33, UPT, UPT, URZ, UR5, URZ, UP2, !UPT ;  /* 0x00000005ff217290 */ /* 0x000fe400097fe4ff */
[----:B------:R-:W-:-:S02]  /*1e6b0*/  UIADD3 UR24, UPT, UPT, UR16, 0x10000, URZ ;  /* 0x0001000010187890 */ /* 0x000fc4000fffe0ff */
[----:B------:R-:W-:Y:S01]  /*1e6c0*/  UIADD3 UR16, UPT, UPT, UR16, 0x14000, URZ ;  /* 0x0001400010107890 */ /* 0x000fe2000fffe0ff */
        /* <DEDUP_REMOVED lines=16> */
[----:B------:R-:W-:Y:S01]  /*1e7d0*/  ULOP3.LUT UR23, UR23, UR11, URZ, 0x3c, !UPT ;  /* 0x0000000b17177292 */ /* 0x000fe2000f8e3cff */
[----:B-1----:R-:W-:Y:S11]  /*1e7e0*/  BRA.U !UP0, `(.L_x_342) ;  /* 0x0000000108047547 */ /* 0x002ff6000b800000 */
[----:B------:R-:W-:Y:S05]  /*1e7f0*/  BPT.TRAP 0x1 ;  /* 0x000000040000795c */ /* 0x000fea0000300000 */
.L_x_342:
[----:B------:R-:W-:Y:S01]  /*1e800*/  ULEA UR25, UR10, UR8, 0x3 ;  /* 0x000000080a197291 */ /* 0x000fe2000f8e18ff */
[----:B------:R-:W-:Y:S01]  /*1e810*/  IMAD.U32 R3, RZ, RZ, UR23 ;  /* 0x00000017ff037e24 */ /* 0x000fe2000f8e00ff */
[----:B--2---:R-:W-:-:S04]  /*1e820*/  @!P0 MOV R2, 0x8000 ;  /* 0x0000800000028802 */ /* 0x004fc80000000f00 */
[----:B------:R-:W-:-:S04]  /*1e830*/  SHF.L.U32 R3, R3, 0x1f, RZ ;  /* 0x0000001f03037819 */ /* 0x000fc800000006ff */
[----:B------:R-:W1:Y:S02]  /*1e840*/  SYNCS.PHASECHK.TRANS64.TRYWAIT P1, [UR25+0x38038], R3 ;  /* 0x03803803ff0075a7 */ /* 0x000e640008021119 */
[----:B-1----:R-:W-:Y:S05]  /*1e850*/  @!P1 BRA `(.L_x_343) ;  /* 0x00000058003c9947 */ /* 0x002fea0003800000 */
.L_x_499:
[----:B------:R2:W-:Y:S01]  /*1e860*/  @!P0 SYNCS.ARRIVE.TRANS64 RZ, [UR25+0x38020], R2 ;  /* 0x03802002ffff89a7 */ /* 0x0005e20008000019 */
[----:B------:R-:W-:Y:S05]  /*1e870*/  BRA.U !UP1, `(.L_x_344) ;  /* 0x0000000109047547 */ /* 0x000fea000b800000 */
[----:B------:R-:W-:Y:S05]  /*1e880*/  BPT.TRAP 0x1 ;  /* 0x000000040000795c */ /* 0x000fea0000300000 */
.L_x_344:
[----:B------:R-:W-:Y:S04]  /*1e890*/  BSSY.RECONVERGENT B0, `(.L_x_345) ;  /* 0x0000003000007945 */ /* 0x000fe80003800200 */
[----:B------:R-:W-:Y:S05]  /*1e8a0*/  @P2 BRA `(.L_x_346) ;  /* 0x0000000000042947 */ /* 0x000fea0003800000 */
[----:B------:R-:W-:Y:S05]  /*1e8b0*/  BPT.TRAP 0x1 ;  /* 0x000000040000795c */ /* 0x000fea0000300000 */
.L_x_346:
[----:B------:R-:W-:Y:S05]  /*1e8c0*/  BSYNC.RECONVERGENT B0 ;  /* 0x0000000000007941 */ /* 0x000fea0003800200 */
.L_x_345:
        /* <DEDUP_REMOVED lines=24> */
[----:B---3--:R-:W-:Y:S11]  /*1ea50*/  BRA.U !UP0, `(.L_x_347) ;  /* 0x0000000108047547 */ /* 0x008ff6000b800000 */
[----:B------:R-:W-:Y:S05]  /*1ea60*/  BPT.TRAP 0x1 ;  /* 0x000000040000795c */ /* 0x000fea0000300000 */
.L_x_347:
[----:B------:R-:W-:Y:S01]  /*1ea70*/  ULEA UR25, UR10, UR8, 0x3 ;  /* 0x000000080a197291 */ /* 0x000fe2000f8e18ff */
[----:B-1----:R-:W-:Y:S01]  /*1ea80*/  IMAD.U32 R3, RZ, RZ, UR23 ;  /* 0x00000017ff037e24 */ /* 0x002fe2000f8e00ff */
[----:B--2---:R-:W-:-:S04]  /*1ea90*/  @!P0 MOV R2, 0x8000 ;  /* 0x0000800000028802 */ /* 0x004fc80000000f00 */
[----:B------:R-:W-:-:S04]  /*1eaa0*/  SHF.L.U32 R3, R3, 0x1f, RZ ;  /* 0x0000001f03037819 */ /* 0x000fc800000006ff */
[----:B------:R-:W1:Y:S02]  /*1eab0*/  SYNCS.PHASECHK.TRANS64.TRYWAIT P1, [UR25+0x38038], R3 ;  /* 0x03803803ff0075a7 */ /* 0x000e640008021119 */
[----:B-1----:R-:W-:Y:S05]  /*1eac0*/  @!P1 BRA `(.L_x_348) ;  /* 0x0000005400b89947 */ /* 0x002fea0003800000 */
.L_x_501:
[----:B------:R2:W-:Y:S01]  /*1ead0*/  @!P0 SYNCS.ARRIVE.TRANS64 RZ, [UR25+0x38020], R2 ;  /* 0x03802002ffff89a7 */ /* 0x0005e20008000019 */
[----:B------:R-:W-:Y:S05]  /*1eae0*/  BRA.U !UP1, `(.L_x_349) ;  /* 0x0000000109047547 */ /* 0x000fea000b800000 */
[----:B------:R-:W-:Y:S05]  /*1eaf0*/  BPT.TRAP 0x1 ;  /* 0x000000040000795c */ /* 0x000fea0000300000 */
.L_x_349:
[----:B------:R-:W-:Y:S04]  /*1eb00*/  BSSY.RECONVERGENT B0, `(.L_x_350) ;  /* 0x0000003000007945 */ /* 0x000fe80003800200 */
[----:B------:R-:W-:Y:S05]  /*1eb10*/  @P2 BRA `(.L_x_351) ;  /* 0x0000000000042947 */ /* 0x000fea0003800000 */
[----:B------:R-:W-:Y:S05]  /*1eb20*/  BPT.TRAP 0x1 ;  /* 0x000000040000795c */ /* 0x000fea0000300000 */
.L_x_351:
[----:B------:R-:W-:Y:S05]  /*1eb30*/  BSYNC.RECONVERGENT B0 ;  /* 0x0000000000007941 */ /* 0x000fea0003800200 */
.L_x_350:
[----:B------:R-:W-:Y:S02]  /*1eb40*/  ULEA UR16, UR10, UR8, 0xf ;  /* 0x000000080a107291 */ /* 0x000fe4000f8e78ff */
[----:B------:R-:W-:Y:S02]  /*1eb50*/  UIADD3 UR32, UP2, UPT, UR4, 0x180, URZ ;  /* 0x0000018004207890 */ /* 0x000fe4000ff5e0ff */
[----:B------:R-:W-:Y:S02]  /*1eb60*/  ULEA UR27, UR7, 0x80, 0x7 ;  /* 0x00000080071b7891 */ /* 0x000fe4000f8e38ff */
        /* <DEDUP_REMOVED lines=23> */
.L_x_352:
[----:B------:R-:W-:Y:S01]  /*1ece0*/  ULEA UR25, UR10, UR8, 0x3 ;  /* 0x000000080a197291 */ /* 0x000fe2000f8e18ff */
[----:B-1----:R-:W-:Y:S01]  /*1ecf0*/  IMAD.U32 R3, RZ, RZ, UR23 ;  /* 0x00000017ff037e24 */ /* 0x002fe2000f8e00ff */
[----:B--2---:R-:W-:-:S04]  /*1ed00*/  @!P0 MOV R2, 0x8000 ;  /* 0x0000800000028802 */ /* 0x004fc80000000f00 */
[----:B------:R-:W-:-:S04]  /*1ed10*/  SHF.L.U32 R3, R3, 0x1f, RZ ;  /* 0x0000001f03037819 */ /* 0x000fc800000006ff */
[----:B------:R-:W1:Y:S02]  /*1ed20*/  SYNCS.PHASECHK.TRANS64.TRYWAIT P1, [UR25+0x38038], R3 ;  /* 0x03803803ff0075a7 */ /* 0x000e640008021119 */
[----:B-1----:R-:W-:Y:S05]  /*1ed30*/  @!P1 BRA `(.L_x_353) ;  /* 0x0000005400349947 */ /* 0x002fea0003800000 */
.L_x_503:
[----:B------:R2:W-:Y:S01]  /*1ed40*/  @!P0 SYNCS.ARRIVE.TRANS64 RZ, [UR25+0x38020], R2 ;  /* 0x03802002ffff89a7 */ /* 0x0005e20008000019 */
[----:B------:R-:W-:Y:S05]  /*1ed50*/  BRA.U !UP1, `(.L_x_354) ;  /* 0x0000000109047547 */ /* 0x000fea000b800000 */
[----:B------:R-:W-:Y:S05]  /*1ed60*/  BPT.TRAP 0x1 ;  /* 0x000000040000795c */ /* 0x000fea0000300000 */
.L_x_354:
[----:B------:R-:W-:Y:S04]  /*1ed70*/  BSSY.RECONVERGENT B0, `(.L_x_355) ;  /* 0x0000003000007945 */ /* 0x000fe80003800200 */
[----:B------:R-:W-:Y:S05]  /*1ed80*/  @P2 BRA `(.L_x_356) ;  /* 0x0000000000042947 */ /* 0x000fea0003800000 */
[----:B------:R-:W-:Y:S05]  /*1ed90*/  BPT.TRAP 0x1 ;  /* 0x000000040000795c */ /* 0x000fea0000300000 */
.L_x_356:
[----:B------:R-:W-:Y:S05]  /*1eda0*/  BSYNC.RECONVERGENT B0 ;  /* 0x0000000000007941 */ /* 0x000fea0003800200 */
.L_x_355:
        /* <DEDUP_REMOVED lines=26> */
.L_x_357:
[----:B------:R-:W-:Y:S01]  /*1ef50*/  ULEA UR25, UR10, UR8, 0x3 ;  /* 0x000000080a197291 */ /* 0x000fe2000f8e18ff */
[----:B-1----:R-:W-:Y:S01]  /*1ef60*/  IMAD.U32 R3, RZ, RZ, UR23 ;  /* 0x00000017ff037e24 */ /* 0x002fe2000f8e00ff */
[----:B--2---:R-:W-:-:S04]  /*1ef70*/  @!P0 MOV R2, 0x8000 ;  /* 0x0000800000028802 */ /* 0x004fc80000000f00 */
[----:B------:R-:W-:-:S04]  /*1ef80*/  SHF.L.U32 R3, R3, 0x1f, RZ ;  /* 0x0000001f03037819 */ /* 0x000fc800000006ff */
[----:B------:R-:W1:Y:S02]  /*1ef90*/  SYNCS.PHASECHK.TRANS64.TRYWAIT P1, [UR25+0x38038], R3 ;  /* 0x03803803ff0075a7 */ /* 0x000e640008021119 */
[----:B-1----:R-:W-:Y:S05]  /*1efa0*/  @!P1 BRA `(.L_x_358) ;  /* 0x0000005000b09947 */ /* 0x002fea0003800000 */
.L_x_505:
[----:B------:R2:W-:Y:S01]  /*1efb0*/  @!P0 SYNCS.ARRIVE.TRANS64 RZ, [UR25+0x38020], R2 ;  /* 0x03802002ffff89a7 */ /* 0x0005e20008000019 */
[----:B------:R-:W-:Y:S05]  /*1efc0*/  BRA.U !UP1, `(.L_x_359) ;  /* 0x0000000109047547 */ /* 0x000fea000b800000 */
[----:B------:R-:W-:Y:S05]  /*1efd0*/  BPT.TRAP 0x1 ;  /* 0x000000040000795c */ /* 0x000fea0000300000 */
.L_x_359:
[----:B------:R-:W-:Y:S04]  /*1efe0*/  BSSY.RECONVERGENT B0, `(.L_x_360) ;  /* 0x0000003000007945 */ /* 0x000fe80003800200 */
[----:B------:R-:W-:Y:S05]  /*1eff0*/  @P2 BRA `(.L_x_361) ;  /* 0x0000000000042947 */ /* 0x000fea0003800000 */
[----:B------:R-:W-:Y:S05]  /*1f000*/  BPT.TRAP 0x1 ;  /* 0x000000040000795c */ /* 0x000fea0000300000 */
.L_x_361:
[----:B------:R-:W-:Y:S05]  /*1f010*/  BSYNC.RECONVERGENT B0 ;  /* 0x0000000000007941 */ /* 0x000fea0003800200 */
.L_x_360:
        /* <DEDUP_REMOVED lines=26> */
.L_x_362:
[----:B------:R-:W-:Y:S01]  /*1f1c0*/  ULEA UR25, UR10, UR8, 0x3 ;  /* 0x000000080a197291 */ /* 0x000fe2000f8e18ff */
[----:B-1----:R-:W-:Y:S01]  /*1f1d0*/  IMAD.U32 R3, RZ, RZ, UR23 ;  /* 0x00000017ff037e24 */ /* 0x002fe2000f8e00ff */
[----:B--2---:R-:W-:-:S04]  /*1f1e0*/  @!P0 MOV R2, 0x8000 ;  /* 0x0000800000028802 */ /* 0x004fc80000000f00 */
[----:B------:R-:W-:-:S04]  /*1f1f0*/  SHF.L.U32 R3, R3, 0x1f, RZ ;  /* 0x0000001f03037819 */ /* 0x000fc800000006ff */
[----:B------:R-:W1:Y:S02]  /*1f200*/  SYNCS.PHASECHK.TRANS64.TRYWAIT P1, [UR25+0x38038], R3 ;  /* 0x03803803ff0075a7 */ /* 0x000e640008021119 */
[----:B-1----:R-:W-:Y:S05]  /*1f210*/  @!P1 BRA `(.L_x_363) ;  /* 0x00000050002c9947 */ /* 0x002fea0003800000 */
.L_x_507:
[----:B------:R2:W-:Y:S01]  /*1f220*/  @!P0 SYNCS.ARRIVE.TRANS64 RZ, [UR25+0x38020], R2 ;  /* 0x03802002ffff89a7 */ /* 0x0005e20008000019 */
[----:B------:R-:W-:Y:S05]  /*1f230*/  BRA.U !UP1, `(.L_x_364) ;  /* 0x0000000109047547 */ /* 0x000fea000b800000 */
[----:B------:R-:W-:Y:S05]  /*1f240*/  BPT.TRAP 0x1 ;  /* 0x000000040000795c */ /* 0x000fea0000300000 */
.L_x_364:
[----:B------:R-:W-:Y:S04]  /*1f250*/  BSSY.RECONVERGENT B0, `(.L_x_365) ;  /* 0x0000003000007945 */ /* 0x000fe80003800200 */
[----:B------:R-:W-:Y:S05]  /*1f260*/  @P2 BRA `(.L_x_366) ;  /* 0x0000000000042947 */ /* 0x000fea0003800000 */
[----:B------:R-:W-:Y:S05]  /*1f270*/  BPT.TRAP 0x1 ;  /* 0x000000040000795c */ /* 0x000fea0000300000 */
.L_x_366:
[----:B------:R-:W-:Y:S05]  /*1f280*/  BSYNC.RECONVERGENT B0 ;  /* 0x0000000000007941 */ /* 0x000fea0003800200 */
.L_x_365:
        /* <DEDUP_REMOVED lines=18> */
[----:B------:R-:W-:-:S02]  /*1f3b0*/  UIADD3 UR11, UPT, UPT, UR10, 0x1, URZ ;  /* 0x000000010a0b7890 */ /* 0x000fc4000fffe0ff */
[----:B------:R-:W-:Y:S02]  /*1f3c0*/  UIADD3 UR10, UPT, UPT, UR7, 0x3, URZ ;  /* 0x00000003070a7890 */ /* 0x000fe4000fffe0ff */
[----:B------:R-:W-:Y:S01]  /*1f3d0*/  UISETP.NE.AND UP2, UPT, UR11, 0x3, UPT ;  /* 0x000000030b00788c */ /* 0x000fe2000bf45270 */
[----:B------:R3:W-:Y:S03]  /*1f3e0*/  UTMALDG.4D [UR16], [UR32], desc[UR30] ;  /* 0x00001e10200075b4 */ /* 0x0007e60008019000 */
[----:B------:R-:W-:Y:S02]  /*1f3f0*/  USEL UR12, URZ, 0x1, UP2 ;  /* 0x00000001ff0c7887 */ /* 0x000fe40009000000 */
[----:B------:R-:W-:Y:S02]  /*1f400*/  USEL UR11, UR11, URZ, UP2 ;  /* 0x000000ff0b0b7287 */ /* 0x000fe40009000000 */
[----:B------:R-:W-:Y:S01]  /*1f410*/  ULOP3.LUT UR23, UR23, UR12, URZ, 0x3c, !UPT ;  /* 0x0000000c17177292 */ /* 0x000fe2000f8e3cff */
[----:B---3--:R-:W-:Y:S11]  /*1f420*/  BRA.U !UP0, `(.L_x_367) ;  /* 0x0000000108047547 */ /* 0x008ff6000b800000 */
[----:B------:R-:W-:Y:S05]  /*1f430*/  BPT.TRAP 0x1 ;  /* 0x000000040000795c */ /* 0x000fea0000300000 */
.L_x_367:
[----:B------:R-:W-:Y:S01]  /*1f440*/  ULEA UR25, UR11, UR8, 0x3 ;  /* 0x000000080b197291 */ /* 0x000fe2000f8e18ff */
[----:B-1----:R-:W-:Y:S01]  /*1f450*/  IMAD.U32 R3, RZ, RZ, UR23 ;  /* 0x00000017ff037e24 */ /* 0x002fe2000f8e00ff */
[----:B--2---:R-:W-:-:S04]  /*1f460*/  @!P0 MOV R2, 0x8000 ;  /* 0x0000800000028802 */ /* 0x004fc80000000f00 */
[----:B------:R-:W-:-:S04]  /*1f470*/  SHF.L.U32 R3, R3, 0x1f, RZ ;  /* 0x0000001f03037819 */ /* 0x000fc800000006ff */
[----:B------:R-:W1:Y:S02]  /*1f480*/  SYNCS.PHASECHK.TRANS64.TRYWAIT P1, [UR25+0x38038], R3 ;  /* 0x03803803ff0075a7 */ /* 0x000e640008021119 */
[----:B-1----:R-:W-:Y:S05]  /*1f490*/  @!P1 BRA `(.L_x_368) ;  /* 0x0000004c00a49947 */ /* 0x002fea0003800000 */
.L_x_509:
[----:B------:R2:W-:Y:S01]  /*1f4a0*/  @!P0 SYNCS.ARRIVE.TRANS64 RZ, [UR25+0x38020], R2 ;  /* 0x03802002ffff89a7 */ /* 0x0005e20008000019 */
[----:B------:R-:W-:Y:S05]  /*1f4b0*/  BRA.U !UP1, `(.L_x_369) ;  /* 0x0000000109047547 */ /* 0x000fea000b800000 */
[----:B------:R-:W-:Y:S05]  /*1f4c0*/  BPT.TRAP 0x1 ;  /* 0x000000040000795c */ /* 0x000fea0000300000 */
.L_x_369:
[----:B------:R-:W-:Y:S04]  /*1f4d0*/  BSSY.RECONVERGENT B0, `(.L_x_370) ;  /* 0x0000003000007945 */ /* 0x000fe80003800200 */
[----:B------:R-:W-:Y:S05]  /*1f4e0*/  @P2 BRA `(.L_x_371) ;  /* 0x0000000000042947 */ /* 0x000fea0003800000 */
[----:B------:R-:W-:Y:S05]  /*1f4f0*/  BPT.TRAP 0x1 ;  /* 0x000000040000795c */ /* 0x000fea0000300000 */
.L_x_371:
[----:B------:R-:W-:Y:S05]  /*1f500*/  BSYNC.RECONVERGENT B0 ;  /* 0x0000000000007941 */ /* 0x000fea0003800200 */
.L_x_370:
        /* <DEDUP_REMOVED lines=26> */
.L_x_372:
[----:B------:R-:W-:Y:S01]  /*1f6b0*/  ULEA UR25, UR11, UR8, 0x3 ;  /* 0x000000080b197291 */ /* 0x000fe2000f8e18ff */
[----:B-1----:R-:W-:Y:S01]  /*1f6c0*/  IMAD.U32 R3, RZ, RZ, UR23 ;  /* 0x00000017ff037e24 */ /* 0x002fe2000f8e00ff */
[----:B--2---:R-:W-:-:S04]  /*1f6d0*/  @!P0 MOV R2, 0x8000 ;  /* 0x0000800000028802 */ /* 0x004fc80000000f00 */
[----:B------:R-:W-:-:S04]  /*1f6e0*/  SHF.L.U32 R3, R3, 0x1f, RZ ;  /* 0x0000001f03037819 */ /* 0x000fc800000006ff */
[----:B------:R-:W1:Y:S02]  /*1f6f0*/  SYNCS.PHASECHK.TRANS64.TRYWAIT P1, [UR25+0x38038], R3 ;  /* 0x03803803ff0075a7 */ /* 0x000e640008021119 */
[----:B-1----:R-:W-:Y:S05]  /*1f700*/  @!P1 BRA `(.L_x_373) ;  /* 0x0000004c00209947 */ /* 0x002fea0003800000 */
.L_x_511:
[----:B------:R2:W-:Y:S01]  /*1f710*/  @!P0 SYNCS.ARRIVE.TRANS64 RZ, [UR25+0x38020], R2 ;  /* 0x03802002ffff89a7 */ /* 0x0005e20008000019 */
[----:B------:R-:W-:Y:S05]  /*1f720*/  BRA.U !UP1, `(.L_x_374) ;  /* 0x0000000109047547 */ /* 0x000fea000b800000 */
[----:B------:R-:W-:Y:S05]  /*1f730*/  BPT.TRAP 0x1 ;  /* 0x000000040000795c */ /* 0x000fea0000300000 */
.L_x_374:
[----:B------:R-:W-:Y:S04]  /*1f740*/  BSSY.RECONVERGENT B0, `(.L_x_375) ;  /* 0x0000003000007945 */ /* 0x000fe80003800200 */
[----:B------:R-:W-:Y:S05]  /*1f750*/  @P2 BRA `(.L_x_376) ;  /* 0x0000000000042947 */ /* 0x000fea0003800000 */
[----:B------:R-:W-:Y:S05]  /*1f760*/  BPT.TRAP 0x1 ;  /* 0x000000040000795c */ /* 0x000fea0000300000 */
.L_x_376:
[----:B------:R-:W-:Y:S05]  /*1f770*/  BSYNC.RECONVERGENT B0 ;  /* 0x0000000000007941 */ /* 0x000fea0003800200 */
.L_x_375:
        /* <DEDUP_REMOVED lines=24> */
[----:B------:R-:W-:-:S02]  /*1f900*/  UISETP.NE.AND UP2, UPT, UR10, UR9, UPT ;  /* 0x000000090a00728c */ /* 0x000fc4000bf45270 */
[----:B------:R-:W-:-:S07]  /*1f910*/  ULOP3.LUT UR23, UR23, UR12, URZ, 0x3c, !UPT ;  /* 0x0000000c17177292 */ /* 0x000fce000f8e3cff */
[----:B---3--:R-:W-:Y:S05]  /*1f920*/  BRA.U UP2, `(.L_x_377) ;  /* 0xffffffe902f87547 */ /* 0x008fea000b83ffff */
.L_x_336:
[----:B------:R-:W-:-:S09]  /*1f930*/  UISETP.NE.AND UP2, UPT, UR6, URZ, UPT ;  /* 0x000000ff0600728c */ /* 0x000fd2000bf45270 */
[----:B------:R-:W-:Y:S05]  /*1f940*/  BRA.U !UP2, `(.L_x_311) ;  /* 0x0000000d0abc7547 */ /* 0x000fea000b800000 */
[----:B------:R-:W-:Y:S05]  /*1f950*/  BRA.U !UP0, `(.L_x_378) ;  /* 0x0000000108047547 */ /* 0x000fea000b800000 */
[----:B------:R-:W-:Y:S05]  /*1f960*/  BPT.TRAP 0x1 ;  /* 0x000000040000795c */ /* 0x000fea0000300000 */
.L_x_378:
[----:B------:R-:W-:Y:S01]  /*1f970*/  ULEA UR25, UR15, UR8, 0x3 ;  /* 0x000000080f197291 */ /* 0x000fe2000f8e18ff */
[----:B-1----:R-:W-:Y:S01]  /*1f980*/  IMAD.U32 R3, RZ, RZ, UR23 ;  /* 0x00000017ff037e24 */ /* 0x002fe2000f8e00ff */
[----:B--2---:R-:W-:-:S04]  /*1f990*/  @!P0 MOV R2, 0x8000 ;  /* 0x0000800000028802 */ /* 0x004fc80000000f00 */
[----:B------:R-:W-:-:S04]  /*1f9a0*/  SHF.L.U32 R3, R3, 0x1f, RZ ;  /* 0x0000001f03037819 */ /* 0x000fc800000006ff */
[----:B------:R-:W1:Y:S02]  /*1f9b0*/  SYNCS.PHASECHK.TRANS64.TRYWAIT P1, [UR25+0x38038], R3 ;  /* 0x03803803ff0075a7 */ /* 0x000e640008021119 */
[----:B-1----:R-:W-:Y:S05]  /*1f9c0*/  @!P1 BRA `(.L_x_379) ;  /* 0x0000004800889947 */ /* 0x002fea0003800000 */
.L_x_513:
[----:B------:R2:W-:Y:S01]  /*1f9d0*/  @!P0 SYNCS.ARRIVE.TRANS64 RZ, [UR25+0x38020], R2 ;  /* 0x03802002ffff89a7 */ /* 0x0005e20008000019 */
[----:B------:R-:W-:Y:S05]  /*1f9e0*/  BRA.U !UP1, `(.L_x_380) ;  /* 0x0000000109047547 */ /* 0x000fea000b800000 */
[----:B------:R-:W-:Y:S05]  /*1f9f0*/  BPT.TRAP 0x1 ;  /* 0x000000040000795c */ /* 0x000fea0000300000 */
.L_x_380:
[----:B------:R-:W-:Y:S04]  /*1fa00*/  BSSY.RECONVERGENT B0, `(.L_x_381) ;  /* 0x0000003000007945 */ /* 0x000fe80003800200 */
[----:B------:R-:W-:Y:S05]  /*1fa10*/  @P2 BRA `(.L_x_382) ;  /* 0x0000000000042947 */ /* 0x000fea0003800000 */
[----:B------:R-:W-:Y:S05]  /*1fa20*/  BPT.TRAP 0x1 ;  /* 0x000000040000795c */ /* 0x000fea0000300000 */
.L_x_382:
[----:B------:R-:W-:Y:S05]  /*1fa30*/  BSYNC.RECONVERGENT B0 ;  /* 0x0000000000007941 */ /* 0x000fea0003800200 */
.L_x_381:
        /* <DEDUP_REMOVED lines=26> */
.L_x_383:
[----:B------:R-:W-:Y:S01]  /*1fbe0*/  ULEA UR25, UR9, UR8, 0x3 ;  /* 0x0000000809197291 */ /* 0x000fe2000f8e18ff */
[----:B-1----:R-:W-:Y:S01]  /*1fbf0*/  IMAD.U32 R3, RZ, RZ, UR23 ;  /* 0x00000017ff037e24 */ /* 0x002fe2000f8e00ff */
[----:B--2---:R-:W-:-:S04]  /*1fc00*/  @!P0 MOV R2, 0x8000 ;  /* 0x0000800000028802 */ /* 0x004fc80000000f00 */
[----:B------:R-:W-:-:S04]  /*1fc10*/  SHF.L.U32 R3, R3, 0x1f, RZ ;  /* 0x0000001f03037819 */ /* 0x000fc800000006ff */
[----:B------:R-:W1:Y:S02]  /*1fc20*/  SYNCS.PHASECHK.TRANS64.TRYWAIT P1, [UR25+0x38038], R3 ;  /* 0x03803803ff0075a7 */ /* 0x000e640008021119 */
[----:B-1----:R-:W-:Y:S05]  /*1fc30*/  @!P1 BRA `(.L_x_384) ;  /* 0x0000004800049947 */ /* 0x002fea0003800000 */
.L_x_515:
[----:B------:R2:W-:Y:S01]  /*1fc40*/  @!P0 SYNCS.ARRIVE.TRANS64 RZ, [UR25+0x38020], R2 ;  /* 0x03802002ffff89a7 */ /* 0x0005e20008000019 */
[----:B------:R-:W-:Y:S05]  /*1fc50*/  BRA.U !UP1, `(.L_x_385) ;  /* 0x0000000109047547 */ /* 0x000fea000b800000 */
[----:B------:R-:W-:Y:S05]  /*1fc60*/  BPT.TRAP 0x1 ;  /* 0x000000040000795c */ /* 0x000fea0000300000 */
.L_x_385:
[----:B------:R-:W-:Y:S04]  /*1fc70*/  BSSY.RECONVERGENT B0, `(.L_x_386) ;  /* 0x0000003000007945 */ /* 0x000fe80003800200 */
[----:B------:R-:W-:Y:S05]  /*1fc80*/  @P2 BRA `(.L_x_387) ;  /* 0x0000000000042947 */ /* 0x000fea0003800000 */
[----:B------:R-:W-:Y:S05]  /*1fc90*/  BPT.TRAP 0x1 ;  /* 0x000000040000795c */ /* 0x000fea0000300000 */
.L_x_387:
[----:B------:R-:W-:Y:S05]  /*1fca0*/  BSYNC.RECONVERGENT B0 ;  /* 0x0000000000007941 */ /* 0x000fea0003800200 */
.L_x_386:
        /* <DEDUP_REMOVED lines=23> */
[----:B------:R-:W-:Y:S02]  /*1fe20*/  UISETP.NE.AND UP2, UPT, UR6, 0x1, UPT ;  /* 0x000000010600788c */ /* 0x000fe4000bf45270 */
[----:B------:R-:W-:-:S07]  /*1fe30*/  ULOP3.LUT UR23, UR23, UR12, URZ, 0x3c, !UPT ;  /* 0x0000000c17177292 */ /* 0x000fce000f8e3cff */
[----:B---3--:R-:W-:Y:S05]  /*1fe40*/  BRA.U !UP2, `(.L_x_311) ;  /* 0x000000090a7c7547 */ /* 0x008fea000b800000 */
[----:B------:R-:W-:Y:S05]  /*1fe50*/  BRA.U !UP0, `(.L_x_388) ;  /* 0x0000000108047547 */ /* 0x000fea000b800000 */
[----:B------:R-:W-:Y:S05]  /*1fe60*/  BPT.TRAP 0x1 ;  /* 0x000000040000795c */ /* 0x000fea0000300000 */
.L_x_388:
[----:B------:R-:W-:Y:S01]  /*1fe70*/  ULEA UR25, UR15, UR8, 0x3 ;  /* 0x000000080f197291 */ /* 0x000fe2000f8e18ff */
[----:B-1----:R-:W-:Y:S01]  /*1fe80*/  IMAD.U32 R3, RZ, RZ, UR23 ;  /* 0x00000017ff037e24 */ /* 0x002fe2000f8e00ff */
[----:B--2---:R-:W-:-:S04]  /*1fe90*/  @!P0 MOV R2, 0x8000 ;  /* 0x0000800000028802 */ /* 0x004fc80000000f00 */
[----:B------:R-:W-:-:S04]  /*1fea0*/  SHF.L.U32 R3, R3, 0x1f, RZ ;  /* 0x0000001f03037819 */ /* 0x000fc800000006ff */
[----:B------:R-:W1:Y:S02]  /*1feb0*/  SYNCS.PHASECHK.TRANS64.TRYWAIT P1, [UR25+0x38038], R3 ;  /* 0x03803803ff0075a7 */ /* 0x000e640008021119 */
[----:B-1----:R-:W-:Y:S05]  /*1fec0*/  @!P1 BRA `(.L_x_389) ;  /* 0x0000004400789947 */ /* 0x002fea0003800000 */
.L_x_517:
[----:B------:R2:W-:Y:S01]  /*1fed0*/  @!P0 SYNCS.ARRIVE.TRANS64 RZ, [UR25+0x38020], R2 ;  /* 0x03802002ffff89a7 */ /* 0x0005e20008000019 */
[----:B------:R-:W-:Y:S05]  /*1fee0*/  BRA.U !UP1, `(.L_x_390) ;  /* 0x0000000109047547 */ /* 0x000fea000b800000 */
[----:B------:R-:W-:Y:S05]  /*1fef0*/  BPT.TRAP 0x1 ;  /* 0x000000040000795c */ /* 0x000fea0000300000 */
.L_x_390:
[----:B------:R-:W-:Y:S04]  /*1ff00*/  BSSY.RECONVERGENT B0, `(.L_x_391) ;  /* 0x0000003000007945 */ /* 0x000fe80003800200 */
[----:B------:R-:W-:Y:S05]  /*1ff10*/  @P2 BRA `(.L_x_392) ;  /* 0x0000000000042947 */ /* 0x000fea0003800000 */
[----:B------:R-:W-:Y:S05]  /*1ff20*/  BPT.TRAP 0x1 ;  /* 0x000000040000795c */ /* 0x000fea0000300000 */
.L_x_392:
[----:B------:R-:W-:Y:S05]  /*1ff30*/  BSYNC.RECONVERGENT B0 ;  /* 0x0000000000007941 */ /* 0x000fea0003800200 */
.L_x_391:
        /* <DEDUP_REMOVED lines=26> */
.L_x_393:
[----:B------:R-:W-:Y:S01]  /*200e0*/  ULEA UR25, UR9, UR8, 0x3 ;  /* 0x0000000809197291 */ /* 0x000fe2000f8e18ff */
[----:B-1----:R-:W-:Y:S01]  /*200f0*/  IMAD.U32 R3, RZ, RZ, UR23 ;  /* 0x00000017ff037e24 */ /* 0x002fe2000f8e00ff */
[----:B--2---:R-:W-:-:S04]  /*20100*/  @!P0 MOV R2, 0x8000 ;  /* 0x0000800000028802 */ /* 0x004fc80000000f00 */
[----:B------:R-:W-:-:S04]  /*20110*/  SHF.L.U32 R3, R3, 0x1f, RZ ;  /* 0x0000001f03037819 */ /* 0x000fc800000006ff */
[----:B------:R-:W1:Y:S02]  /*20120*/  SYNCS.PHASECHK.TRANS64.TRYWAIT P1, [UR25+0x38038], R3 ;  /* 0x03803803ff0075a7 */ /* 0x000e640008021119 */
[----:B-1----:R-:W-:Y:S05]  /*20130*/  @!P1 BRA `(.L_x_394) ;  /* 0x0000004000f49947 */ /* 0x002fea0003800000 */
.L_x_519:
[----:B------:R2:W-:Y:S01]  /*20140*/  @!P0 SYNCS.ARRIVE.TRANS64 RZ, [UR25+0x38020], R2 ;  /* 0x03802002ffff89a7 */ /* 0x0005e20008000019 */
[----:B------:R-:W-:Y:S05]  /*20150*/  BRA.U !UP1, `(.L_x_395) ;  /* 0x0000000109047547 */ /* 0x000fea000b800000 */
[----:B------:R-:W-:Y:S05]  /*20160*/  BPT.TRAP 0x1 ;  /* 0x000000040000795c */ /* 0x000fea0000300000 */
.L_x_395:
[----:B------:R-:W-:Y:S04]  /*20170*/  BSSY.RECONVERGENT B0, `(.L_x_396) ;  /* 0x0000003000007945 */ /* 0x000fe80003800200 */
[----:B------:R-:W-:Y:S05]  /*20180*/  @P2 BRA `(.L_x_397) ;  /* 0x0000000000042947 */ /* 0x000fea0003800000 */
[----:B------:R-:W-:Y:S05]  /*20190*/  BPT.TRAP 0x1 ;  /* 0x000000040000795c */ /* 0x000fea0000300000 */
.L_x_397:
[----:B------:R-:W-:Y:S05]  /*201a0*/  BSYNC.RECONVERGENT B0 ;  /* 0x0000000000007941 */ /* 0x000fea0003800200 */
.L_x_396:
        /* <DEDUP_REMOVED lines=26> */
[----:B------:R-:W-:Y:S01]  /*20350*/  UIADD3 UR7, UPT, UPT, UR7, 0x2, URZ ;  /* 0x0000000207077890 */ /* 0x000fe2000fffe0ff */
[----:B------:R-:W-:Y:S11]  /*20360*/  BRA.U !UP0, `(.L_x_398) ;  /* 0x0000000108047547 */ /* 0x000ff6000b800000 */
[----:B------:R-:W-:Y:S05]  /*20370*/  BPT.TRAP 0x1 ;  /* 0x000000040000795c */ /* 0x000fea0000300000 */
.L_x_398:
[----:B------:R-:W-:Y:S01]  /*20380*/  ULEA UR25, UR15, UR8, 0x3 ;  /* 0x000000080f197291 */ /* 0x000fe2000f8e18ff */
[----:B-1----:R-:W-:Y:S01]  /*20390*/  IMAD.U32 R3, RZ, RZ, UR23 ;  /* 0x00000017ff037e24 */ /* 0x002fe2000f8e00ff */
[----:B--2---:R-:W-:-:S04]  /*203a0*/  @!P0 MOV R2, 0x8000 ;  /* 0x0000800000028802 */ /* 0x004fc80000000f00 */
[----:B------:R-:W-:-:S04]  /*203b0*/  SHF.L.U32 R3, R3, 0x1f, RZ ;  /* 0x0000001f03037819 */ /* 0x000fc800000006ff */
[----:B------:R-:W1:Y:S02]  /*203c0*/  SYNCS.PHASECHK.TRANS64.TRYWAIT P1, [UR25+0x38038], R3 ;  /* 0x03803803ff0075a7 */ /* 0x000e640008021119 */
[----:B-1----:R-:W-:Y:S05]  /*203d0*/  @!P1 BRA `(.L_x_399) ;  /* 0x0000004000649947 */ /* 0x002fea0003800000 */
.L_x_521:
[----:B------:R2:W-:Y:S01]  /*203e0*/  @!P0 SYNCS.ARRIVE.TRANS64 RZ, [UR25+0x38020], R2 ;  /* 0x03802002ffff89a7 */ /* 0x0005e20008000019 */
[----:B------:R-:W-:Y:S05]  /*203f0*/  BRA.U !UP1, `(.L_x_400) ;  /* 0x0000000109047547 */ /* 0x000fea000b800000 */
[----:B------:R-:W-:Y:S05]  /*20400*/  BPT.TRAP 0x1 ;  /* 0x000000040000795c */ /* 0x000fea0000300000 */
.L_x_400:
[----:B------:R-:W-:Y:S04]  /*20410*/  BSSY.RECONVERGENT B0, `(.L_x_401) ;  /* 0x0000003000007945 */ /* 0x000fe80003800200 */
[----:B------:R-:W-:Y:S05]  /*20420*/  @P2 BRA `(.L_x_402) ;  /* 0x0000000000042947 */ /* 0x000fea0003800000 */
[----:B------:R-:W-:Y:S05]  /*20430*/  BPT.TRAP 0x1 ;  /* 0x000000040000795c */ /* 0x000fea0000300000 */
.L_x_402:
[----:B------:R-:W-:Y:S05]  /*20440*/  BSYNC.RECONVERGENT B0 ;  /* 0x0000000000007941 */ /* 0x000fea0003800200 */
.L_x_401:
        /* <DEDUP_REMOVED lines=26> */
.L_x_403:
[----:B------:R-:W-:Y:S01]  /*205f0*/  ULEA UR17, UR6, UR8, 0x3 ;  /* 0x0000000806117291 */ /* 0x000fe2000f8e18ff */
[----:B-1----:R-:W-:Y:S01]  /*20600*/  IMAD.U32 R3, RZ, RZ, UR23 ;  /* 0x00000017ff037e24 */ /* 0x002fe2000f8e00ff */
[----:B--2---:R-:W-:-:S04]  /*20610*/  @!P0 MOV R2, 0x8000 ;  /* 0x0000800000028802 */ /* 0x004fc80000000f00 */
[----:B------:R-:W-:-:S04]  /*20620*/  SHF.L.U32 R3, R3, 0x1f, RZ ;  /* 0x0000001f03037819 */ /* 0x000fc800000006ff */
[----:B------:R-:W1:Y:S02]  /*20630*/  SYNCS.PHASECHK.TRANS64.TRYWAIT P1, [UR17+0x38038], R3 ;  /* 0x03803803ff0075a7 */ /* 0x000e640008021111 */
[----:B-1----:R-:W-:Y:S05]  /*20640*/  @!P1 BRA `(.L_x_404) ;  /* 0x0000003c00e09947 */ /* 0x002fea0003800000 */
.L_x_523:
[----:B------:R2:W-:Y:S01]  /*20650*/  @!P0 SYNCS.ARRIVE.TRANS64 RZ, [UR17+0x38020], R2 ;  /* 0x03802002ffff89a7 */ /* 0x0005e20008000011 */
[----:B------:R-:W-:Y:S05]  /*20660*/  BRA.U !UP1, `(.L_x_405) ;  /* 0x0000000109047547 */ /* 0x000fea000b800000 */
[----:B------:R-:W-:Y:S05]  /*20670*/  BPT.TRAP 0x1 ;  /* 0x000000040000795c */ /* 0x000fea0000300000 */
.L_x_405:
[----:B------:R-:W-:Y:S04]  /*20680*/  BSSY.RECONVERGENT B0, `(.L_x_406) ;  /* 0x0000003000007945 */ /* 0x000fe80003800200 */
[----:B------:R-:W-:Y:S05]  /*20690*/  @P2 BRA `(.L_x_407) ;  /* 0x0000000000042947 */ /* 0x000fea0003800000 */
[----:B------:R-:W-:Y:S05]  /*206a0*/  BPT.TRAP 0x1 ;  /* 0x000000040000795c */ /* 0x000fea0000300000 */
.L_x_407:
[----:B------:R-:W-:Y:S05]  /*206b0*/  BSYNC.RECONVERGENT B0 ;  /* 0x0000000000007941 */ /* 0x000fea0003800200 */
.L_x_406:
        /* <DEDUP_REMOVED lines=23> */
[----:B---3--:R-:W-:-:S12]  /*20830*/  ULOP3.LUT UR23, UR23, UR7, URZ, 0x3c, !UPT ;  /* 0x0000000717177292 */ /* 0x008fd8000f8e3cff */
.L_x_311:
[----:B------:R-:W3:Y:S01]  /*20840*/  LDCU UR7, c[0x0][0x370] ;  /* 0x00006e00ff0777ac */ /* 0x000ee20008000800 */
[----:B------:R-:W4:Y:S01]  /*20850*/  LDCU UR6, c[0x0][0x900] ;  /* 0x00012000ff0677ac */ /* 0x000f220008000800 */
[----:B---3--:R-:W-:-:S04]  /*20860*/  UIADD3 UR38, UPT, UPT, UR7, UR38, URZ ;  /* 0x0000002607267290 */ /* 0x008fc8000fffe0ff */
[----:B----4-:R-:W-:-:S09]  /*20870*/  UISETP.GE.AND UP2, UPT, UR38, UR6, UPT ;  /* 0x000000062600728c */ /* 0x010fd2000bf46270 */
[----:B------:R-:W-:Y:S05]  /*20880*/  BRA.U !UP2, `(.L_x_408) ;  /* 0xffffffcd0a787547 */ /* 0x000fea000b83ffff */
[----:B-1----:R-:W-:Y:S05]  /*20890*/  EXIT ;  /* 0x000000000000794d */ /* 0x002fea0003800000 */
.L_x_542:
[----:B------:R-:W-:-:S08]  /*208a0*/  NOP ;  /* 0x0000000000007918 */ /* 0x000fd00000000000 */
[----:B------:R-:W1:-:S00]  /*208b0*/  USETMAXREG.DEALLOC.CTAPOOL 0x20 ;  /* 0x00000020000079c8 */ /* 0x000e4000080e0500 */
[----:B-1----:R-:W1:Y:S02]  /*208c0*/  LDC R0, c[0x0][0x900] ;  /* 0x00024000ff007b82 */ /* 0x002e640000000800 */
[----:B-1----:R-:W-:-:S13]  /*208d0*/  ISETP.LE.AND P0, PT, R0, UR38, PT ;  /* 0x0000002600007c0c */ /* 0x002fda000bf03270 */
[----:B------:R-:W-:Y:S05]  /*208e0*/  @P0 EXIT ;  /* 0x000000000000094d */ /* 0x000fea0003800000 */
[----:B------:R-:W-:Y:S01]  /*208f0*/  HFMA2 R2, -RZ, RZ, 0, 0 ;  /* 0x00000000ff027431 */ /* 0x000fe200000001ff */
[----:B------:R-:W-:Y:S01]  /*20900*/  PRMT R0, RZ, 0x7610, R0 ;  /* 0x00007610ff007816 */ /* 0x000fe20000000000 */
[----:B------:R-:W1:Y:S01]  /*20910*/  LDCU.64 UR62, c[0x0][0x348] ;  /* 0x00006900ff3e77ac */ /* 0x000e620008000a00 */
[----:B------:R-:W2:Y:S01]  /*20920*/  LDCU UR47, c[0x0][0x904] ;  /* 0x00012080ff2f77ac */ /* 0x000ea20008000800 */
[----:B------:R-:W3:Y:S01]  /*20930*/  LDCU UR22, c[0x0][0x900] ;  /* 0x00012000ff1677ac */ /* 0x000ee20008000800 */
[----:B------:R-:W4:Y:S01]  /*20940*/  LDCU UR46, c[0x0][0x380] ;  /* 0x00007000ff2e77ac */ /* 0x000f220008000800 */
[----:B------:R-:W1:Y:S01]  /*20950*/  LDCU UR31, c[0x0][0x38c] ;  /* 0x00007180ff1f77ac */ /* 0x000e620008000800 */
[----:B------:R-:W1:Y:S01]  /*20960*/  LDCU UR54, c[0x0][0x91c] ;  /* 0x00012380ff3677ac */ /* 0x000e620008000800 */
[----:B------:R-:W1:Y:S01]  /*20970*/  LDCU UR39, c[0x0][0x918] ;  /* 0x00012300ff2777ac */ /* 0x000e620008000800 */
[----:B------:R-:W1:Y:S01]  /*20980*/  LDCU.64 UR14, c[0x0][0x908] ;  /* 0x00012100ff0e77ac */ /* 0x000e620008000a00 */
[----:B------:R-:W1:Y:S01]  /*20990*/  LDCU.64 UR6, c[0x0][0x920] ;  /* 0x00012400ff0677ac */ /* 0x000e620008000a00 */
[----:B------:R-:W1:Y:S02]  /*209a0*/  LDCU.64 UR4, c[0x0][0x910] ;  /* 0x00012200ff0477ac */ /* 0x000e640008000a00 */
.L_x_420:
[----:B-1----:R-:W-:Y:S02]  /*209b0*/  UIMAD.WIDE.U32 UR8, UR38, UR14, URZ ;  /* 0x0000000e260872a5 */ /* 0x002fe4000f8e00ff */
[----:B--2---:R-:W-:Y:S02]  /*209c0*/  UISETP.NE.AND UP0, UPT, UR47, 0x1, UPT ;  /* 0x000000012f00788c */ /* 0x004fe4000bf05270 */
[----:B------:R-:W-:-:S04]  /*209d0*/  USHF.R.U32.HI UR10, URZ, UR15, UR9 ;  /* 0x0000000fff0a7299 */ /* 0x000fc80008011609 */
[----:B------:R-:W-:Y:S02]  /*209e0*/  USEL UR10, UR38, UR10, !UP0 ;  /* 0x0000000a260a7287 */ /* 0x000fe4000c000000 */
[----:B------:R-:W-:Y:S02]  /*209f0*/  UISETP.NE.AND UP0, UPT, UR54, 0x1, UPT ;  /* 0x000000013600788c */ /* 0x000fe4000bf05270 */
[----:B------:R-:W-:Y:S02]  /*20a00*/  UIADD3 UR11, UPT, UPT, -UR10, URZ, URZ ;  /* 0x000000ff0a0b7290 */ /* 0x000fe4000fffe1ff */
[----:B------:R-:W-:Y:S02]  /*20a10*/  UIMAD.WIDE.U32 UR8, UR10, UR6, URZ ;  /* 0x000000060a0872a5 */ /* 0x000fe4000f8e00ff */
[----:B------:R-:W-:Y:S02]  /*20a20*/  UIMAD UR11, UR47, UR11, UR38 ;  /* 0x0000000b2f0b72a4 */ /* 0x000fe4000f8e0226 */
[----:B------:R-:W-:-:S02]  /*20a30*/  USHF.R.U32.HI UR8, URZ, UR7, UR9 ;  /* 0x00000007ff087299 */ /* 0x000fc40008011609 */
[----:B------:R-:W-:Y:S02]  /*20a40*/  USHF.L.U32 UR12, UR11, 0x8, URZ ;  /* 0x000000080b0c7899 */ /* 0x000fe400080006ff */
[----:B------:R-:W-:Y:S02]  /*20a50*/  USEL UR8, UR10, UR8, !UP0 ;  /* 0x000000080a087287 */ /* 0x000fe4000c000000 */
[----:B----4-:R-:W-:Y:S02]  /*20a60*/  UISETP.GE.AND UP0, UPT, UR12, UR46, UPT ;  /* 0x0000002e0c00728c */ /* 0x010fe4000bf06270 */
[----:B------:R-:W-:Y:S01]  /*20a70*/  UIADD3 UR9, UPT, UPT, -UR8, URZ, URZ ;  /* 0x000000ff08097290 */ /* 0x000fe2000fffe1ff */
[----:B------:R-:W-:-:S03]  /*20a80*/  MOV R18, UR12 ;  /* 0x0000000c00127c02 */ /* 0x000fc60008000f00 */
[----:B------:R-:W-:-:S06]  /*20a90*/  UIMAD UR9, UR54, UR9, UR10 ;  /* 0x00000009360972a4 */ /* 0x000fcc000f8e020a */
[----:B------:R-:W-:Y:S01]  /*20aa0*/  MOV R19, UR9 ;  /* 0x0000000900137c02 */ /* 0x000fe20008000f00 */
[----:B------:R-:W-:Y:S06]  /*20ab0*/  BRA.U UP0, `(.L_x_409) ;  /* 0x0000002100cc7547 */ /* 0x000fec000b800000 */
[----:B------:R-:W-:Y:S01]  /*20ac0*/  IMAD.U32 R4, RZ, RZ, UR31 ;  /* 0x0000001fff047e24 */ /* 0x000fe2000f8e00ff */
[----:B------:R-:W-:Y:S02]  /*20ad0*/  UIMAD.WIDE.U32 UR10, UR8, UR5, URZ ;  /* 0x00000005080a72a5 */ /* 0x000fe4000f8e00ff */
[----:B------:R-:W-:Y:S02]  /*20ae0*/  UISETP.NE.AND UP0, UPT, UR4, 0x1, UPT ;  /* 0x000000010400788c */ /* 0x000fe4000bf05270 */
[----:B------:R-:W-:-:S03]  /*20af0*/  IABS R4, R4 ;  /* 0x0000000400047213 */ /* 0x000fc60000000000 */
[----:B------:R-:W-:Y:S01]  /*20b00*/  UMOV UR9, UR11 ;  /* 0x0000000b00097c82 */ /* 0x000fe20008000000 */
[----:B------:R-:W1:Y:S01]  /*20b10*/  I2F.RP R0, R4 ;  /* 0x0000000400007306 */ /* 0x000e620000209400 */
[----:B------:R-:W-:-:S04]  /*20b20*/  USHF.R.U32.HI UR9, URZ, UR39, UR9 ;  /* 0x00000027ff097299 */ /* 0x000fc80008011609 */
[----:B------:R-:W-:Y:S02]  /*20b30*/  USEL UR9, UR8, UR9, !UP0 ;  /* 0x0000000908097287 */ /* 0x000fe4000c000000 */
[----:B------:R-:W-:Y:S02]  /*20b40*/  UISETP.NE.AND UP0, UPT, UR31, URZ, UPT ;  /* 0x000000ff1f00728c */ /* 0x000fe4000bf05270 */
[----:B------:R-:W-:-:S04]  /*20b50*/  UIADD3 UR9, UPT, UPT, -UR9, URZ, URZ ;  /* 0x000000ff09097290 */ /* 0x000fc8000fffe1ff */
[----:B------:R-:W-:Y:S01]  /*20b60*/  UIMAD UR8, UR4, UR9, UR8 ;  /* 0x00000009040872a4 */ /* 0x000fe2000f8e0208 */
[----:B-1----:R-:W1:Y:S03]  /*20b70*/  MUFU.RCP R6, R0 ;  /* 0x0000000000067308 */ /* 0x002e660000001000 */
[----:B------:R-:W-:-:S04]  /*20b80*/  ULOP3.LUT UR9, UR8, UR31, URZ, 0x3c, !UPT ;  /* 0x0000001f08097292 */ /* 0x000fc8000f8e3cff */
[----:B------:R-:W-:Y:S01]  /*20b90*/  UISETP.GE.AND UP1, UPT, UR9, URZ, UPT ;  /* 0x000000ff0900728c */ /* 0x000fe2000bf26270 */
[----:B-1----:R-:W-:Y:S02]  /*20ba0*/  IADD3 R6, PT, PT, R6, 0xffffffe, RZ ;  /* 0x0ffffffe06067810 */ /* 0x002fe40007ffe0ff */
[----:B------:R-:W-:Y:S02]  /*20bb0*/  MOV R0, UR8 ;  /* 0x0000000800007c02 */ /* 0x000fe40008000f00 */
[----:B------:R-:W1:Y:S02]  /*20bc0*/  F2I.FTZ.U32.TRUNC.NTZ R7, R6 ;  /* 0x0000000600077305 */ /* 0x000e64000021f000 */
[----:B------:R-:W-:Y:S01]  /*20bd0*/  IABS R0, R0 ;  /* 0x0000000000007213 */ /* 0x000fe20000000000 */
[----:B-1----:R-:W-:Y:S02]  /*20be0*/  IMAD.MOV R3, RZ, RZ, -R7 ;  /* 0x000000ffff037224 */ /* 0x002fe400078e0a07 */
        /* <DEDUP_REMOVED lines=10> */
[----:B------:R-:W-:Y:S01]  /*20c90*/  @P1 VIADD R5, R5, 0x1 ;  /* 0x0000000105051836 */ /* 0x000fe20000000000 */
[----:B------:R-:W-:-:S04]  /*20ca0*/  ELECT P1, URZ, PT ;  /* 0x0000000000ff782f */ /* 0x000fc80003820000 */
[----:B------:R-:W-:-:S13]  /*20cb0*/  R2UR UR12, R5 ;  /* 0x00000000050c72ca */ /* 0x000fda00000e0000 */
[----:B------:R-:W-:Y:S02]  /*20cc0*/  @!UP1 UIADD3 UR12, UPT, UPT, -UR12, URZ, URZ ;  /* 0x000000ff0c0c9290 */ /* 0x000fe4000fffe1ff */
[----:B------:R-:W-:-:S04]  /*20cd0*/  @!UP0 ULOP3.LUT UR12, URZ, UR31, URZ, 0x33, !UPT ;  /* 0x0000001fff0c8292 */ /* 0x000fc8000f8e33ff */
[----:B------:R-:W-:Y:S02]  /*20ce0*/  UIADD3 UR9, UPT, UPT, -UR12, URZ, URZ ;  /* 0x000000ff0c097290 */ /* 0x000fe4000fffe1ff */
[----:B------:R-:W-:Y:S02]  /*20cf0*/  MOV R17, UR12 ;  /* 0x0000000c00117c02 */ /* 0x000fe40008000f00 */
[----:B------:R-:W-:-:S06]  /*20d00*/  UIMAD UR8, UR31, UR9, UR8 ;  /* 0x000000091f0872a4 */ /* 0x000fcc000f8e0208 */
[----:B------:R-:W-:Y:S01]  /*20d10*/  IMAD.U32 R16, RZ, RZ, UR8 ;  /* 0x00000008ff107e24 */ /* 0x000fe2000f8e00ff */
[----:B------:R-:W-:Y:S06]  /*20d20*/  BRA.U UP6, `(.L_x_410) ;  /* 0x0000000106047547 */ /* 0x000fec000b800000 */
[----:B---3--:R-:W-:Y:S05]  /*20d30*/  BPT.TRAP 0x1 ;  /* 0x000000040000795c */ /* 0x008fea0000300000 */
.L_x_410:
[----:B------:R-:W1:Y:S01]  /*20d40*/  S2UR UR30, SR_CgaCtaId ;  /* 0x00000000001e79c3 */ /* 0x000e620000008800 */
[----:B------:R-:W-:Y:S01]  /*20d50*/  UMOV UR23, 0x400 ;  /* 0x0000040000177882 */ /* 0x000fe20000000000 */
[----:B------:R-:W-:Y:S01]  /*20d60*/  SHF.L.U32 R0, R2, 0x1f, RZ ;  /* 0x0000001f02007819 */ /* 0x000fe200000006ff */
[----:B-1----:R-:W-:-:S09]  /*20d70*/  ULEA UR23, UR30, UR23, 0x18 ;  /* 0x000000171e177291 */ /* 0x002fd2000f8ec0ff */
[----:B------:R-:W1:Y:S02]  /*20d80*/  SYNCS.PHASECHK.TRANS64.TRYWAIT P0, [UR23+0x380b0], R0 ;  /* 0x0380b000ff0075a7 */ /* 0x000e640008001117 */
[----:B-1----:R-:W-:Y:S05]  /*20d90*/  @!P0 BRA `(.L_x_411) ;  /* 0x0000003800248947 */ /* 0x002fea0003800000 */
.L_x_525:
[----:B------:R-:W-:Y:S04]  /*20da0*/  BSSY.RECONVERGENT B0, `(.L_x_412) ;  /* 0x0000121000007945 */ /* 0x000fe80003800200 */
[----:B------:R-:W-:Y:S05]  /*20db0*/  @!P1 BRA `(.L_x_413) ;  /* 0x00000010007c9947 */ /* 0x000fea0003800000 */
[----:B------:R-:W-:Y:S01]  /*20dc0*/  R2UR UR50, R18 ;  /* 0x00000000123272ca */ /* 0x000fe200000e0000 */
[----:B------:R2:W-:Y:S01]  /*20dd0*/  STL [R1+0x84], R19 ;  /* 0x0000841301007387 */ /* 0x0005e20000100800 */
[----:B------:R-:W-:Y:S01]  /*20de0*/  R2UR UR53, R19 ;  /* 0x00000000133572ca */ /* 0x000fe200000e0000 */
[----:B------:R-:W-:Y:S01]  /*20df0*/  UIADD3 UR70, UP0, UPT, UR62, 0x400, URZ ;  /* 0x000004003e467890 */ /* 0x000fe2000ff1e0ff */
[----:B------:R-:W-:Y:S01]  /*20e00*/  R2UR UR51, R16 ;  /* 0x00000000103372ca */ /* 0x000fe200000e0000 */
[----:B------:R-:W-:Y:S01]  /*20e10*/  UIADD3 UR48, UPT, UPT, UR23, 0x28000, URZ ;  /* 0x0002800017307890 */ /* 0x000fe2000fffe0ff */
[----:B------:R-:W-:Y:S01]  /*20e20*/  R2UR UR52, R17 ;  /* 0x00000000113472ca */ /* 0x000fe200000e0000 */
[----:B------:R-:W-:Y:S01]  /*20e30*/  UIADD3.X UR71, UPT, UPT, URZ, UR63, URZ, UP0, !UPT ;  /* 0x0000003fff477290 */ /* 0x000fe200087fe4ff */
[----:B------:R-:W-:Y:S01]  /*20e40*/  MOV.SPILL R29, UR54 ;  /* 0x00000036001d7c02 */ /* 0x000fe20009000f00 */
[----:B------:R-:W-:Y:S01]  /*20e50*/  UIADD3 UR24, UPT, UPT, UR23, 0x28800, URZ ;  /* 0x0002880017187890 */ /* 0x000fe2000fffe0ff */
[----:B------:R1:W-:Y:S01]  /*20e60*/  STL [R1+0x70], R0 ;  /* 0x0000700001007387 */ /* 0x0003e20000100800 */
[----:B------:R-:W-:Y:S01]  /*20e70*/  UIADD3 UR16, UPT, UPT, UR23, 0x29000, URZ ;  /* 0x0002900017107890 */ /* 0x000fe2000fffe0ff */
[----:B------:R-:W-:Y:S01]  /*20e80*/  R2UR.FILL UR54, R29 ;  /* 0x000000001d3672ca */ /* 0x000fe200004e0000 */
[----:B------:R-:W-:Y:S01]  /*20e90*/  UIADD3 UR9, UPT, UPT, UR50, 0x20, URZ ;  /* 0x0000002032097890 */ /* 0x000fe2000fffe0ff */
[----:B------:R4:W-:Y:S01]  /*20ea0*/  STL [R1+0x7c], R16 ;  /* 0x00007c1001007387 */ /* 0x0009e20000100800 */
[----:B------:R-:W-:Y:S01]  /*20eb0*/  UIADD3 UR26, UPT, UPT, UR50, 0x8, URZ ;  /* 0x00000008321a7890 */ /* 0x000fe2000fffe0ff */
[----:B------:R-:W-:Y:S01]  /*20ec0*/  IMAD.U32 R25, RZ, RZ, UR53 ;  /* 0x00000035ff197e24 */ /* 0x000fe2000f8e00ff */
[----:B------:R-:W-:Y:S01]  /*20ed0*/  UIADD3 UR18, UPT, UPT, UR50, 0x10, URZ ;  /* 0x0000001032127890 */ /* 0x000fe2000fffe0ff */
[----:B------:R-:W-:Y:S01]  /*20ee0*/  IMAD.U32 R27, RZ, RZ, UR51 ;  /* 0x00000033ff1b7e24 */ /* 0x000fe2000f8e00ff */
[----:B------:R-:W-:Y:S01]  /*20ef0*/  UIADD3 UR10, UPT, UPT, UR50, 0x18, URZ ;  /* 0x00000018320a7890 */ /* 0x000fe2000fffe0ff */
[----:B------:R-:W-:Y:S01]  /*20f00*/  IMAD.U32 R28, RZ, RZ, UR9 ;  /* 0x00000009ff1c7e24 */ /* 0x000fe2000f8e00ff */
[----:B------:R-:W-:Y:S01]  /*20f10*/  UIADD3 UR9, UPT, UPT, UR50, 0x28, URZ ;  /* 0x0000002832097890 */ /* 0x000fe2000fffe0ff */
[----:B------:R-:W-:Y:S01]  /*20f20*/  IMAD.U32 R26, RZ, RZ, UR52 ;  /* 0x00000034ff1a7e24 */ /* 0x000fe2000f8e00ff */
[----:B------:R-:W-:Y:S01]  /*20f30*/  UIADD3 UR8, UPT, UPT, UR23, 0x29800, URZ ;  /* 0x0002980017087890 */ /* 0x000fe2000fffe0ff */
[----:B------:R3:W-:Y:S01]  /*20f40*/  STL [R1+0x74], R2 ;  /* 0x0000740201007387 */ /* 0x0007e20000100800 */
[----:B------:R-:W-:Y:S01]  /*20f50*/  UMOV UR49, URZ ;  /* 0x000000ff00317c82 */ /* 0x000fe20008000000 */
[----:B------:R-:W-:Y:S01]  /*20f60*/  UMOV UR41, URZ ;  /* 0x000000ff00297c82 */ /* 0x000fe20008000000 */
[----:B--2---:R-:W-:Y:S01]  /*20f70*/  IMAD.U32 R19, RZ, RZ, UR9 ;  /* 0x00000009ff137e24 */ /* 0x004fe2000f8e00ff */
[----:B------:R-:W-:Y:S01]  /*20f80*/  UIADD3 UR9, UPT, UPT, UR50, 0x30, URZ ;  /* 0x0000003032097890 */ /* 0x000fe2000fffe0ff */
[----:B------:R2:W-:Y:S01]  /*20f90*/  UTMASTG.5D [UR48], [UR70] ;  /* 0x00000030460073b5 */ /* 0x0005e20008020000 */
[----:B------:R-:W-:Y:S01]  /*20fa0*/  UMOV UR27, UR51 ;  /* 0x00000033001b7c82 */ /* 0x000fe20008000000 */
[----:B------:R-:W-:Y:S01]  /*20fb0*/  UMOV UR28, UR52 ;  /* 0x00000034001c7c82 */ /* 0x000fe20008000000 */
[----:B------:R-:W-:Y:S01]  /*20fc0*/  UMOV UR29, UR53 ;  /* 0x00000035001d7c82 */ /* 0x000fe20008000000 */
[----:B------:R-:W-:Y:S01]  /*20fd0*/  UMOV UR25, UR49 ;  /* 0x0000003100197c82 */ /* 0x000fe20008000000 */
[----:B------:R-:W-:Y:S01]  /*20fe0*/  IMAD.U32 R24, RZ, RZ, UR9 ;  /* 0x00000009ff187e24 */ /* 0x000fe2000f8e00ff */
[----:B------:R-:W-:Y:S01]  /*20ff0*/  UIADD3 UR9, UPT, UPT, UR50, 0x38, URZ ;  /* 0x0000003832097890 */ /* 0x000fe2000fffe0ff */
[----:B------:R-:W-:Y:S01]  /*21000*/  MOV.SPILL R29, UR10 ;  /* 0x0000000a001d7c02 */ /* 0x000fe20009000f00 */
[----:B------:R-:W-:Y:S01]  /*21010*/  UMOV UR19, UR51 ;  /* 0x0000003300137c82 */ /* 0x000fe20008000000 */
[----:B------:R-:W-:Y:S01]  /*21020*/  UMOV UR20, UR52 ;  /* 0x0000003400147c82 */ /* 0x000fe20008000000 */
[----:B------:R-:W-:Y:S01]  /*21030*/  UMOV UR21, UR53 ;  /* 0x0000003500157c82 */ /* 0x000fe20008000000 */
[----:B------:R-:W-:Y:S01]  /*21040*/  UMOV UR17, UR41 ;  /* 0x0000002900117c82 */ /* 0x000fe20008000000 */
[----:B------:R-:W-:Y:S01]  /*21050*/  IMAD.U32 R23, RZ, RZ, UR9 ;  /* 0x00000009ff177e24 */ /* 0x000fe2000f8e00ff */
[----:B------:R-:W-:Y:S01]  /*21060*/  UIADD3 UR9, UPT, UPT, UR50, 0x40, URZ ;  /* 0x0000004032097890 */ /* 0x000fe2000fffe0ff */
[----:B------:R-:W-:Y:S01]  /*21070*/  UTMASTG.5D [UR24], [UR70] ;  /* 0x00000018460073b5 */ /* 0x000fe20008020000 */
[----:B------:R-:W-:Y:S01]  /*21080*/  UMOV UR11, UR51 ;  /* 0x00000033000b7c82 */ /* 0x000fe20008000000 */
[----:B------:R-:W-:Y:S01]  /*21090*/  UMOV UR12, UR52 ;  /* 0x00000034000c7c82 */ /* 0x000fe20008000000 */
[----:B------:R-:W-:Y:S01]  /*210a0*/  UMOV UR13, UR53 ;  /* 0x00000035000d7c82 */ /* 0x000fe20008000000 */
[----:B------:R-:W-:Y:S01]  /*210b0*/  UMOV UR34, UR50 ;  /* 0x0000003200227c82 */ /* 0x000fe20008000000 */
[----:B------:R-:W-:Y:S01]  /*210c0*/  IMAD.U32 R22, RZ, RZ, UR9 ;  /* 0x00000009ff167e24 */ /* 0x000fe2000f8e00ff */
[----:B------:R-:W-:Y:S01]  /*210d0*/  UIADD3 UR9, UPT, UPT, UR50, 0x48, URZ ;  /* 0x0000004832097890 */ /* 0x000fe2000fffe0ff */
[----:B-1----:R-:W-:Y:S01]  /*210e0*/  MOV.SPILL R0, UR15 ;  /* 0x0000000f00007c02 */ /* 0x002fe20009000f00 */
[----:B------:R-:W-:Y:S01]  /*210f0*/  UTMASTG.5D [UR16], [UR70] ;  /* 0x00000010460073b5 */ /* 0x000fe20008020000 */
[----:B------:R-:W-:Y:S01]  /*21100*/  UIADD3 UR58, UPT, UPT, UR34, 0x68, URZ ;  /* 0x00000068223a7890 */ /* 0x000fe2000fffe0ff */
[----:B----4-:R-:W-:Y:S01]  /*21110*/  IMAD.U32 R16, RZ, RZ, UR52 ;  /* 0x00000034ff107e24 */ /* 0x010fe2000f8e00ff */
[----:B------:R-:W-:Y:S01]  /*21120*/  R2UR.FILL UR15, R0 ;  /* 0x00000000000f72ca */ /* 0x000fe200004e0000 */
[----:B------:R-:W-:Y:S01]  /*21130*/  IMAD.U32 R21, RZ, RZ, UR9 ;  /* 0x00000009ff157e24 */ /* 0x000fe2000f8e00ff */
[----:B------:R-:W-:Y:S01]  /*21140*/  UIADD3 UR9, UPT, UPT, UR50, 0x50, URZ ;  /* 0x0000005032097890 */ /* 0x000fe2000fffe0ff */
[----:B---3--:R-:W-:Y:S01]  /*21150*/  MOV.SPILL R2, UR14 ;  /* 0x0000000e00027c02 */ /* 0x008fe20009000f00 */
[----:B------:R-:W-:Y:S01]  /*21160*/  UMOV UR22, UR52 ;  /* 0x0000003400167c82 */ /* 0x000fe20008000000 */
[----:B------:R1:W-:Y:S01]  /*21170*/  STL [R1+0x80], R17 ;  /* 0x0000801101007387 */ /* 0x0003e20000100800 */
[----:B------:R-:W-:Y:S01]  /*21180*/  UMOV UR60, UR22 ;  /* 0x00000016003c7c82 */ /* 0x000fe20008000000 */
[----:B------:R-:W-:Y:S01]  /*21190*/  UMOV UR30, UR51 ;  /* 0x00000033001e7c82 */ /* 0x000fe20008000000 */
[----:B------:R-:W-:Y:S01]  /*211a0*/  IMAD.U32 R20, RZ, RZ, UR9 ;  /* 0x00000009ff147e24 */ /* 0x000fe2000f8e00ff */
[----:B------:R-:W-:Y:S01]  /*211b0*/  UMOV UR9, UR41 ;  /* 0x0000002900097c82 */ /* 0x000fe20008000000 */
[----:B------:R3:W-:Y:S01]  /*211c0*/  STL [R1+0x78], R18 ;  /* 0x0000781201007387 */ /* 0x0007e20000100800 */
[----:B------:R-:W-:Y:S01]  /*211d0*/  UMOV UR55, UR53 ;  /* 0x0000003500377c82 */ /* 0x000fe20008000000 */
[----:B------:R-:W-:Y:S01]  /*211e0*/  IMAD.U32 R15, RZ, RZ, UR51 ;  /* 0x00000033ff0f7e24 */ /* 0x000fe2000f8e00ff */
[----:B------:R-:W-:Y:S01]  /*211f0*/  UMOV UR59, UR30 ;  /* 0x0000001e003b7c82 */ /* 0x000fe20008000000 */
[----:B------:R4:W-:Y:S01]  /*21200*/  UTMASTG.5D [UR8], [UR70] ;  /* 0x00000008460073b5 */ /* 0x0009e20008020000 */
[----:B------:R-:W-:Y:S01]  /*21210*/  IMAD.U32 R14, RZ, RZ, UR52 ;  /* 0x00000034ff0e7e24 */ /* 0x000fe2000f8e00ff */
[----:B------:R-:W-:Y:S01]  /*21220*/  UIADD3 UR56, UPT, UPT, UR23, 0x2e800, URZ ;  /* 0x0002e80017387890 */ /* 0x000fe2000fffe0ff */
[----:B------:R-:W-:Y:S01]  /*21230*/  IMAD.U32 R13, RZ, RZ, UR53 ;  /* 0x00000035ff0d7e24 */ /* 0x000fe2000f8e00ff */
[----:B------:R-:W-:Y:S01]  /*21240*/  UMOV UR61, UR55 ;  /* 0x00000037003d7c82 */ /* 0x000fe20008000000 */
[----:B------:R-:W-:Y:S01]  /*21250*/  R2UR.FILL UR14, R2 ;  /* 0x00000000020e72ca */ /* 0x000fe200004e0000 */
[----:B------:R-:W-:Y:S01]  /*21260*/  UMOV UR57, UR41 ;  /* 0x0000002900397c82 */ /* 0x000fe20008000000 */
[----:B------:R-:W-:Y:S01]  /*21270*/  MOV.SPILL R2, UR63 ;  /* 0x0000003f00027c02 */ /* 0x000fe20009000f00 */
[----:B------:R-:W-:Y:S01]  /*21280*/  IMAD.U32 R3, RZ, RZ, UR51 ;  /* 0x00000033ff037e24 */ /* 0x000fe2000f8e00ff */
[----:B------:R-:W-:Y:S01]  /*21290*/  MOV.SPILL R0, UR62 ;  /* 0x0000003e00007c02 */ /* 0x000fe20009000f00 */
[----:B------:R-:W-:Y:S01]  /*212a0*/  IMAD.U32 R6, RZ, RZ, UR51 ;  /* 0x00000033ff067e24 */ /* 0x000fe2000f8e00ff */
[----:B------:R-:W-:Y:S01]  /*212b0*/  UIADD3 UR74, UPT, UPT, UR34, 0x58, URZ ;  /* 0x00000058224a7890 */ /* 0x000fe2000fffe0ff */
[----:B------:R-:W-:Y:S01]  /*212c0*/  IMAD.U32 R5, RZ, RZ, UR52 ;  /* 0x00000034ff057e24 */ /* 0x000fe2000f8e00ff */
[----:B------:R-:W-:Y:S01]  /*212d0*/  UIADD3 UR72, UPT, UPT, UR23, 0x2d800, URZ ;  /* 0x0002d80017487890 */ /* 0x000fe2000fffe0ff */
[----:B------:R-:W-:Y:S01]  /*212e0*/  IMAD.U32 R4, RZ, RZ, UR53 ;  /* 0x00000035ff047e24 */ /* 0x000fe2000f8e00ff */
[----:B------:R-:W-:Y:S01]  /*212f0*/  UIADD3 UR66, UPT, UPT, UR34, 0x60, URZ ;  /* 0x0000006022427890 */ /* 0x000fe2000fffe0ff */
[----:B-1----:R-:W-:Y:S01]  /*21300*/  IMAD.U32 R17, RZ, RZ, UR51 ;  /* 0x00000033ff117e24 */ /* 0x002fe2000f8e00ff */
[----:B------:R-:W-:Y:S01]  /*21310*/  UIADD3 UR64, UPT, UPT, UR23, 0x2e000, URZ ;  /* 0x0002e00017407890 */ /* 0x000fe2000fffe0ff */
[----:B------:R-:W-:Y:S01]  /*21320*/  IMAD.U32 R9, RZ, RZ, UR51 ;  /* 0x00000033ff097e24 */ /* 0x000fe2000f8e00ff */
[----:B------:R-:W-:Y:S01]  /*21330*/  UMOV UR75, UR30 ;  /* 0x0000001e004b7c82 */ /* 0x000fe20008000000 */
[----:B------:R-:W-:Y:S01]  /*21340*/  IMAD.U32 R8, RZ, RZ, UR52 ;  /* 0x00000034ff087e24 */ /* 0x000fe2000f8e00ff */
[----:B------:R-:W-:Y:S01]  /*21350*/  UMOV UR76, UR22 ;  /* 0x00000016004c7c82 */ /* 0x000fe20008000000 */
[----:B---3--:R-:W-:Y:S01]  /*21360*/  IMAD.U32 R18, RZ, RZ, UR53 ;  /* 0x00000035ff127e24 */ /* 0x008fe2000f8e00ff */
[----:B------:R-:W-:Y:S01]  /*21370*/  UMOV UR77, UR55 ;  /* 0x00000037004d7c82 */ /* 0x000fe20008000000 */
[----:B------:R-:W-:-:S02]  /*21380*/  IMAD.U32 R7, RZ, RZ, UR53 ;  /* 0x00000035ff077e24 */ /* 0x000fc4000f8e00ff */
[----:B------:R-:W-:Y:S02]  /*21390*/  IMAD.U32 R12, RZ, RZ, UR51 ;  /* 0x00000033ff0c7e24 */ /* 0x000fe4000f8e00ff */
[----:B------:R-:W-:Y:S02]  /*213a0*/  IMAD.U32 R11, RZ, RZ, UR52 ;  /* 0x00000034ff0b7e24 */ /* 0x000fe4000f8e00ff */
[----:B------:R-:W-:Y:S01]  /*213b0*/  IMAD.U32 R10, RZ, RZ, UR53 ;  /* 0x00000035ff0a7e24 */ /* 0x000fe2000f8e00ff */
[----:B--2---:R-:W-:Y:S02]  /*213c0*/  UIADD3 UR50, UPT, UPT, UR34, 0x70, URZ ;  /* 0x0000007022327890 */ /* 0x004fe4000fffe0ff */
[----:B------:R-:W-:Y:S01]  /*213d0*/  UIADD3 UR48, UPT, UPT, UR23, 0x2f000, URZ ;  /* 0x0002f00017307890 */ /* 0x000fe2000fffe0ff */
[----:B------:R-:W-:Y:S01]  /*213e0*/  UMOV UR73, UR41 ;  /* 0x0000002900497c82 */ /* 0x000fe20008000000 */
[----:B------:R-:W-:Y:S01]  /*213f0*/  UMOV UR67, UR30 ;  /* 0x0000001e00437c82 */ /* 0x000fe20008000000 */
[----:B----4-:R-:W-:Y:S01]  /*21400*/  R2UR UR10, R28 ;  /* 0x000000001c0a72ca */ /* 0x010fe200000e0000 */
[----:B------:R-:W-:Y:S01]  /*21410*/  UIADD3 UR8, UPT, UPT, UR23, 0x2a000, URZ ;  /* 0x0002a00017087890 */ /* 0x000fe2000fffe0ff */
[----:B------:R-:W-:Y:S01]  /*21420*/  R2UR UR11, R27 ;  /* 0x000000001b0b72ca */ /* 0x000fe200000e0000 */
[----:B------:R-:W-:Y:S01]  /*21430*/  UMOV UR68, UR22 ;  /* 0x0000001600447c82 */ /* 0x000fe20008000000 */
[----:B------:R-:W-:Y:S01]  /*21440*/  R2UR UR12, R26 ;  /* 0x000000001a0c72ca */ /* 0x000fe200000e0000 */
[----:B------:R-:W-:Y:S01]  /*21450*/  UMOV UR69, UR55 ;  /* 0x0000003700457c82 */ /* 0x000fe20008000000 */
[----:B------:R-:W-:-:S02]  /*21460*/  R2UR UR13, R25 ;  /* 0x00000000190d72ca */ /* 0x000fc400000e0000 */
[----:B------:R-:W-:Y:S02]  /*21470*/  MOV.SPILL R26, UR58 ;  /* 0x0000003a001a7c02 */ /* 0x000fe40009000f00 */
[----:B------:R-:W-:Y:S02]  /*21480*/  R2UR UR58, R19 ;  /* 0x00000000133a72ca */ /* 0x000fe400000e0000 */
[----:B------:R-:W-:Y:S02]  /*21490*/  MOV.SPILL R28, UR60 ;  /* 0x0000003c001c7c02 */ /* 0x000fe40009000f00 */
[----:B------:R-:W-:Y:S02]  /*214a0*/  R2UR UR60, R16 ;  /* 0x00000000103c72ca */ /* 0x000fe400000e0000 */
[----:B------:R-:W-:Y:S02]  /*214b0*/  MOV.SPILL R16, UR15 ;  /* 0x0000000f00107c02 */ /* 0x000fe40009000f00 */
[----:B------:R-:W-:Y:S01]  /*214c0*/  MOV.SPILL R27, UR59 ;  /* 0x0000003b001b7c02 */ /* 0x000fe20009000f00 */
[----:B------:R1:W-:Y:S01]  /*214d0*/  UTMASTG.5D [UR8], [UR70] ;  /* 0x00000008460073b5 */ /* 0x0003e20008020000 */
[----:B------:R-:W-:-:S02]  /*214e0*/  R2UR UR59, R17 ;  /* 0x00000000113b72ca */ /* 0x000fc400000e0000 */
[----:B------:R-:W-:Y:S01]  /*214f0*/  MOV.SPILL R25, UR56 ;  /* 0x0000003800197c02 */ /* 0x000fe20009000f00 */
[----:B------:R-:W-:Y:S01]  /*21500*/  UIADD3 UR56, UPT, UPT, UR23, 0x2a800, URZ ;  /* 0x0002a80017387890 */ /* 0x000fe2000fffe0ff */
[----:B------:R-:W-:Y:S01]  /*21510*/  MOV.SPILL R19, UR14 ;  /* 0x0000000e00137c02 */ /* 0x000fe20009000f00 */
[----:B------:R2:W-:Y:S01]  /*21520*/  STL [R1+0x28], R16 ;  /* 0x0000281001007387 */ /* 0x0005e20000100800 */
[----:B-1----:R-:W-:Y:S01]  /*21530*/  UMOV UR8, UR10 ;  /* 0x0000000a00087c82 */ /* 0x002fe20008000000 */
[----:B------:R-:W-:Y:S01]  /*21540*/  R2UR.FILL UR10, R29 ;  /* 0x000000001d0a72ca */ /* 0x000fe200004e0000 */
[----:B------:R-:W-:Y:S01]  /*21550*/  UMOV UR11, UR58 ;  /* 0x0000003a000b7c82 */ /* 0x000fe20008000000 */
[----:B------:R-:W-:Y:S02]  /*21560*/  MOV.SPILL R29, UR61 ;  /* 0x0000003d001d7c02 */ /* 0x000fe40009000f00 */
[----:B------:R-:W-:Y:S02]  /*21570*/  R2UR UR61, R18 ;  /* 0x00000000123d72ca */ /* 0x000fe400000e0000 */
[----:B------:R-:W-:-:S02]  /*21580*/  MOV.SPILL R17, UR11 ;  /* 0x0000000b00117c02 */ /* 0x000fc40009000f00 */
[----:B------:R-:W-:Y:S02]  /*21590*/  R2UR UR11, R15 ;  /* 0x000000000f0b72ca */ /* 0x000fe400000e0000 */
[----:B------:R-:W-:Y:S02]  /*215a0*/  R2UR UR12, R14 ;  /* 0x000000000e0c72ca */ /* 0x000fe400000e0000 */
[----:B------:R-:W-:Y:S02]  /*215b0*/  R2UR UR13, R13 ;  /* 0x000000000d0d72ca */ /* 0x000fe400000e0000 */
[----:B--2---:R-:W-:Y:S02]  /*215c0*/  MOV.SPILL R16, UR10 ;  /* 0x0000000a00107c02 */ /* 0x004fe40009000f00 */
[----:B------:R-:W-:Y:S01]  /*215d0*/  R2UR UR10, R24 ;  /* 0x00000000180a72ca */ /* 0x000fe200000e0000 */
[----:B------:R1:W-:Y:S01]  /*215e0*/  UTMASTG.5D [UR56], [UR70] ;  /* 0x00000038460073b5 */ /* 0x0003e20008020000 */
[----:B------:R-:W-:Y:S01]  /*215f0*/  MOV.SPILL R18, UR8 ;  /* 0x0000000800127c02 */ /* 0x000fe20009000f00 */
[----:B------:R-:W-:Y:S01]  /*21600*/  UIADD3 UR8, UPT, UPT, UR23, 0x2b000, URZ ;  /* 0x0002b00017087890 */ /* 0x000fe2000fffe0ff */
[----:B------:R-:W2:Y:S01]  /*21610*/  LDL.LU R24, [R1+0x28] ;  /* 0x0000280001187983 */ /* 0x000ea20000300800 */
[----:B------:R-:W-:Y:S01]  /*21620*/  R2UR.FILL UR14, R19 ;  /* 0x00000000130e72ca */ /* 0x000fe200004e0000 */
[----:B------:R-:W-:-:S07]  /*21630*/  UIADD3 UR42, UPT, UPT, UR34, 0x78, URZ ;  /* 0x00000078222a7890 */ /* 0x000fce000fffe0ff */
[----:B------:R3:W-:Y:S01]  /*21640*/  UTMASTG.5D [UR8], [UR70] ;  /* 0x00000008460073b5 */ /* 0x0007e20008020000 */
[----:B------:R-:W-:Y:S01]  /*21650*/  R2UR.FILL UR63, R2 ;  /* 0x00000000023f72ca */ /* 0x000fe200004e0000 */
[----:B------:R-:W-:Y:S01]  /*21660*/  UIADD3 UR40, UPT, UPT, UR23, 0x2f800, URZ ;  /* 0x0002f80017287890 */ /* 0x000fe2000fffe0ff */
[----:B------:R-:W-:Y:S01]  /*21670*/  R2UR.FILL UR62, R0 ;  /* 0x00000000003e72ca */ /* 0x000fe200004e0000 */
[----:B------:R-:W-:Y:S01]  /*21680*/  UMOV UR65, UR41 ;  /* 0x0000002900417c82 */ /* 0x000fe20008000000 */
[----:B------:R-:W-:Y:S02]  /*21690*/  UIADD3 UR32, UPT, UPT, UR23, 0x28400, URZ ;  /* 0x0002840017207890 */ /* 0x000fe4000fffe0ff */
[----:B------:R-:W-:Y:S01]  /*216a0*/  UIADD3 UR24, UPT, UPT, UR23, 0x28c00, URZ ;  /* 0x00028c0017187890 */ /* 0x000fe2000fffe0ff */
[----:B------:R4:W5:Y:S01]  /*216b0*/  LDL.LU R19, [R1+0x84] ;  /* 0x0000840001137983 */ /* 0x0009620000300800 */
[----:B------:R-:W-:Y:S01]  /*216c0*/  UMOV UR51, UR30 ;  /* 0x0000001e00337c82 */ /* 0x000fe20008000000 */
[----:B------:R-:W-:-:S02]  /*216d0*/  UMOV UR52, UR22 ;  /* 0x0000001600347c82 */ /* 0x000fc40008000000 */
[----:B------:R4:W5:Y:S04]  /*216e0*/  LDL.LU R2, [R1+0x74] ;  /* 0x0000740001027983 */ /* 0x0009680000300800 */
[----:B------:R4:W5:Y:S01]  /*216f0*/  LDL.LU R0, [R1+0x70] ;  /* 0x0000700001007983 */ /* 0x0009620000300800 */
[----:B-1----:R-:W-:Y:S02]  /*21700*/  R2UR UR58, R20 ;  /* 0x00000000143a72ca */ /* 0x002fe400000e0000 */
[----:B------:R-:W-:Y:S02]  /*21710*/  R2UR UR59, R3 ;  /* 0x00000000033b72ca */ /* 0x000fe400000e0000 */
[----:B------:R-:W-:Y:S02]  /*21720*/  R2UR UR60, R5 ;  /* 0x00000000053c72ca */ /* 0x000fe400000e0000 */
[----:B------:R-:W-:Y:S01]  /*21730*/  R2UR UR61, R4 ;  /* 0x00000000043d72ca */ /* 0x000fe200000e0000 */
[----:B---3--:R-:W-:Y:S01]  /*21740*/  UMOV UR13, UR10 ;  /* 0x0000000a000d7c82 */ /* 0x008fe20008000000 */
[----:B------:R-:W-:-:S02]  /*21750*/  R2UR.FILL UR11, R17 ;  /* 0x00000000110b72ca */ /* 0x000fc400004e0000 */
[----:B------:R-:W-:Y:S01]  /*21760*/  R2UR.FILL UR10, R16 ;  /* 0x00000000100a72ca */ /* 0x000fe200004e0000 */
[----:B------:R4:W5:Y:S01]  /*21770*/  LDL.LU R17, [R1+0x80] ;  /* 0x0000800001117983 */ /* 0x0009620000300800 */
[----:B------:R-:W-:-:S03]  /*21780*/  R2UR.FILL UR8, R18 ;  /* 0x00000000120872ca */ /* 0x000fc600004e0000 */
[----:B------:R-:W-:Y:S01]  /*21790*/  MOV.SPILL R13, UR59 ;  /* 0x0000003b000d7c02 */ /* 0x000fe20009000f00 */
[----:B------:R4:W5:Y:S01]  /*217a0*/  LDL.LU R16, [R1+0x7c] ;  /* 0x00007c0001107983 */ /* 0x0009620000300800 */
[----:B------:R-:W-:Y:S02]  /*217b0*/  MOV.SPILL R3, UR58 ;  /* 0x0000003a00037c02 */ /* 0x000fe40009000f00 */
[----:B------:R-:W-:Y:S01]  /*217c0*/  R2UR UR58, R21 ;  /* 0x00000000153a72ca */ /* 0x000fe200000e0000 */
[----:B------:R4:W5:Y:S01]  /*217d0*/  LDL.LU R18, [R1+0x78] ;  /* 0x0000780001127983 */ /* 0x0009620000300800 */
[----:B------:R-:W-:Y:S02]  /*217e0*/  R2UR UR59, R6 ;  /* 0x00000000063b72ca */ /* 0x000fe400000e0000 */
[----:B------:R-:W-:Y:S02]  /*217f0*/  MOV.SPILL R14, UR61 ;  /* 0x0000003d000e7c02 */ /* 0x000fe40009000f00 */
[----:B------:R-:W-:-:S02]  /*21800*/  MOV.SPILL R6, UR60 ;  /* 0x0000003c00067c02 */ /* 0x000fc40009000f00 */
[----:B------:R-:W-:Y:S02]  /*21810*/  R2UR UR60, R8 ;  /* 0x00000000083c72ca */ /* 0x000fe400000e0000 */
[----:B------:R-:W-:-:S03]  /*21820*/  R2UR UR61, R7 ;  /* 0x00000000073d72ca */ /* 0x000fc600000e0000 */
[----:B------:R-:W-:Y:S02]  /*21830*/  MOV.SPILL R4, UR58 ;  /* 0x0000003a00047c02 */ /* 0x000fe40009000f00 */
[----:B------:R-:W-:Y:S02]  /*21840*/  MOV.SPILL R5, UR59 ;  /* 0x0000003b00057c02 */ /* 0x000fe40009000f00 */
[----:B------:R-:W-:Y:S02]  /*21850*/  R2UR UR58, R22 ;  /* 0x00000000163a72ca */ /* 0x000fe400000e0000 */
        /* <DEDUP_REMOVED lines=8> */
[----:B------:R-:W-:Y:S01]  /*218e0*/  R2UR UR59, R12 ;  /* 0x000000000c3b72ca */ /* 0x000fe200000e0000 */
[----:B------:R-:W-:-:S10]  /*218f0*/  UIADD3 UR56, UPT, UPT, UR23, 0x2b800, URZ ;  /* 0x0002b80017387890 */ /* 0x000fd4000fffe0ff */
[----:B------:R-:W-:Y:S02]  /*21900*/  UMOV UR31, UR58 ;  /* 0x0000003a001f7c82 */ /* 0x000fe40008000000 */
[----:B------:R1:W-:Y:S02]  /*21910*/  UTMASTG.5D [UR56], [UR70] ;  /* 0x00000038460073b5 */ /* 0x0003e40008020000 */
[----:B-1----:R-:W-:Y:S02]  /*21920*/  R2UR.FILL UR61, R15 ;  /* 0x000000000f3d72ca */ /* 0x002fe400004e0000 */
[----:B------:R-:W-:Y:S02]  /*21930*/  R2UR.FILL UR60, R9 ;  /* 0x00000000093c72ca */ /* 0x000fe400004e0000 */
[----:B------:R-:W-:Y:S02]  /*21940*/  R2UR.FILL UR59, R8 ;  /* 0x00000000083b72ca */ /* 0x000fe400004e0000 */
[----:B------:R-:W-:Y:S01]  /*21950*/  R2UR.FILL UR58, R7 ;  /* 0x00000000073a72ca */ /* 0x000fe200004e0000 */
[----:B------:R-:W-:-:S12]  /*21960*/  UIADD3 UR56, UPT, UPT, UR23, 0x2c000, URZ ;  /* 0x0002c00017387890 */ /* 0x000fd8000fffe0ff */
[----:B------:R1:W-:Y:S01]  /*21970*/  UTMASTG.5D [UR56], [UR70] ;  /* 0x00000038460073b5 */ /* 0x0003e20008020000 */
[----:B------:R-:W-:Y:S01]  /*21980*/  UMOV UR16, UR58 ;  /* 0x0000003a00107c82 */ /* 0x000fe20008000000 */
[----:B-1----:R-:W-:Y:S02]  /*21990*/  R2UR.FILL UR61, R14 ;  /* 0x000000000e3d72ca */ /* 0x002fe400004e0000 */
[----:B------:R-:W-:Y:S02]  /*219a0*/  R2UR.FILL UR60, R6 ;  /* 0x00000000063c72ca */ /* 0x000fe400004e0000 */
[----:B------:R-:W-:Y:S02]  /*219b0*/  R2UR.FILL UR59, R5 ;  /* 0x00000000053b72ca */ /* 0x000fe400004e0000 */
[----:B------:R-:W-:Y:S01]  /*219c0*/  R2UR.FILL UR58, R4 ;  /* 0x00000000043a72ca */ /* 0x000fe200004e0000 */
[----:B------:R-:W-:-:S12]  /*219d0*/  UIADD3 UR56, UPT, UPT, UR23, 0x2c800, URZ ;  /* 0x0002c80017387890 */ /* 0x000fd8000fffe0ff */
[----:B------:R1:W-:Y:S01]  /*219e0*/  UTMASTG.5D [UR56], [UR70] ;  /* 0x00000038460073b5 */ /* 0x0003e20008020000 */
[----:B------:R-:W-:Y:S01]  /*219f0*/  UMOV UR9, UR58 ;  /* 0x0000003a00097c82 */ /* 0x000fe20008000000 */
[----:B------:R-:W-:Y:S01]  /*21a00*/  UMOV UR53, UR55 ;  /* 0x0000003700357c82 */ /* 0x000fe20008000000 */
[----:B------:R-:W-:Y:S01]  /*21a10*/  UMOV UR49, UR41 ;  /* 0x0000002900317c82 */ /* 0x000fe20008000000 */
[----:B------:R-:W-:Y:S01]  /*21a20*/  UMOV UR43, UR30 ;  /* 0x0000001e002b7c82 */ /* 0x000fe20008000000 */
[----:B------:R-:W-:Y:S01]  /*21a30*/  UMOV UR44, UR22 ;  /* 0x00000016002c7c82 */ /* 0x000fe20008000000 */
[----:B------:R-:W-:Y:S01]  /*21a40*/  UMOV UR45, UR55 ;  /* 0x00000037002d7c82 */ /* 0x000fe20008000000 */
[----:B------:R-:W-:Y:S01]  /*21a50*/  UMOV UR33, 0x40 ;  /* 0x0000004000217882 */ /* 0x000fe20000000000 */
[----:B------:R-:W-:Y:S01]  /*21a60*/  UMOV UR35, UR30 ;  /* 0x0000001e00237c82 */ /* 0x000fe20008000000 */
[----:B------:R-:W-:Y:S01]  /*21a70*/  UMOV UR36, UR22 ;  /* 0x0000001600247c82 */ /* 0x000fe20008000000 */
[----:B-1----:R-:W-:-:S02]  /*21a80*/  R2UR.FILL UR59, R13 ;  /* 0x000000000d3b72ca */ /* 0x002fc400004e0000 */
[----:B------:R-:W-:Y:S01]  /*21a90*/  R2UR.FILL UR58, R3 ;  /* 0x00000000033a72ca */ /* 0x000fe200004e0000 */
[----:B------:R-:W-:Y:S01]  /*21aa0*/  UIADD3 UR56, UPT, UPT, UR23, 0x2d000, URZ ;  /* 0x0002d00017387890 */ /* 0x000fe2000fffe0ff */
[----:B------:R-:W-:Y:S01]  /*21ab0*/  UMOV UR60, UR22 ;  /* 0x00000016003c7c82 */ /* 0x000fe20008000000 */
[----:B------:R-:W-:-:S10]  /*21ac0*/  UMOV UR61, UR55 ;  /* 0x00000037003d7c82 */ /* 0x000fd40008000000 */
[----:B------:R1:W-:Y:S01]  /*21ad0*/  UTMASTG.5D [UR56], [UR70] ;  /* 0x00000038460073b5 */ /* 0x0003e20008020000 */
[----:B------:R-:W-:Y:S01]  /*21ae0*/  UMOV UR12, UR58 ;  /* 0x0000003a000c7c82 */ /* 0x000fe20008000000 */
[----:B------:R3:W-:Y:S01]  /*21af0*/  UTMASTG.5D [UR72], [UR70] ;  /* 0x00000048460073b5 */ /* 0x0007e20008020000 */
[----:B------:R-:W-:Y:S01]  /*21b00*/  UMOV UR37, UR55 ;  /* 0x0000003700257c82 */ /* 0x000fe20008000000 */
[----:B------:R4:W-:Y:S01]  /*21b10*/  UTMASTG.5D [UR64], [UR70] ;  /* 0x00000040460073b5 */ /* 0x0009e20008020000 */
[----:B------:R-:W-:Y:S01]  /*21b20*/  UMOV UR25, 0x40 ;  /* 0x0000004000197882 */ /* 0x000fe20000000000 */
[----:B------:R-:W-:Y:S01]  /*21b30*/  UMOV UR27, UR30 ;  /* 0x0000001e001b7c82 */ /* 0x000fe20008000000 */
[----:B------:R-:W-:Y:S01]  /*21b40*/  UMOV UR28, UR22 ;  /* 0x00000016001c7c82 */ /* 0x000fe20008000000 */
[----:B------:R-:W-:Y:S01]  /*21b50*/  UMOV UR29, UR55 ;  /* 0x00000037001d7c82 */ /* 0x000fe20008000000 */
[----:B------:R-:W-:Y:S01]  /*21b60*/  UMOV UR17, 0x40 ;  /* 0x0000004000117882 */ /* 0x000fe20000000000 */
[----:B------:R-:W-:Y:S01]  /*21b70*/  UMOV UR19, UR30 ;  /* 0x0000001e00137c82 */ /* 0x000fe20008000000 */
[----:B------:R-:W-:Y:S01]  /*21b80*/  UMOV UR20, UR22 ;  /* 0x0000001600147c82 */ /* 0x000fe20008000000 */
[----:B------:R-:W-:Y:S01]  /*21b90*/  UMOV UR21, UR55 ;  /* 0x0000003700157c82 */ /* 0x000fe20008000000 */
[----:B--2---:R-:W-:-:S02]  /*21ba0*/  R2UR.FILL UR15, R24 ;  /* 0x00000000180f72ca */ /* 0x004fc400004e0000 */
[----:B-1----:R-:W-:Y:S02]  /*21bb0*/  R2UR.FILL UR61, R29 ;  /* 0x000000001d3d72ca */ /* 0x002fe400004e0000 */
[----:B------:R-:W-:Y:S02]  /*21bc0*/  R2UR.FILL UR60, R28 ;  /* 0x000000001c3c72ca */ /* 0x000fe400004e0000 */
[----:B------:R-:W-:Y:S02]  /*21bd0*/  R2UR.FILL UR59, R27 ;  /* 0x000000001b3b72ca */ /* 0x000fe400004e0000 */
[----:B------:R-:W-:Y:S02]  /*21be0*/  R2UR.FILL UR58, R26 ;  /* 0x000000001a3a72ca */ /* 0x000fe400004e0000 */
[----:B------:R-:W-:Y:S01]  /*21bf0*/  R2UR.FILL UR56, R25 ;  /* 0x00000000193872ca */ /* 0x000fe200004e0000 */
[----:B---3--:R-:W-:Y:S01]  /*21c00*/  UMOV UR75, UR16 ;  /* 0x00000010004b7c82 */ /* 0x008fe20008000000 */
[----:B------:R-:W-:Y:S01]  /*21c10*/  UIADD3 UR16, UPT, UPT, UR23, 0x29400, URZ ;  /* 0x0002940017107890 */ /* 0x000fe2000fffe0ff */
[----:B----4-:R-:W-:Y:S01]  /*21c20*/  UMOV UR69, UR8 ;  /* 0x0000000800457c82 */ /* 0x010fe20008000000 */
[----:B------:R-:W-:-:S09]  /*21c30*/  UIADD3 UR8, UPT, UPT, UR23, 0x29c00, URZ ;  /* 0x00029c0017087890 */ /* 0x000fd2000fffe0ff */
[----:B------:R-:W-:Y:S01]  /*21c40*/  UTMASTG.5D [UR56], [UR70] ;  /* 0x00000038460073b5 */ /* 0x000fe20008020000 */
[----:B------:R-:W-:Y:S01]  /*21c50*/  UMOV UR73, UR13 ;  /* 0x0000000d00497c82 */ /* 0x000fe20008000000 */
[----:B------:R-:W-:Y:S01]  /*21c60*/  UMOV UR77, UR12 ;  /* 0x0000000c004d7c82 */ /* 0x000fe20008000000 */
[----:B------:R-:W-:Y:S01]  /*21c70*/  UMOV UR72, UR11 ;  /* 0x0000000b00487c82 */ /* 0x000fe20008000000 */
[----:B------:R-:W-:Y:S01]  /*21c80*/  UMOV UR76, UR9 ;  /* 0x00000009004c7c82 */ /* 0x000fe20008000000 */
[----:B------:R-:W-:Y:S01]  /*21c90*/  UMOV UR9, 0x40 ;  /* 0x0000004000097882 */ /* 0x000fe20000000000 */
[----:B------:R-:W-:Y:S01]  /*21ca0*/  UTMASTG.5D [UR48], [UR70] ;  /* 0x00000030460073b5 */ /* 0x000fe20008020000 */
[----:B------:R-:W-:Y:S01]  /*21cb0*/  UMOV UR11, UR30 ;  /* 0x0000001e000b7c82 */ /* 0x000fe20008000000 */
[----:B------:R-:W-:Y:S01]  /*21cc0*/  UMOV UR12, UR22 ;  /* 0x00000016000c7c82 */ /* 0x000fe20008000000 */
[----:B------:R-:W-:Y:S01]  /*21cd0*/  UMOV UR13, UR55 ;  /* 0x00000037000d7c82 */ /* 0x000fe20008000000 */
[----:B------:R-:W-:Y:S01]  /*21ce0*/  UTMASTG.5D [UR40], [UR70] ;  /* 0x00000028460073b5 */ /* 0x000fe20008020000 */
[----:B------:R-:W2:Y:S01]  /*21cf0*/  S2UR UR30, SR_CgaCtaId ;  /* 0x00000000001e79c3 */ /* 0x000ea20000008800 */
[----:B------:R-:W4:Y:S01]  /*21d00*/  LDCU UR22, c[0x0][0x900] ;  /* 0x00012000ff1677ac */ /* 0x000f220008000800 */
[----:B------:R1:W-:Y:S01]  /*21d10*/  UTMASTG.5D [UR32], [UR70] ;  /* 0x00000020460073b5 */ /* 0x0003e20008020000 */
[----:B------:R3:W-:Y:S01]  /*21d20*/  UTMASTG.5D [UR24], [UR70] ;  /* 0x00000018460073b5 */ /* 0x0007e20008020000 */
[----:B------:R3:W-:Y:S01]  /*21d30*/  UTMASTG.5D [UR16], [UR70] ;  /* 0x00000010460073b5 */ /* 0x0007e20008020000 */
[----:B------:R3:W-:Y:S01]  /*21d40*/  UTMASTG.5D [UR8], [UR70] ;  /* 0x00000008460073b5 */ /* 0x0007e20008020000 */
[----:B-1----:R-:W-:Y:S01]  /*21d50*/  UIADD3 UR32, UPT, UPT, UR23, 0x2a400, URZ ;  /* 0x0002a40017207890 */ /* 0x002fe2000fffe0ff */
[----:B------:R-:W-:Y:S01]  /*21d60*/  UMOV UR34, UR69 ;  /* 0x0000004500227c82 */ /* 0x000fe20008000000 */
[----:B---3--:R-:W-:-:S07]  /*21d70*/  UIADD3 UR24, UPT, UPT, UR23, 0x2ac00, URZ ;  /* 0x0002ac0017187890 */ /* 0x008fce000fffe0ff */
[----:B------:R1:W-:Y:S01]  /*21d80*/  UTMASTG.5D [UR32], [UR70] ;  /* 0x00000020460073b5 */ /* 0x0003e20008020000 */
[----:B------:R-:W-:Y:S01]  /*21d90*/  UMOV UR26, UR72 ;  /* 0x00000048001a7c82 */ /* 0x000fe20008000000 */
[----:B------:R-:W-:Y:S01]  /*21da0*/  UIADD3 UR16, UPT, UPT, UR23, 0x2b400, URZ ;  /* 0x0002b40017107890 */ /* 0x000fe2000fffe0ff */
[----:B------:R3:W-:Y:S01]  /*21db0*/  UTMASTG.5D [UR24], [UR70] ;  /* 0x00000018460073b5 */ /* 0x0007e20008020000 */
[----:B------:R-:W-:Y:S01]  /*21dc0*/  UMOV UR18, UR73 ;  /* 0x0000004900127c82 */ /* 0x000fe20008000000 */
[----:B------:R-:W-:-:S06]  /*21dd0*/  UIADD3 UR8, UPT, UPT, UR23, 0x2bc00, URZ ;  /* 0x0002bc0017087890 */ /* 0x000fcc000fffe0ff */
[----:B------:R4:W-:Y:S01]  /*21de0*/  UTMASTG.5D [UR16], [UR70] ;  /* 0x00000010460073b5 */ /* 0x0009e20008020000 */
[----:B------:R-:W-:Y:S01]  /*21df0*/  UMOV UR10, UR31 ;  /* 0x0000001f000a7c82 */ /* 0x000fe20008000000 */
[----:B------:R-:W2:Y:S01]  /*21e00*/  LDCU UR31, c[0x0][0x38c] ;  /* 0x00007180ff1f77ac */ /* 0x000ea20008000800 */
[----:B------:R4:W-:Y:S01]  /*21e10*/  UTMASTG.5D [UR8], [UR70] ;  /* 0x00000008460073b5 */ /* 0x0009e20008020000 */
[----:B-1----:R-:W-:Y:S01]  /*21e20*/  UIADD3 UR32, UPT, UPT, UR23, 0x2c400, URZ ;  /* 0x0002c40017207890 */ /* 0x002fe2000fffe0ff */
[----:B------:R-:W-:Y:S01]  /*21e30*/  UMOV UR34, UR75 ;  /* 0x0000004b00227c82 */ /* 0x000fe20008000000 */
[----:B---3--:R-:W-:-:S07]  /*21e40*/  UIADD3 UR24, UPT, UPT, UR23, 0x2cc00, URZ ;  /* 0x0002cc0017187890 */ /* 0x008fce000fffe0ff */
[----:B------:R1:W-:Y:S01]  /*21e50*/  UTMASTG.5D [UR32], [UR70] ;  /* 0x00000020460073b5 */ /* 0x0003e20008020000 */
[----:B------:R-:W-:Y:S01]  /*21e60*/  UMOV UR26, UR76 ;  /* 0x0000004c001a7c82 */ /* 0x000fe20008000000 */
[----:B----4-:R-:W-:Y:S01]  /*21e70*/  UIADD3 UR16, UPT, UPT, UR23, 0x2d400, URZ ;  /* 0x0002d40017107890 */ /* 0x010fe2000fffe0ff */
[----:B------:R3:W-:Y:S01]  /*21e80*/  UTMASTG.5D [UR24], [UR70] ;  /* 0x00000018460073b5 */ /* 0x0007e20008020000 */
[----:B------:R-:W-:Y:S01]  /*21e90*/  UMOV UR18, UR77 ;  /* 0x0000004d00127c82 */ /* 0x000fe20008000000 */
[----:B------:R-:W-:-:S06]  /*21ea0*/  UIADD3 UR8, UPT, UPT, UR23, 0x2dc00, URZ ;  /* 0x0002dc0017087890 */ /* 0x000fcc000fffe0ff */
[----:B------:R4:W-:Y:S01]  /*21eb0*/  UTMASTG.5D [UR16], [UR70] ;  /* 0x00000010460073b5 */ /* 0x0009e20008020000 */
[----:B------:R-:W-:Y:S02]  /*21ec0*/  UMOV UR10, UR74 ;  /* 0x0000004a000a7c82 */ /* 0x000fe40008000000 */
        /* <DEDUP_REMOVED lines=9> */
[----:B--2---:R-:W-:-:S06]  /*21f60*/  UIADD3 UR8, UPT, UPT, UR23, 0x2fc00, URZ ;  /* 0x0002fc0017087890 */ /* 0x004fcc000fffe0ff */
[----:B------:R1:W-:Y:S01]  /*21f70*/  UTMASTG.5D [UR16], [UR70] ;  /* 0x00000010460073b5 */ /* 0x0003e20008020000 */
[----:B------:R-:W-:Y:S02]  /*21f80*/  UMOV UR10, UR42 ;  /* 0x0000002a000a7c82 */ /* 0x000fe40008000000 */
[----:B------:R1:W-:Y:S02]  /*21f90*/  UTMASTG.5D [UR8], [UR70] ;  /* 0x00000008460073b5 */ /* 0x0003e40008020000 */
[----:B-1----:R-:W-:Y:S01]  /*21fa0*/  NOP ;  /* 0x0000000000007918 */ /* 0x002fe20000000000 */
.L_x_413:
[----:B---3--:R-:W-:Y:S05]  /*21fb0*/  BSYNC.RECONVERGENT B0 ;  /* 0x0000000000007941 */ /* 0x008fea0003800200 */
.L_x_412:
[----:B------:R0:W-:Y:S01]  /*21fc0*/  UTMACMDFLUSH ;  /* 0x00000000000079b7 */ /* 0x0001e20000000000 */
[----:B------:R-:W-:Y:S05]  /*21fd0*/  BRA.U UP6, `(.L_x_414) ;  /* 0x0000000106047547 */ /* 0x000fea000b800000 */
[----:B------:R-:W-:Y:S05]  /*21fe0*/  BPT.TRAP 0x1 ;  /* 0x000000040000795c */ /* 0x000fea0000300000 */
.L_x_414:
[----:B-----5:R-:W2:Y:S02]  /*21ff0*/  SYNCS.PHASECHK.TRANS64.TRYWAIT P0, [UR23+0x380b8], R0 ;  /* 0x0380b800ff0075a7 */ /* 0x020ea40008001117 */
[----:B--2---:R-:W-:Y:S05]  /*22000*/  @!P0 BRA `(.L_x_415) ;  /* 0x0000002400a08947 */ /* 0x004fea0003800000 */
.L_x_527:
[----:B------:R-:W-:Y:S04]  /*22010*/  BSSY.RECONVERGENT B0, `(.L_x_416) ;  /* 0x00000ce000007945 */ /* 0x000fe80003800200 */
[----:B------:R-:W-:Y:S05]  /*22020*/  @!P1 BRA `(.L_x_417) ;  /* 0x0000000c00309947 */ /* 0x000fea0003800000 */
[----:B------:R-:W-:Y:S01]  /*22030*/  R2UR UR33, R18 ;  /* 0x00000000122172ca */ /* 0x000fe200000e0000 */
[----:B------:R-:W-:Y:S01]  /*22040*/  UIADD3 UR70, UP0, UPT, UR62, 0x400, URZ ;  /* 0x000004003e467890 */ /* 0x000fe2000ff1e0ff */
[----:B------:R-:W-:Y:S01]  /*22050*/  R2UR UR30, R16 ;  /* 0x00000000101e72ca */ /* 0x000fe200000e0000 */
[----:B------:R-:W-:Y:S01]  /*22060*/  UIADD3 UR56, UPT, UPT, UR23, 0x30000, URZ ;  /* 0x0003000017387890 */ /* 0x000fe2000fffe0ff */
[----:B------:R-:W-:Y:S01]  /*22070*/  R2UR UR22, R17 ;  /* 0x00000000111672ca */ /* 0x000fe200000e0000 */
[----:B------:R-:W-:Y:S01]  /*22080*/  UIADD3.X UR71, UPT, UPT, URZ, UR63, URZ, UP0, !UPT ;  /* 0x0000003fff477290 */ /* 0x000fe200087fe4ff */
[----:B------:R-:W-:Y:S01]  /*22090*/  R2UR UR55, R19 ;  /* 0x00000000133772ca */ /* 0x000fe200000e0000 */
[----:B------:R-:W-:Y:S01]  /*220a0*/  UIADD3 UR24, UPT, UPT, UR23, 0x30800, URZ ;  /* 0x0003080017187890 */ /* 0x000fe2000fffe0ff */
[----:B------:R-:W-:Y:S01]  /*220b0*/  MOV.SPILL R6, UR62 ;  /* 0x0000003e00067c02 */ /* 0x000fe20009000f00 */
[----:B------:R-:W-:Y:S01]  /*220c0*/  UMOV UR57, URZ ;  /* 0x000000ff00397c82 */ /* 0x000fe20008000000 */
[----:B------:R-:W-:Y:S01]  /*220d0*/  UIADD3 UR16, UPT, UPT, UR23, 0x31000, URZ ;  /* 0x0003100017107890 */ /* 0x000fe2000fffe0ff */
[----:B------:R-:W-:Y:S01]  /*220e0*/  MOV.SPILL R7, UR63 ;  /* 0x0000003f00077c02 */ /* 0x000fe20009000f00 */
[----:B------:R-:W-:Y:S01]  /*220f0*/  UIADD3 UR8, UPT, UPT, UR23, 0x31800, URZ ;  /* 0x0003180017087890 */ /* 0x000fe2000fffe0ff */
[----:B------:R-:W-:Y:S01]  /*22100*/  R2UR.FILL UR62, R6 ;  /* 0x00000000063e72ca */ /* 0x000fe200004e0000 */
[----:B------:R-:W-:Y:S01]  /*22110*/  UIADD3 UR58, UPT, UPT, UR33, 0x80, URZ ;  /* 0x00000080213a7890 */ /* 0x000fe2000fffe0ff */
[----:B------:R-:W-:Y:S01]  /*22120*/  R2UR.FILL UR63, R7 ;  /* 0x00000000073f72ca */ /* 0x000fe200004e0000 */
[----:B------:R-:W-:Y:S01]  /*22130*/  UIADD3 UR9, UPT, UPT, UR33, 0xc8, URZ ;  /* 0x000000c821097890 */ /* 0x000fe2000fffe0ff */
[----:B------:R-:W-:Y:S01]  /*22140*/  MOV.SPILL R14, UR39 ;  /* 0x00000027000e7c02 */ /* 0x000fe20009000f00 */
[----:B------:R-:W-:Y:S01]  /*22150*/  UIADD3 UR26, UPT, UPT, UR33, 0x88, URZ ;  /* 0x00000088211a7890 */ /* 0x000fe2000fffe0ff */
[----:B------:R-:W-:Y:S01]  /*22160*/  MOV.SPILL R13, UR38 ;  /* 0x00000026000d7c02 */ /* 0x000fe20009000f00 */
[----:B------:R-:W-:Y:S01]  /*22170*/  UIADD3 UR25, UPT, UPT, UR33, 0xb8, URZ ;  /* 0x000000b821197890 */ /* 0x000fe2000fffe0ff */
[----:B------:R-:W-:Y:S01]  /*22180*/  MOV.SPILL R22, UR15 ;  /* 0x0000000f00167c02 */ /* 0x000fe20009000f00 */
[----:B------:R-:W-:Y:S01]  /*22190*/  UMOV UR59, UR30 ;  /* 0x0000001e003b7c82 */ /* 0x000fe20008000000 */
[----:B------:R-:W-:Y:S01]  /*221a0*/  UMOV UR60, UR22 ;  /* 0x00000016003c7c82 */ /* 0x000fe20008000000 */
[----:B------:R-:W-:Y:S01]  /*221b0*/  UMOV UR61, UR55 ;  /* 0x00000037003d7c82 */ /* 0x000fe20008000000 */
[----:B------:R-:W-:Y:S01]  /*221c0*/  UIADD3 UR18, UPT, UPT, UR33, 0x90, URZ ;  /* 0x0000009021127890 */ /* 0x000fe2000fffe0ff */
[----:B-1----:R-:W-:Y:S01]  /*221d0*/  IMAD.U32 R3, RZ, RZ, UR9 ;  /* 0x00000009ff037e24 */ /* 0x002fe2000f8e00ff */
[----:B------:R-:W-:Y:S01]  /*221e0*/  UIADD3 UR17, UPT, UPT, UR33, 0xc0, URZ ;  /* 0x000000c021117890 */ /* 0x000fe2000fffe0ff */
[----:B------:R1:W-:Y:S01]  /*221f0*/  UTMASTG.5D [UR56], [UR70] ;  /* 0x00000038460073b5 */ /* 0x0003e20008020000 */
[----:B------:R-:W-:Y:S01]  /*22200*/  UIADD3 UR10, UPT, UPT, UR33, 0x98, URZ ;  /* 0x00000098210a7890 */ /* 0x000fe2000fffe0ff */
[----:B------:R-:W-:Y:S01]  /*22210*/  IMAD.U32 R5, RZ, RZ, UR25 ;  /* 0x00000019ff057e24 */ /* 0x000fe2000f8e00ff */
[----:B------:R-:W-:Y:S01]  /*22220*/  UMOV UR34, UR58 ;  /* 0x0000003a00227c82 */ /* 0x000fe20008000000 */
[----:B------:R-:W-:Y:S01]  /*22230*/  UIADD3 UR9, UPT, UPT, UR33, 0xd0, URZ ;  /* 0x000000d021097890 */ /* 0x000fe2000fffe0ff */
[----:B------:R-:W-:Y:S01]  /*22240*/  IMAD.U32 R4, RZ, RZ, UR17 ;  /* 0x00000011ff047e24 */ /* 0x000fe2000f8e00ff */
[----:B------:R-:W-:Y:S01]  /*22250*/  UMOV UR41, URZ ;  /* 0x000000ff00297c82 */ /* 0x000fe20008000000 */
[----:B------:R-:W-:Y:S01]  /*22260*/  UMOV UR27, UR30 ;  /* 0x0000001e001b7c82 */ /* 0x000fe20008000000 */
[----:B------:R-:W-:Y:S01]  /*22270*/  UMOV UR28, UR22 ;  /* 0x00000016001c7c82 */ /* 0x000fe20008000000 */
[----:B------:R-:W-:Y:S01]  /*22280*/  UMOV UR29, UR55 ;  /* 0x00000037001d7c82 */ /* 0x000fe20008000000 */
[----:B------:R-:W-:Y:S01]  /*22290*/  UMOV UR25, UR41 ;  /* 0x0000002900197c82 */ /* 0x000fe20008000000 */
[----:B------:R-:W-:Y:S01]  /*222a0*/  UMOV UR19, UR30 ;  /* 0x0000001e00137c82 */ /* 0x000fe20008000000 */
[----:B------:R-:W-:Y:S01]  /*222b0*/  UMOV UR20, UR22 ;  /* 0x0000001600147c82 */ /* 0x000fe20008000000 */
[----:B------:R-:W-:Y:S01]  /*222c0*/  UMOV UR21, UR55 ;  /* 0x0000003700157c82 */ /* 0x000fe20008000000 */
[----:B------:R-:W-:Y:S01]  /*222d0*/  IMAD.U32 R0, RZ, RZ, UR9 ;  /* 0x00000009ff007e24 */ /* 0x000fe2000f8e00ff */
[----:B------:R-:W-:Y:S01]  /*222e0*/  UMOV UR17, UR41 ;  /* 0x0000002900117c82 */ /* 0x000fe20008000000 */
[----:B------:R-:W-:Y:S01]  /*222f0*/  UMOV UR11, UR30 ;  /* 0x0000001e000b7c82 */ /* 0x000fe20008000000 */
[----:B------:R-:W-:Y:S01]  /*22300*/  UMOV UR12, UR22 ;  /* 0x00000016000c7c82 */ /* 0x000fe20008000000 */
[----:B------:R-:W-:Y:S01]  /*22310*/  UMOV UR13, UR55 ;  /* 0x00000037000d7c82 */ /* 0x000fe20008000000 */
[----:B------:R2:W-:Y:S01]  /*22320*/  UTMASTG.5D [UR24], [UR70] ;  /* 0x00000018460073b5 */ /* 0x0005e20008020000 */
[----:B------:R-:W-:Y:S01]  /*22330*/  UMOV UR9, UR41 ;  /* 0x0000002900097c82 */ /* 0x000fe20008000000 */
[----:B------:R-:W-:Y:S01]  /*22340*/  MOV.SPILL R20, UR10 ;  /* 0x0000000a00147c02 */ /* 0x000fe20009000f00 */
[----:B------:R-:W-:Y:S01]  /*22350*/  UIADD3 UR32, UPT, UPT, UR23, 0x33800, URZ ;  /* 0x0003380017207890 */ /* 0x000fe2000fffe0ff */
[----:B------:R-:W-:Y:S01]  /*22360*/  MOV.SPILL R12, UR34 ;  /* 0x00000022000c7c02 */ /* 0x000fe20009000f00 */
[----:B------:R-:W-:Y:S01]  /*22370*/  UIADD3 UR74, UPT, UPT, UR33, 0xd8, URZ ;  /* 0x000000d8214a7890 */ /* 0x000fe2000fffe0ff */
[----:B------:R-:W-:Y:S01]  /*22380*/  R2UR UR34, R5 ;  /* 0x00000000052272ca */ /* 0x000fe200000e0000 */
[----:B------:R-:W-:Y:S01]  /*22390*/  UIADD3 UR66, UPT, UPT, UR33, 0xe0, URZ ;  /* 0x000000e021427890 */ /* 0x000fe2000fffe0ff */
[----:B------:R3:W-:Y:S01]  /*223a0*/  UTMASTG.5D [UR16], [UR70] ;  /* 0x00000010460073b5 */ /* 0x0007e20008020000 */
[----:B------:R-:W-:Y:S01]  /*223b0*/  UIADD3 UR50, UPT, UPT, UR33, 0xf0, URZ ;  /* 0x000000f021327890 */ /* 0x000fe2000fffe0ff */
[----:B------:R-:W-:Y:S01]  /*223c0*/  MOV.SPILL R9, UR61 ;  /* 0x0000003d00097c02 */ /* 0x000fe20009000f00 */
[----:B------:R-:W-:Y:S01]  /*223d0*/  UIADD3 UR42, UPT, UPT, UR33, 0xf8, URZ ;  /* 0x000000f8212a7890 */ /* 0x000fe2000fffe0ff */
[----:B------:R-:W-:Y:S01]  /*223e0*/  MOV.SPILL R8, UR60 ;  /* 0x0000003c00087c02 */ /* 0x000fe20009000f00 */
[----:B------:R-:W-:Y:S01]  /*223f0*/  UMOV UR35, UR30 ;  /* 0x0000001e00237c82 */ /* 0x000fe20008000000 */
[----:B------:R-:W-:Y:S01]  /*22400*/  UMOV UR36, UR22 ;  /* 0x0000001600247c82 */ /* 0x000fe20008000000 */
[----:B------:R-:W-:Y:S01]  /*22410*/  UMOV UR37, UR55 ;  /* 0x0000003700257c82 */ /* 0x000fe20008000000 */
[----:B------:R4:W-:Y:S01]  /*22420*/  UTMASTG.5D [UR8], [UR70] ;  /* 0x00000008460073b5 */ /* 0x0009e20008020000 */
[----:B------:R-:W-:Y:S01]  /*22430*/  MOV.SPILL R7, UR59 ;  /* 0x0000003b00077c02 */ /* 0x000fe20009000f00 */
[----:B-1----:R-:W-:Y:S01]  /*22440*/  UIADD3 UR56, UPT, UPT, UR23, 0x32000, URZ ;  /* 0x0003200017387890 */ /* 0x002fe2000fffe0ff */
[----:B------:R-:W-:Y:S01]  /*22450*/  MOV.SPILL R21, UR14 ;  /* 0x0000000e00157c02 */ /* 0x000fe20009000f00 */
[----:B------:R-:W-:Y:S01]  /*22460*/  UIADD3 UR58, UPT, UPT, UR33, 0xa0, URZ ;  /* 0x000000a0213a7890 */ /* 0x000fe2000fffe0ff */
[----:B------:R-:W-:Y:S01]  /*22470*/  MOV.SPILL R11, UR63 ;  /* 0x0000003f000b7c02 */ /* 0x000fe20009000f00 */
[----:B------:R-:W-:Y:S01]  /*22480*/  UMOV UR57, UR41 ;  /* 0x0000002900397c82 */ /* 0x000fe20008000000 */
[----:B------:R-:W-:Y:S01]  /*22490*/  UIADD3 UR72, UPT, UPT, UR23, 0x35800, URZ ;  /* 0x0003580017487890 */ /* 0x000fe2000fffe0ff */
[----:B------:R-:W-:Y:S01]  /*224a0*/  MOV.SPILL R10, UR62 ;  /* 0x0000003e000a7c02 */ /* 0x000fe20009000f00 */
[----:B------:R-:W-:Y:S01]  /*224b0*/  UIADD3 UR64, UPT, UPT, UR23, 0x36000, URZ ;  /* 0x0003600017407890 */ /* 0x000fe2000fffe0ff */
[----:B------:R-:W-:Y:S01]  /*224c0*/  R2UR.FILL UR15, R22 ;  /* 0x00000000160f72ca */ /* 0x000fe200004e0000 */
[----:B------:R-:W-:Y:S01]  /*224d0*/  UMOV UR75, UR30 ;  /* 0x0000001e004b7c82 */ /* 0x000fe20008000000 */
[----:B------:R-:W-:Y:S01]  /*224e0*/  UMOV UR76, UR22 ;  /* 0x00000016004c7c82 */ /* 0x000fe20008000000 */
[----:B------:R1:W-:Y:S01]  /*224f0*/  UTMASTG.5D [UR56], [UR70] ;  /* 0x00000038460073b5 */ /* 0x0003e20008020000 */
[----:B------:R-:W-:Y:S01]  /*22500*/  UMOV UR77, UR55 ;  /* 0x00000037004d7c82 */ /* 0x000fe20008000000 */
[----:B------:R-:W-:Y:S01]  /*22510*/  UIADD3 UR48, UPT, UPT, UR23, 0x37000, URZ ;  /* 0x0003700017307890 */ /* 0x000fe2000fffe0ff */
[----:B------:R-:W-:Y:S01]  /*22520*/  R2UR.FILL UR14, R21 ;  /* 0x00000000150e72ca */ /* 0x000fe200004e0000 */
[----:B------:R-:W-:Y:S01]  /*22530*/  UMOV UR73, UR41 ;  /* 0x0000002900497c82 */ /* 0x000fe20008000000 */
[----:B------:R-:W-:Y:S01]  /*22540*/  UMOV UR67, UR30 ;  /* 0x0000001e00437c82 */ /* 0x000fe20008000000 */
[----:B------:R-:W-:Y:S01]  /*22550*/  UMOV UR68, UR22 ;  /* 0x0000001600447c82 */ /* 0x000fe20008000000 */
[----:B------:R-:W-:Y:S01]  /*22560*/  UMOV UR69, UR55 ;  /* 0x0000003700457c82 */ /* 0x000fe20008000000 */
[----:B------:R-:W-:Y:S01]  /*22570*/  UIADD3 UR40, UPT, UPT, UR23, 0x37800, URZ ;  /* 0x0003780017287890 */ /* 0x000fe2000fffe0ff */
[----:B------:R-:W-:Y:S01]  /*22580*/  R2UR.FILL UR39, R14 ;  /* 0x000000000e2772ca */ /* 0x000fe200004e0000 */
[----:B------:R-:W-:Y:S01]  /*22590*/  UMOV UR65, UR41 ;  /* 0x0000002900417c82 */ /* 0x000fe20008000000 */
[----:B--2---:R-:W-:Y:S01]  /*225a0*/  UIADD3 UR24, UPT, UPT, UR23, 0x30c00, URZ ;  /* 0x00030c0017187890 */ /* 0x004fe2000fffe0ff */
[----:B------:R-:W-:Y:S01]  /*225b0*/  R2UR.FILL UR38, R13 ;  /* 0x000000000d2672ca */ /* 0x000fe200004e0000 */
[----:B------:R-:W-:Y:S01]  /*225c0*/  UMOV UR51, UR30 ;  /* 0x0000001e00337c82 */ /* 0x000fe20008000000 */
[----:B------:R-:W-:Y:S01]  /*225d0*/  UMOV UR52, UR22 ;  /* 0x0000001600347c82 */ /* 0x000fe20008000000 */
[----:B------:R-:W-:Y:S01]  /*225e0*/  UMOV UR53, UR55 ;  /* 0x0000003700357c82 */ /* 0x000fe20008000000 */
[----:B------:R-:W-:Y:S01]  /*225f0*/  UMOV UR49, UR41 ;  /* 0x0000002900317c82 */ /* 0x000fe20008000000 */
[----:B------:R-:W-:Y:S01]  /*22600*/  UMOV UR43, UR30 ;  /* 0x0000001e002b7c82 */ /* 0x000fe20008000000 */
[----:B------:R-:W-:Y:S01]  /*22610*/  UMOV UR44, UR22 ;  /* 0x00000016002c7c82 */ /* 0x000fe20008000000 */
[----:B------:R-:W-:Y:S01]  /*22620*/  UMOV UR45, UR55 ;  /* 0x00000037002d7c82 */ /* 0x000fe20008000000 */
[----:B------:R-:W-:Y:S01]  /*22630*/  UMOV UR25, 0x40 ;  /* 0x0000004000197882 */ /* 0x000fe20000000000 */
[----:B---3--:R-:W-:Y:S01]  /*22640*/  UMOV UR17, 0x40 ;  /* 0x0000004000117882 */ /* 0x008fe20000000000 */
[----:B------:R-:W-:Y:S01]  /*22650*/  R2UR.FILL UR63, R11 ;  /* 0x000000000b3f72ca */ /* 0x000fe200004e0000 */
[----:B----4-:R-:W-:Y:S01]  /*22660*/  UMOV UR8, UR58 ;  /* 0x0000003a00087c82 */ /* 0x010fe20008000000 */
[----:B------:R-:W-:Y:S01]  /*22670*/  UIADD3 UR10, UPT, UPT, UR33, 0xa8, URZ ;  /* 0x000000a8210a7890 */ /* 0x000fe2000fffe0ff */
[----:B------:R-:W-:Y:S01]  /*22680*/  MOV.SPILL R15, UR8 ;  /* 0x00000008000f7c02 */ /* 0x000fe20009000f00 */
[----:B------:R-:W-:Y:S01]  /*22690*/  UIADD3 UR8, UPT, UPT, UR23, 0x32800, URZ ;  /* 0x0003280017087890 */ /* 0x000fe2000fffe0ff */
[----:B------:R-:W-:-:S04]  /*226a0*/  R2UR.FILL UR62, R10 ;  /* 0x000000000a3e72ca */ /* 0x000fc800004e0000 */
[----:B------:R-:W-:-:S04]  /*226b0*/  UMOV UR31, UR10 ;  /* 0x0000000a001f7c82 */ /* 0x000fc80008000000 */
[----:B------:R2:W-:Y:S01]  /*226c0*/  UTMASTG.5D [UR8], [UR70] ;  /* 0x00000008460073b5 */ /* 0x0005e20008020000 */
[----:B-1----:R-:W-:Y:S02]  /*226d0*/  UIADD3 UR58, UPT, UPT, UR33, 0xe8, URZ ;  /* 0x000000e8213a7890 */ /* 0x002fe4000fffe0ff */
[----:B------:R-:W-:-:S04]  /*226e0*/  UIADD3 UR56, UPT, UPT, UR23, 0x36800, URZ ;  /* 0x0003680017387890 */ /* 0x000fc8000fffe0ff */
[----:B------:R-:W-:Y:S02]  /*226f0*/  MOV.SPILL R6, UR58 ;  /* 0x0000003a00067c02 */ /* 0x000fe40009000f00 */
[----:B------:R-:W-:Y:S02]  /*22700*/  R2UR UR58, R0 ;  /* 0x00000000003a72ca */ /* 0x000fe400000e0000 */
[----:B------:R-:W-:Y:S01]  /*22710*/  MOV.SPILL R5, UR56 ;  /* 0x0000003800057c02 */ /* 0x000fe20009000f00 */
[----:B------:R-:W-:-:S10]  /*22720*/  UIADD3 UR56, UPT, UPT, UR23, 0x34000, URZ ;  /* 0x0003400017387890 */ /* 0x000fd4000fffe0ff */
[----:B------:R-:W-:Y:S02]  /*22730*/  MOV.SPILL R0, UR58 ;  /* 0x0000003a00007c02 */ /* 0x000fe40009000f00 */
[----:B------:R-:W-:-:S13]  /*22740*/  R2UR UR58, R3 ;  /* 0x00000000033a72ca */ /* 0x000fda00000e0000 */
[----:B------:R-:W-:Y:S01]  /*22750*/  MOV.SPILL R3, UR58 ;  /* 0x0000003a00037c02 */ /* 0x000fe20009000f00 */
[----:B--2---:R-:W-:Y:S01]  /*22760*/  UIADD3 UR8, UPT, UPT, UR23, 0x33000, URZ ;  /* 0x0003300017087890 */ /* 0x004fe2000fffe0ff */
[----:B------:R-:W-:Y:S01]  /*22770*/  R2UR UR58, R4 ;  /* 0x00000000043a72ca */ /* 0x000fe200000e0000 */
[----:B------:R-:W-:-:S03]  /*22780*/  UIADD3 UR10, UPT, UPT, UR33, 0xb0, URZ ;  /* 0x000000b0210a7890 */ /* 0x000fc6000fffe0ff */
[----:B------:R-:W-:-:S06]  /*22790*/  UMOV UR33, UR41 ;  /* 0x0000002900217c82 */ /* 0x000fcc0008000000 */
[----:B------:R1:W-:Y:S03]  /*227a0*/  UTMASTG.5D [UR8], [UR70] ;  /* 0x00000008460073b5 */ /* 0x0003e60008020000 */
[----:B------:R-:W-:Y:S01]  /*227b0*/  UMOV UR16, UR58 ;  /* 0x0000003a00107c82 */ /* 0x000fe20008000000 */
[----:B------:R2:W-:Y:S01]  /*227c0*/  UTMASTG.5D [UR32], [UR70] ;  /* 0x00000020460073b5 */ /* 0x0005e20008020000 */
[----:B------:R3:W-:Y:S01]  /*227d0*/  UTMASTG.5D [UR56], [UR70] ;  /* 0x00000038460073b5 */ /* 0x0007e20008020000 */
[----:B-1----:R-:W-:Y:S01]  /*227e0*/  R2UR.FILL UR8, R15 ;  /* 0x000000000f0872ca */ /* 0x002fe200004e0000 */
[----:B------:R-:W-:Y:S01]  /*227f0*/  UMOV UR13, UR34 ;  /* 0x00000022000d7c82 */ /* 0x000fe20008000000 */
[----:B------:R-:W-:Y:S01]  /*22800*/  UMOV UR12, UR10 ;  /* 0x0000000a000c7c82 */ /* 0x000fe20008000000 */
[----:B------:R-:W-:Y:S02]  /*22810*/  R2UR.FILL UR10, R20 ;  /* 0x00000000140a72ca */ /* 0x000fe400004e0000 */
[----:B--2---:R-:W-:Y:S01]  /*22820*/  R2UR.FILL UR34, R12 ;  /* 0x000000000c2272ca */ /* 0x004fe200004e0000 */
[----:B------:R-:W-:Y:S01]  /*22830*/  UIADD3 UR32, UPT, UPT, UR23, 0x30400, URZ ;  /* 0x0003040017207890 */ /* 0x000fe2000fffe0ff */
[----:B------:R-:W-:Y:S01]  /*22840*/  UMOV UR33, 0x40 ;  /* 0x0000004000217882 */ /* 0x000fe20000000000 */
[----:B---3--:R-:W-:Y:S01]  /*22850*/  R2UR.FILL UR58, R3 ;  /* 0x00000000033a72ca */ /* 0x008fe200004e0000 */
[----:B------:R-:W-:-:S12]  /*22860*/  UIADD3 UR56, UPT, UPT, UR23, 0x34800, URZ ;  /* 0x0003480017387890 */ /* 0x000fd8000fffe0ff */
[----:B------:R1:W-:Y:S01]  /*22870*/  UTMASTG.5D [UR56], [UR70] ;  /* 0x00000038460073b5 */ /* 0x0003e20008020000 */
[----:B------:R-:W-:Y:S01]  /*22880*/  UMOV UR9, UR58 ;  /* 0x0000003a00097c82 */ /* 0x000fe20008000000 */
[----:B-1----:R-:W-:Y:S01]  /*22890*/  R2UR.FILL UR58, R0 ;  /* 0x00000000003a72ca */ /* 0x002fe200004e0000 */
[----:B------:R-:W-:-:S12]  /*228a0*/  UIADD3 UR56, UPT, UPT, UR23, 0x35000, URZ ;  /* 0x0003500017387890 */ /* 0x000fd8000fffe0ff */
[----:B------:R1:W-:Y:S01]  /*228b0*/  UTMASTG.5D [UR56], [UR70] ;  /* 0x00000038460073b5 */ /* 0x0003e20008020000 */
[----:B------:R-:W-:Y:S01]  /*228c0*/  UMOV UR11, UR58 ;  /* 0x0000003a000b7c82 */ /* 0x000fe20008000000 */
[----:B------:R2:W-:Y:S01]  /*228d0*/  UTMASTG.5D [UR72], [UR70] ;  /* 0x00000048460073b5 */ /* 0x0005e20008020000 */
[----:B------:R3:W-:Y:S01]  /*228e0*/  UTMASTG.5D [UR64], [UR70] ;  /* 0x00000040460073b5 */ /* 0x0007e20008020000 */
[----:B-1----:R-:W-:Y:S02]  /*228f0*/  R2UR.FILL UR61, R9 ;  /* 0x00000000093d72ca */ /* 0x002fe400004e0000 */
[----:B------:R-:W-:Y:S02]  /*22900*/  R2UR.FILL UR60, R8 ;  /* 0x00000000083c72ca */ /* 0x000fe400004e0000 */
[----:B------:R-:W-:Y:S02]  /*22910*/  R2UR.FILL UR59, R7 ;  /* 0x00000000073b72ca */ /* 0x000fe400004e0000 */
[----:B------:R-:W-:-:S02]  /*22920*/  R2UR.FILL UR58, R6 ;  /* 0x00000000063a72ca */ /* 0x000fc400004e0000 */
[----:B------:R-:W-:Y:S01]  /*22930*/  R2UR.FILL UR56, R5 ;  /* 0x00000000053872ca */ /* 0x000fe200004e0000 */
[----:B--2---:R-:W-:Y:S01]  /*22940*/  UMOV UR75, UR16 ;  /* 0x00000010004b7c82 */ /* 0x004fe20008000000 */
[----:B------:R-:W-:Y:S01]  /*22950*/  UIADD3 UR16, UPT, UPT, UR23, 0x31400, URZ ;  /* 0x0003140017107890 */ /* 0x000fe2000fffe0ff */
[----:B------:R-:W-:Y:S01]  /*22960*/  UMOV UR73, UR13 ;  /* 0x0000000d00497c82 */ /* 0x000fe20008000000 */
[----:B------:R-:W-:Y:S01]  /*22970*/  UMOV UR72, UR12 ;  /* 0x0000000c00487c82 */ /* 0x000fe20008000000 */
[----:B------:R-:W-:Y:S01]  /*22980*/  UMOV UR77, UR11 ;  /* 0x0000000b004d7c82 */ /* 0x000fe20008000000 */
[----:B------:R-:W-:Y:S01]  /*22990*/  UMOV UR76, UR9 ;  /* 0x00000009004c7c82 */ /* 0x000fe20008000000 */
[----:B---3--:R-:W-:Y:S01]  /*229a0*/  UMOV UR69, UR8 ;  /* 0x0000000800457c82 */ /* 0x008fe20008000000 */
[----:B------:R-:W-:Y:S01]  /*229b0*/  UIADD3 UR8, UPT, UPT, UR23, 0x31c00, URZ ;  /* 0x00031c0017087890 */ /* 0x000fe2000fffe0ff */
[----:B------:R-:W-:Y:S01]  /*229c0*/  UMOV UR9, 0x40 ;  /* 0x0000004000097882 */ /* 0x000fe20000000000 */
[----:B------:R-:W-:-:S03]  /*229d0*/  UMOV UR11, UR30 ;  /* 0x0000001e000b7c82 */ /* 0x000fc60008000000 */
[----:B------:R-:W-:Y:S01]  /*229e0*/  UTMASTG.5D [UR56], [UR70] ;  /* 0x00000038460073b5 */ /* 0x000fe20008020000 */
[----:B------:R-:W-:Y:S01]  /*229f0*/  UMOV UR12, UR22 ;  /* 0x00000016000c7c82 */ /* 0x000fe20008000000 */
[----:B------:R-:W-:Y:S01]  /*22a00*/  UMOV UR13, UR55 ;  /* 0x00000037000d7c82 */ /* 0x000fe20008000000 */
[----:B------:R-:W2:Y:S01]  /*22a10*/  S2UR UR30, SR_CgaCtaId ;  /* 0x00000000001e79c3 */ /* 0x000ea20000008800 */
[----:B------:R-:W3:Y:S01]  /*22a20*/  LDCU UR22, c[0x0][0x900] ;  /* 0x00012000ff1677ac */ /* 0x000ee20008000800 */
[----:B------:R-:W-:Y:S01]  /*22a30*/  UTMASTG.5D [UR48], [UR70] ;  /* 0x00000030460073b5 */ /* 0x000fe20008020000 */
[----:B------:R-:W-:Y:S01]  /*22a40*/  UTMASTG.5D [UR40], [UR70] ;  /* 0x00000028460073b5 */ /* 0x000fe20008020000 */
[----:B------:R1:W-:Y:S01]  /*22a50*/  UTMASTG.5D [UR32], [UR70] ;  /* 0x00000020460073b5 */ /* 0x0003e20008020000 */
[----:B------:R4:W-:Y:S01]  /*22a60*/  UTMASTG.5D [UR24], [UR70] ;  /* 0x00000018460073b5 */ /* 0x0009e20008020000 */
[----:B------:R5:W-:Y:S01]  /*22a70*/  UTMASTG.5D [UR16], [UR70] ;  /* 0x00000010460073b5 */ /* 0x000be20008020000 */
[----:B------:R5:W-:Y:S01]  /*22a80*/  UTMASTG.5D [UR8], [UR70] ;  /* 0x00000008460073b5 */ /* 0x000be20008020000 */
[----:B-1----:R-:W-:Y:S01]  /*22a90*/  UIADD3 UR32, UPT, UPT, UR23, 0x32400, URZ ;  /* 0x0003240017207890 */ /* 0x002fe2000fffe0ff */
[----:B------:R-:W-:Y:S01]  /*22aa0*/  UMOV UR34, UR69 ;  /* 0x0000004500227c82 */ /* 0x000fe20008000000 */
[----:B----4-:R-:W-:-:S07]  /*22ab0*/  UIADD3 UR24, UPT, UPT, UR23, 0x32c00, URZ ;  /* 0x00032c0017187890 */ /* 0x010fce000fffe0ff */
[----:B------:R1:W-:Y:S01]  /*22ac0*/  UTMASTG.5D [UR32], [UR70] ;  /* 0x00000020460073b5 */ /* 0x0003e20008020000 */
[----:B------:R-:W-:Y:S01]  /*22ad0*/  UMOV UR26, UR31 ;  /* 0x0000001f001a7c82 */ /* 0x000fe20008000000 */
[----:B------:R-:W4:Y:S01]  /*22ae0*/  LDCU UR31, c[0x0][0x38c] ;  /* 0x00007180ff1f77ac */ /* 0x000f220008000800 */
[----:B-----5:R-:W-:Y:S01]  /*22af0*/  UIADD3 UR16, UPT, UPT, UR23, 0x33400, URZ ;  /* 0x0003340017107890 */ /* 0x020fe2000fffe0ff */
        /* <DEDUP_REMOVED lines=8> */
[----:B-----5:R-:W-:-:S07]  /*22b80*/  UIADD3 UR24, UPT, UPT, UR23, 0x34c00, URZ ;  /* 0x00034c0017187890 */ /* 0x020fce000fffe0ff */
[----:B------:R1:W-:Y:S01]  /*22b90*/  UTMASTG.5D [UR32], [UR70] ;  /* 0x00000020460073b5 */ /* 0x0003e20008020000 */
[----:B------:R-:W-:Y:S01]  /*22ba0*/  UMOV UR26, UR76 ;  /* 0x0000004c001a7c82 */ /* 0x000fe20008000000 */
[----:B---3--:R-:W-:Y:S01]  /*22bb0*/  UIADD3 UR16, UPT, UPT, UR23, 0x35400, URZ ;  /* 0x0003540017107890 */ /* 0x008fe2000fffe0ff */
[----:B------:R3:W-:Y:S01]  /*22bc0*/  UTMASTG.5D [UR24], [UR70] ;  /* 0x00000018460073b5 */ /* 0x0007e20008020000 */
[----:B------:R-:W-:Y:S01]  /*22bd0*/  UMOV UR18, UR77 ;  /* 0x0000004d00127c82 */ /* 0x000fe20008000000 */
[----:B--2---:R-:W-:-:S06]  /*22be0*/  UIADD3 UR8, UPT, UPT, UR23, 0x35c00, URZ ;  /* 0x00035c0017087890 */ /* 0x004fcc000fffe0ff */
        /* <DEDUP_REMOVED lines=8> */
[----:B--2---:R-:W-:Y:S01]  /*22c70*/  UIADD3 UR16, UPT, UPT, UR23, 0x37400, URZ ;  /* 0x0003740017107890 */ /* 0x004fe2000fffe0ff */
[----:B------:R3:W-:Y:S01]  /*22c80*/  UTMASTG.5D [UR24], [UR70] ;  /* 0x00000018460073b5 */ /* 0x0007e20008020000 */
[----:B------:R-:W-:Y:S01]  /*22c90*/  UMOV UR18, UR50 ;  /* 0x0000003200127c82 */ /* 0x000fe20008000000 */
[----:B-----5:R-:W-:-:S06]  /*22ca0*/  UIADD3 UR8, UPT, UPT, UR23, 0x37c00, URZ ;  /* 0x00037c0017087890 */ /* 0x020fcc000fffe0ff */
[----:B------:R3:W-:Y:S01]  /*22cb0*/  UTMASTG.5D [UR16], [UR70] ;  /* 0x00000010460073b5 */ /* 0x0007e20008020000 */
[----:B------:R-:W-:Y:S02]  /*22cc0*/  UMOV UR10, UR42 ;  /* 0x0000002a000a7c82 */ /* 0x000fe40008000000 */
[----:B------:R3:W-:Y:S02]  /*22cd0*/  UTMASTG.5D [UR8], [UR70] ;  /* 0x00000008460073b5 */ /* 0x0007e40008020000 */
[----:B---34-:R-:W-:Y:S01]  /*22ce0*/  NOP ;  /* 0x0000000000007918 */ /* 0x018fe20000000000 */
.L_x_417:
[----:B------:R-:W-:Y:S05]  /*22cf0*/  BSYNC.RECONVERGENT B0 ;  /* 0x0000000000007941 */ /* 0x000fea0003800200 */
.L_x_416:
[----:B------:R0:W-:Y:S01]  /*22d00*/  UTMACMDFLUSH ;  /* 0x00000000000079b7 */ /* 0x0001e20000000000 */
[----:B------:R-:W-:-:S04]  /*22d10*/  DEPBAR.LE SB0, 0x1 ;  /* 0x000080400000791a */ /* 0x000fc80000000000 */
[----:B------:R-:W-:Y:S05]  /*22d20*/  BRA.U UP6, `(.L_x_418) ;  /* 0x0000000106047547 */ /* 0x000fea000b800000 */
[----:B------:R-:W-:Y:S05]  /*22d30*/  BPT.TRAP 0x1 ;  /* 0x000000040000795c */ /* 0x000fea0000300000 */
.L_x_418:
[----:B------:R-:W-:-:S04]  /*22d40*/  UIADD3 UR8, UPT, UPT, UR23, 0x380c0, URZ ;  /* 0x000380c017087890 */ /* 0x000fc8000fffe0ff */
[----:B------:R-:W-:-:S09]  /*22d50*/  UPRMT UR8, UR30, 0x654, UR8 ;  /* 0x000006541e087896 */ /* 0x000fd20008000008 */
[----:B------:R-:W-:Y:S01]  /*22d60*/  SYNCS.ARRIVE.TRANS64.RED.A1T0 RZ, [UR8], RZ ;  /* 0x000000ffffff79a7 */ /* 0x000fe20008100408 */
[----:B------:R-:W-:-:S04]  /*22d70*/  DEPBAR.LE SB0, 0x0 ;  /* 0x000080000000791a */ /* 0x000fc80000000000 */
[----:B------:R-:W-:Y:S05]  /*22d80*/  BRA.U UP6, `(.L_x_419) ;  /* 0x0000000106047547 */ /* 0x000fea000b800000 */
[----:B------:R-:W-:Y:S05]  /*22d90*/  BPT.TRAP 0x1 ;  /* 0x000000040000795c */ /* 0x000fea0000300000 */
.L_x_419:
[----:B------:R-:W-:Y:S01]  /*22da0*/  UIADD3 UR23, UPT, UPT, UR23, 0x380c8, URZ ;  /* 0x000380c817177890 */ /* 0x000fe2000fffe0ff */
[----:B-1----:R-:W-:Y:S01]  /*22db0*/  HFMA2 R0, -RZ, RZ, 0, 5.9604644775390625e-08 ;  /* 0x00000001ff007431 */ /* 0x002fe200000001ff */
[----:B------:R-:W-:Y:S02]  /*22dc0*/  LOP3.LUT R2, R2, 0x1, RZ, 0x3c, !PT ;  /* 0x0000000102027812 */ /* 0x000fe400078e3cff */
[----:B------:R-:W-:-:S09]  /*22dd0*/  UPRMT UR23, UR30, 0x654, UR23 ;  /* 0x000006541e177896 */ /* 0x000fd20008000017 */
[----:B------:R-:W-:Y:S03]  /*22de0*/  SYNCS.ARRIVE.TRANS64.RED.A1T0 RZ, [UR23], RZ ;  /* 0x000000ffffff79a7 */ /* 0x000fe60008100417 */
.L_x_409:
[----:B------:R-:W1:Y:S02]  /*22df0*/  LDCU UR8, c[0x0][0x370] ;  /* 0x00006e00ff0877ac */ /* 0x000e640008000800 */
[----:B-1----:R-:W-:-:S04]  /*22e00*/  UIADD3 UR38, UPT, UPT, UR8, UR38, URZ ;  /* 0x0000002608267290 */ /* 0x002fc8000fffe0ff */
[----:B---3--:R-:W-:-:S09]  /*22e10*/  UISETP.GE.AND UP0, UPT, UR38, UR22, UPT ;  /* 0x000000162600728c */ /* 0x008fd2000bf06270 */
[----:B------:R-:W-:Y:S05]  /*22e20*/  BRA.U !UP0, `(.L_x_420) ;  /* 0xffffffd908e07547 */ /* 0x000fea000b83ffff */
[----:B------:R-:W-:-:S13]  /*22e30*/  LOP3.LUT P0, RZ, R0, 0xff, RZ, 0xc0, !PT ;  /* 0x000000ff00ff7812 */ /* 0x000fda000780c0ff */
[----:B------:R-:W-:Y:S05]  /*22e40*/  @!P0 EXIT ;  /* 0x000000000000894d */ /* 0x000fea0003800000 */
[----:B------:R-:W1:Y:S01]  /*22e50*/  S2UR UR4, SR_CgaCtaId ;  /* 0x00000000000479c3 */ /* 0x000e620000008800 */
[----:B------:R-:W-:Y:S01]  /*22e60*/  UMOV UR5, 0x400 ;  /* 0x0000040000057882 */ /* 0x000fe20000000000 */
[----:B------:R-:W-:Y:S01]  /*22e70*/  UMOV UR6, 0x40 ;  /* 0x0000004000067882 */ /* 0x000fe20000000000 */
[----:B------:R-:W-:Y:S02]  /*22e80*/  IMAD.MOV.U32 R2, RZ, RZ, 0xffff ;  /* 0x0000ffffff027424 */ /* 0x000fe400078e00ff */
[----:B------:R-:W-:Y:S01]  /*22e90*/  IMAD.MOV.U32 R0, RZ, RZ, 0x1 ;  /* 0x00000001ff007424 */ /* 0x000fe200078e00ff */
[----:B-1----:R-:W-:Y:S02]  /*22ea0*/  ULEA UR5, UR4, UR5, 0x18 ;  /* 0x0000000504057291 */ /* 0x002fe4000f8ec0ff */
[----:B------:R-:W-:-:S07]  /*22eb0*/  ULEA UR6, UR4, UR6, 0x18 ;  /* 0x0000000604067291 */ /* 0x000fce000f8ec0ff */
[----:B------:R-:W1:Y:S01]  /*22ec0*/  LDS R3, [UR5+0x380e0] ;  /* 0x0380e005ff037984 */ /* 0x000e620008000800 */
[----:B------:R-:W-:-:S03]  /*22ed0*/  NOP ;  /* 0x0000000000007918 */ /* 0x000fc60000000000 */
[----:B------:R-:W2:Y:S01]  /*22ee0*/  LDS R5, [UR6+0x14] ;  /* 0x00001406ff057984 */ /* 0x000ea20008000800 */
[----:B-1----:R-:W-:-:S04]  /*22ef0*/  LOP3.LUT R3, R3, 0xffff, RZ, 0xc0, !PT ;  /* 0x0000ffff03037812 */ /* 0x002fc800078ec0ff */
[----:B------:R-:W-:-:S04]  /*22f00*/  SHF.R.U32.HI R3, RZ, 0x5, R3 ;  /* 0x00000005ff037819 */ /* 0x000fc80000011603 */
[-C--:B------:R-:W-:Y:S02]  /*22f10*/  SHF.L.U32 R2, R2, R3.reuse, RZ ;  /* 0x0000000302027219 */ /* 0x080fe400000006ff */
[----:B------:R-:W-:Y:S02]  /*22f20*/  SHF.L.U32 R0, R0, R3, RZ ;  /* 0x0000000300007219 */ /* 0x000fe400000006ff */
[----:B--2---:R-:W-:-:S04]  /*22f30*/  LOP3.LUT R5, R5, R2, RZ, 0xc0, !PT ;  /* 0x0000000205057212 */ /* 0x004fc800078ec0ff */
[----:B------:R-:W-:-:S13]  /*22f40*/  ISETP.NE.AND P0, PT, R5, R2, PT ;  /* 0x000000020500720c */ /* 0x000fda0003f05270 */
[----:B------:R-:W-:Y:S05]  /*22f50*/  @P0 BRA `(.L_x_421) ;  /* 0x00000000005c0947 */ /* 0x000fea0003800000 */
[----:B------:R-:W1:Y:S02]  /*22f60*/  LDS R3, [UR6+0x18] ;  /* 0x00001806ff037984 */ /* 0x000e640008000800 */
[----:B-1----:R-:W-:-:S04]  /*22f70*/  LOP3.LUT R3, R3, R0, RZ, 0xc0, !PT ;  /* 0x0000000003037212 */ /* 0x002fc800078ec0ff */
[----:B------:R-:W-:-:S13]  /*22f80*/  ISETP.NE.AND P0, PT, R3, R0, PT ;  /* 0x000000000300720c */ /* 0x000fda0003f05270 */
[----:B------:R-:W-:Y:S05]  /*22f90*/  @P0 BRA `(.L_x_422) ;  /* 0x0000000000400947 */ /* 0x000fea0003800000 */
[----:B------:R-:W-:Y:S01]  /*22fa0*/  R2UR UR8, R2 ;  /* 0x00000000020872ca */ /* 0x000fe200000e0000 */
[----:B------:R-:W1:Y:S01]  /*22fb0*/  S2R R3, SR_LANEID ;  /* 0x0000000000037919 */ /* 0x000e620000000000 */
[----:B------:R-:W-:Y:S01]  /*22fc0*/  LOP3.LUT R4, RZ, R0, RZ, 0x33, !PT ;  /* 0x00000000ff047212 */ /* 0x000fe200078e33ff */
[----:B------:R-:W-:Y:S02]  /*22fd0*/  VOTEU.ANY UR7, UPT, PT ;  /* 0x0000000000077886 */ /* 0x000fe400038e0100 */
[----:B------:R-:W-:Y:S01]  /*22fe0*/  UFLO.U32 UR7, UR7 ;  /* 0x00000007000772bd */ /* 0x000fe200080e0000 */
[----:B------:R-:W2:Y:S07]  /*22ff0*/  REDUX UR4, R4 ;  /* 0x00000000040473c4 */ /* 0x000eae0000000000 */
[----:B------:R-:W-:-:S06]  /*23000*/  ULOP3.LUT UR8, URZ, UR8, URZ, 0x33, !UPT ;  /* 0x00000008ff087292 */ /* 0x000fcc000f8e33ff */
[----:B------:R-:W-:-:S04]  /*23010*/  IMAD.U32 R2, RZ, RZ, UR8 ;  /* 0x00000008ff027e24 */ /* 0x000fc8000f8e00ff */
[----:B------:R-:W3:Y:S02]  /*23020*/  REDUX UR5, R2 ;  /* 0x00000000020573c4 */ /* 0x000ee40000000000 */
[----:B------:R4:W-:Y:S01]  /*23030*/  UTCATOMSWS.AND URZ, UR8 ;  /* 0x0000000800ff79e3 */ /* 0x0009e20008000000 */
[----:B--2---:R-:W-:Y:S01]  /*23040*/  IMAD.U32 R0, RZ, RZ, UR4 ;  /* 0x00000004ff007e24 */ /* 0x004fe2000f8e00ff */
[----:B-1----:R-:W-:Y:S01]  /*23050*/  ISETP.EQ.U32.AND P0, PT, R3, UR7, PT ;  /* 0x0000000703007c0c */ /* 0x002fe2000bf02070 */
[----:B---3--:R-:W-:-:S12]  /*23060*/  IMAD.U32 R3, RZ, RZ, UR5 ;  /* 0x00000005ff037e24 */ /* 0x008fd8000f8e00ff */
[----:B------:R4:W-:Y:S04]  /*23070*/  @P0 ATOMS.AND RZ, [UR6+0x14], R3 ;  /* 0x00001403ffff098c */ /* 0x0009e8000a800006 */
[----:B------:R4:W-:Y:S01]  /*23080*/  @P0 ATOMS.AND RZ, [UR6+0x18], R0 ;  /* 0x00001800ffff098c */ /* 0x0009e2000a800006 */
[----:B------:R-:W-:Y:S05]  /*23090*/  BRA `(.L_x_423) ;  /* 0x0000000000147947 */ /* 0x000fea0003800000 */
.L_x_422:
[----:B------:R-:W-:Y:S02]  /*230a0*/  MOV R2, 0x230c0 ;  /* 0x000230c000027802 */ /* 0x000fe40000000f00 */
[----:B------:R-:W-:Y:S05]  /*230b0*/  CALL.REL.NOINC `($__internal_0_$__cuda_sm10x_tcgen05_guardrail_trap_col_being_dealloced_not_returned_by_alloc) ;  /* 0x00000014008c7944 */ /* 0x000fea0003c00000 */
[----:B------:R-:W-:Y:S05]  /*230c0*/  BRA `(.L_x_423) ;  /* 0x0000000000087947 */ /* 0x000fea0003800000 */
.L_x_421:
[----:B------:R-:W-:Y:S02]  /*230d0*/  MOV R2, 0x230f0 ;  /* 0x000230f000027802 */ /* 0x000fe40000000f00 */
[----:B------:R-:W-:Y:S05]  /*230e0*/  CALL.REL.NOINC `($__internal_2_$__cuda_sm10x_tcgen05_guardrail_trap_unallocated_columns_being_dealloced) ;  /* 0x0000001400987944 */ /* 0x000fea0003c00000 */
.L_x_423:
[----:B------:R-:W-:Y:S01]  /*230f0*/  NOP ;  /* 0x0000000000007918 */ /* 0x000fe20000000000 */
[----:B----4-:R-:W-:Y:S05]  /*23100*/  EXIT ;  /* 0x000000000000794d */ /* 0x010fea0003800000 */
.L_x_37:
[----:B-1----:R-:W-:-:S07]  /*23110*/  MOV R0, UR21 ;  /* 0x0000001500007c02 */ /* 0x002fce0008000f00 */
.L_x_424:
[----:B-1----:R1:W2:Y:S02]  /*23120*/  SYNCS.PHASECHK.TRANS64.TRYWAIT P0, [R0+URZ+0x38000], R7 ;  /* 0x03800007000075a7 */ /* 0x0022a400080011ff */
[----:B--2---:R-:W-:Y:S05]  /*23130*/  @!P0 NANOSLEEP.SYNCS 0x989680 ;  /* 0x009896800000895d */ /* 0x004fea0003900000 */
[----:B------:R-:W2:Y:S02]  /*23140*/  @!P0 SYNCS.PHASECHK.TRANS64 P0, [R0+URZ+0x38000], R7 ;  /* 0x03800007000085a7 */ /* 0x000ea400080010ff */
[----:B--2---:R-:W-:Y:S05]  /*23150*/  @!P0 BRA `(.L_x_424) ;  /* 0xfffffffc00f08947 */ /* 0x004fea000383ffff */
[----:B------:R-:W-:Y:S05]  /*23160*/  BRA `(.L_x_425) ;  /* 0xfffffdec00107947 */ /* 0x000fea000383ffff */
.L_x_39:
[----:B------:R-:W-:-:S07]  /*23170*/  MOV R0, UR4 ;  /* 0x0000000400007c02 */ /* 0x000fce0008000f00 */
.L_x_426:
[----:B-1----:R1:W2:Y:S02]  /*23180*/  SYNCS.PHASECHK.TRANS64.TRYWAIT P0, [R0+URZ+0x38020], R3 ;  /* 0x03802003000075a7 */ /* 0x0022a400080011ff */
[----:B--2---:R-:W-:Y:S05]  /*23190*/  @!P0 NANOSLEEP.SYNCS 0x989680 ;  /* 0x009896800000895d */ /* 0x004fea0003900000 */
[----:B------:R-:W2:Y:S02]  /*231a0*/  @!P0 SYNCS.PHASECHK.TRANS64 P0, [R0+URZ+0x38020], R3 ;  /* 0x03802003000085a7 */ /* 0x000ea400080010ff */
[----:B--2---:R-:W-:Y:S05]  /*231b0*/  @!P0 BRA `(.L_x_426) ;  /* 0xfffffffc00f08947 */ /* 0x004fea000383ffff */
[----:B------:R-:W-:Y:S05]  /*231c0*/  BRA `(.L_x_427) ;  /* 0xfffffdec00187947 */ /* 0x000fea000383ffff */
.L_x_41:
[----:B------:R-:W-:-:S07]  /*231d0*/  MOV R0, UR21 ;  /* 0x0000001500007c02 */ /* 0x000fce0008000f00 */
.L_x_428:
[----:B-1----:R1:W2:Y:S02]  /*231e0*/  SYNCS.PHASECHK.TRANS64.TRYWAIT P0, [R0+URZ+0x38058], R9 ;  /* 0x03805809000075a7 */ /* 0x0022a400080011ff */
[----:B--2---:R-:W-:Y:S05]  /*231f0*/  @!P0 NANOSLEEP.SYNCS 0x989680 ;  /* 0x009896800000895d */ /* 0x004fea0003900000 */
[----:B------:R-:W2:Y:S02]  /*23200*/  @!P0 SYNCS.PHASECHK.TRANS64 P0, [R0+URZ+0x38058], R9 ;  /* 0x03805809000085a7 */ /* 0x000ea400080010ff */
[----:B--2---:R-:W-:Y:S05]  /*23210*/  @!P0 BRA `(.L_x_428) ;  /* 0xfffffffc00f08947 */ /* 0x004fea000383ffff */
[----:B------:R-:W-:Y:S05]  /*23220*/  BRA `(.L_x_429) ;  /* 0xfffffdec00407947 */ /* 0x000fea000383ffff */
.L_x_45:
[----:B------:R-:W-:-:S07]  /*23230*/  MOV R0, UR21 ;  /* 0x0000001500007c02 */ /* 0x000fce0008000f00 */
.L_x_430:
[----:B-1----:R1:W2:Y:S02]  /*23240*/  SYNCS.PHASECHK.TRANS64.TRYWAIT P0, [R0+URZ+0x38008], R7 ;  /* 0x03800807000075a7 */ /* 0x0022a400080011ff */
[----:B--2---:R-:W-:Y:S05]  /*23250*/  @!P0 NANOSLEEP.SYNCS 0x989680 ;  /* 0x009896800000895d */ /* 0x004fea0003900000 */
[----:B------:R-:W2:Y:S02]  /*23260*/  @!P0 SYNCS.PHASECHK.TRANS64 P0, [R0+URZ+0x38008], R7 ;  /* 0x03800807000085a7 */ /* 0x000ea400080010ff */
[----:B--2---:R-:W-:Y:S05]  /*23270*/  @!P0 BRA `(.L_x_430) ;  /* 0xfffffffc00f08947 */ /* 0x004fea000383ffff */
[----:B------:R-:W-:Y:S05]  /*23280*/  BRA `(.L_x_431) ;  /* 0xfffffdf0005c7947 */ /* 0x000fea000383ffff */
.L_x_47:
[----:B------:R-:W-:-:S07]  /*23290*/  MOV R0, UR21 ;  /* 0x0000001500007c02 */ /* 0x000fce0008000f00 */
.L_x_432:
[----:B-1----:R1:W2:Y:S02]  /*232a0*/  SYNCS.PHASECHK.TRANS64.TRYWAIT P0, [R0+URZ+0x38068], R7 ;  /* 0x03806807000075a7 */ /* 0x0022a400080011ff */
[----:B--2---:R-:W-:Y:S05]  /*232b0*/  @!P0 NANOSLEEP.SYNCS 0x989680 ;  /* 0x009896800000895d */ /* 0x004fea0003900000 */
[----:B------:R-:W2:Y:S02]  /*232c0*/  @!P0 SYNCS.PHASECHK.TRANS64 P0, [R0+URZ+0x38068], R7 ;  /* 0x03806807000085a7 */ /* 0x000ea400080010ff */
[----:B--2---:R-:W-:Y:S05]  /*232d0*/  @!P0 BRA `(.L_x_432) ;  /* 0xfffffffc00f08947 */ /* 0x004fea000383ffff */
[----:B------:R-:W-:Y:S05]  /*232e0*/  BRA `(.L_x_433) ;  /* 0xfffffdf000647947 */ /* 0x000fea000383ffff */
.L_x_51:
[----:B------:R-:W-:-:S07]  /*232f0*/  MOV R0, UR4 ;  /* 0x0000000400007c02 */ /* 0x000fce0008000f00 */
.L_x_434:
[----:B--2---:R2:W3:Y:S02]  /*23300*/  SYNCS.PHASECHK.TRANS64.TRYWAIT P0, [R0+URZ+0x38020], R3 ;  /* 0x03802003000075a7 */ /* 0x0044e400080011ff */
[----:B---3--:R-:W-:Y:S05]  /*23310*/  @!P0 NANOSLEEP.SYNCS 0x989680 ;  /* 0x009896800000895d */ /* 0x008fea0003900000 */
[----:B------:R-:W3:Y:S02]  /*23320*/  @!P0 SYNCS.PHASECHK.TRANS64 P0, [R0+URZ+0x38020], R3 ;  /* 0x03802003000085a7 */ /* 0x000ee400080010ff */
[----:B---3--:R-:W-:Y:S05]  /*23330*/  @!P0 BRA `(.L_x_434) ;  /* 0xfffffffc00f08947 */ /* 0x008fea000383ffff */
[----:B------:R-:W-:Y:S05]  /*23340*/  BRA `(.L_x_435) ;  /* 0xfffffdf4007c7947 */ /* 0x000fea000383ffff */
.L_x_53:
[----:B------:R-:W-:-:S07]  /*23350*/  MOV R0, UR21 ;  /* 0x0000001500007c02 */ /* 0x000fce0008000f00 */
.L_x_436:
[----:B--2---:R2:W3:Y:S02]  /*23360*/  SYNCS.PHASECHK.TRANS64.TRYWAIT P0, [R0+URZ+0x380a0], R3 ;  /* 0x0380a003000075a7 */ /* 0x0044e400080011ff */
[----:B---3--:R-:W-:Y:S05]  /*23370*/  @!P0 NANOSLEEP.SYNCS 0x989680 ;  /* 0x009896800000895d */ /* 0x008fea0003900000 */
[----:B------:R-:W3:Y:S02]  /*23380*/  @!P0 SYNCS.PHASECHK.TRANS64 P0, [R0+URZ+0x380a0], R3 ;  /* 0x0380a003000085a7 */ /* 0x000ee400080010ff */
[----:B---3--:R-:W-:Y:S05]  /*23390*/  @!P0 BRA `(.L_x_436) ;  /* 0xfffffffc00f08947 */ /* 0x008fea000383ffff */
[----:B------:R-:W-:Y:S05]  /*233a0*/  BRA `(.L_x_437) ;  /* 0xfffffdf400907947 */ /* 0x000fea000383ffff */
.L_x_55:
[----:B------:R-:W-:Y:S01]  /*233b0*/  IMAD.U32 R7, RZ, RZ, UR7 ;  /* 0x00000007ff077e24 */ /* 0x000fe2000f8e00ff */
[----:B------:R-:W-:-:S04]  /*233c0*/  MOV R8, UR21 ;  /* 0x0000001500087c02 */ /* 0x000fc80008000f00 */
[----:B------:R-:W-:-:S07]  /*233d0*/  SHF.L.U32 R7, R7, 0x1f, RZ ;  /* 0x0000001f07077819 */ /* 0x000fce00000006ff */
.L_x_438:
[----:B--2---:R2:W3:Y:S02]  /*233e0*/  SYNCS.PHASECHK.TRANS64.TRYWAIT P0, [R8+URZ+0x38058], R7 ;  /* 0x03805807080075a7 */ /* 0x0044e400080011ff */
[----:B---3--:R-:W-:Y:S05]  /*233f0*/  @!P0 NANOSLEEP.SYNCS 0x989680 ;  /* 0x009896800000895d */ /* 0x008fea0003900000 */
[----:B------:R-:W3:Y:S02]  /*23400*/  @!P0 SYNCS.PHASECHK.TRANS64 P0, [R8+URZ+0x38058], R7 ;  /* 0x03805807080085a7 */ /* 0x000ee400080010ff */
[----:B---3--:R-:W-:Y:S05]  /*23410*/  @!P0 BRA `(.L_x_438) ;  /* 0xfffffffc00f08947 */ /* 0x008fea000383ffff */
[----:B------:R-:W-:Y:S05]  /*23420*/  BRA `(.L_x_439) ;  /* 0xfffffdf4009c7947 */ /* 0x000fea000383ffff */
.L_x_59:
[----:B------:R-:W-:Y:S07]  /*23430*/  MOV R3, UR7 ;  /* 0x0000000700037c02 */ /* 0x000fee0008000f00 */
.L_x_440:
[----:B-1----:R1:W3:Y:S02]  /*23440*/  SYNCS.PHASECHK.TRANS64.TRYWAIT P0, [R3+URZ+0x38020], R4 ;  /* 0x03802004030075a7 */ /* 0x0022e400080011ff */
[----:B---3--:R-:W-:Y:S05]  /*23450*/  @!P0 NANOSLEEP.SYNCS 0x989680 ;  /* 0x009896800000895d */ /* 0x008fea0003900000 */
[----:B------:R-:W3:Y:S02]  /*23460*/  @!P0 SYNCS.PHASECHK.TRANS64 P0, [R3+URZ+0x38020], R4 ;  /* 0x03802004030085a7 */ /* 0x000ee400080010ff */
[----:B---3--:R-:W-:Y:S05]  /*23470*/  @!P0 BRA `(.L_x_440) ;  /* 0xfffffffc00f08947 */ /* 0x008fea000383ffff */
[----:B------:R-:W-:Y:S05]  /*23480*/  BRA `(.L_x_441) ;  /* 0xfffffdfc00047947 */ /* 0x000fea000383ffff */
.L_x_62:
[----:B------:R-:W-:Y:S07]  /*23490*/  MOV R0, UR21 ;  /* 0x0000001500007c02 */ /* 0x000fee0008000f00 */
.L_x_442:
[----:B-1----:R1:W3:Y:S02]  /*234a0*/  SYNCS.PHASECHK.TRANS64.TRYWAIT P0, [R0+URZ+0x380a8], R3 ;  /* 0x0380a803000075a7 */ /* 0x0022e400080011ff */
[----:B---3--:R-:W-:Y:S05]  /*234b0*/  @!P0 NANOSLEEP.SYNCS 0x989680 ;  /* 0x009896800000895d */ /* 0x008fea0003900000 */
[----:B------:R-:W3:Y:S02]  /*234c0*/  @!P0 SYNCS.PHASECHK.TRANS64 P0, [R0+URZ+0x380a8], R3 ;  /* 0x0380a803000085a7 */ /* 0x000ee400080010ff */
[----:B---3--:R-:W-:Y:S05]  /*234d0*/  @!P0 BRA `(.L_x_442) ;  /* 0xfffffffc00f08947 */ /* 0x008fea000383ffff */
[----:B------:R-:W-:Y:S05]  /*234e0*/  BRA `(.L_x_443) ;  /* 0xfffffe0000487947 */ /* 0x000fea000383ffff */
.L_x_64:
[----:B------:R-:W-:Y:S07]  /*234f0*/  MOV R0, UR21 ;  /* 0x0000001500007c02 */ /* 0x000fee0008000f00 */
.L_x_444:
[----:B-1----:R1:W3:Y:S02]  /*23500*/  SYNCS.PHASECHK.TRANS64.TRYWAIT P0, [R0+URZ+0x38068], R7 ;  /* 0x03806807000075a7 */ /* 0x0022e400080011ff */
[----:B---3--:R-:W-:Y:S05]  /*23510*/  @!P0 NANOSLEEP.SYNCS 0x989680 ;  /* 0x009896800000895d */ /* 0x008fea0003900000 */
[----:B------:R-:W3:Y:S02]  /*23520*/  @!P0 SYNCS.PHASECHK.TRANS64 P0, [R0+URZ+0x38068], R7 ;  /* 0x03806807000085a7 */ /* 0x000ee400080010ff */
[----:B---3--:R-:W-:Y:S05]  /*23530*/  @!P0 BRA `(.L_x_444) ;  /* 0xfffffffc00f08947 */ /* 0x008fea000383ffff */
[----:B------:R-:W-:Y:S05]  /*23540*/  BRA `(.L_x_445) ;  /* 0xfffffe0000507947 */ /* 0x000fea000383ffff */
.L_x_70:
[----:B------:R-:W-:Y:S07]  /*23550*/  MOV R0, UR4 ;  /* 0x0000000400007c02 */ /* 0x000fee0008000f00 */
.L_x_446:
[----:B-1----:R1:W2:Y:S02]  /*23560*/  SYNCS.PHASECHK.TRANS64.TRYWAIT P0, [R0+URZ+0x38020], R3 ;  /* 0x03802003000075a7 */ /* 0x0022a400080011ff */
[----:B--2---:R-:W-:Y:S05]  /*23570*/  @!P0 NANOSLEEP.SYNCS 0x989680 ;  /* 0x009896800000895d */ /* 0x004fea0003900000 */
[----:B------:R-:W2:Y:S02]  /*23580*/  @!P0 SYNCS.PHASECHK.TRANS64 P0, [R0+URZ+0x38020], R3 ;  /* 0x03802003000085a7 */ /* 0x000ea400080010ff */
[----:B--2---:R-:W-:Y:S05]  /*23590*/  @!P0 BRA `(.L_x_446) ;  /* 0xfffffffc00f08947 */ /* 0x004fea000383ffff */
[----:B------:R-:W-:Y:S05]  /*235a0*/  BRA `(.L_x_447) ;  /* 0xfffffe0800c87947 */ /* 0x000fea000383ffff */
.L_x_72:
[----:B------:R-:W-:Y:S07]  /*235b0*/  MOV R0, UR21 ;  /* 0x0000001500007c02 */ /* 0x000fee0008000f00 */
.L_x_448:
[----:B-1----:R1:W2:Y:S02]  /*235c0*/  SYNCS.PHASECHK.TRANS64.TRYWAIT P0, [R0+URZ+0x380a0], R3 ;  /* 0x0380a003000075a7 */ /* 0x0022a400080011ff */
[----:B--2---:R-:W-:Y:S05]  /*235d0*/  @!P0 NANOSLEEP.SYNCS 0x989680 ;  /* 0x009896800000895d */ /* 0x004fea0003900000 */
[----:B------:R-:W2:Y:S02]  /*235e0*/  @!P0 SYNCS.PHASECHK.TRANS64 P0, [R0+URZ+0x380a0], R3 ;  /* 0x0380a003000085a7 */ /* 0x000ea400080010ff */
[----:B--2---:R-:W-:Y:S05]  /*235f0*/  @!P0 BRA `(.L_x_448) ;  /* 0xfffffffc00f08947 */ /* 0x004fea000383ffff */
[----:B------:R-:W-:Y:S05]  /*23600*/  BRA `(.L_x_449) ;  /* 0xfffffe0800dc7947 */ /* 0x000fea000383ffff */
.L_x_74:
[----:B------:R-:W-:Y:S01]  /*23610*/  MOV R8, UR21 ;  /* 0x0000001500087c02 */ /* 0x000fe20008000f00 */
[----:B------:R-:W-:Y:S05]  /*23620*/  IMAD.U32 R7, RZ, RZ, UR7 ;  /* 0x00000007ff077e24 */ /* 0x000fea000f8e00ff */
[----:B------:R-:W-:Y:S07]  /*23630*/  SHF.L.U32 R7, R7, 0x1f, RZ ;  /* 0x0000001f07077819 */ /* 0x000fee00000006ff */
.L_x_450:
[----:B-1----:R1:W2:Y:S02]  /*23640*/  SYNCS.PHASECHK.TRANS64.TRYWAIT P0, [R8+URZ+0x38058], R7 ;  /* 0x03805807080075a7 */ /* 0x0022a400080011ff */
[----:B--2---:R-:W-:Y:S05]  /*23650*/  @!P0 NANOSLEEP.SYNCS 0x989680 ;  /* 0x009896800000895d */ /* 0x004fea0003900000 */
[----:B------:R-:W2:Y:S02]  /*23660*/  @!P0 SYNCS.PHASECHK.TRANS64 P0, [R8+URZ+0x38058], R7 ;  /* 0x03805807080085a7 */ /* 0x000ea400080010ff */
[----:B--2---:R-:W-:Y:S05]  /*23670*/  @!P0 BRA `(.L_x_450) ;  /* 0xfffffffc00f08947 */ /* 0x004fea000383ffff */
[----:B------:R-:W-:Y:S05]  /*23680*/  BRA `(.L_x_451) ;  /* 0xfffffe0800e87947 */ /* 0x000fea000383ffff */
.L_x_82:
[----:B------:R-:W-:-:S07]  /*23690*/  MOV R0, UR21 ;  /* 0x0000001500007c02 */ /* 0x000fce0008000f00 */
.L_x_452:
[----:B---3--:R3:W4:Y:S02]  /*236a0*/  SYNCS.PHASECHK.TRANS64.TRYWAIT P0, [R0+URZ+0x380a8], R3 ;  /* 0x0380a803000075a7 */ /* 0x00872400080011ff */
[----:B----4-:R-:W-:Y:S05]  /*236b0*/  @!P0 NANOSLEEP.SYNCS 0x989680 ;  /* 0x009896800000895d */ /* 0x010fea0003900000 */
[----:B------:R-:W4:Y:S02]  /*236c0*/  @!P0 SYNCS.PHASECHK.TRANS64 P0, [R0+URZ+0x380a8], R3 ;  /* 0x0380a803000085a7 */ /* 0x000f2400080010ff */
[----:B----4-:R-:W-:Y:S05]  /*236d0*/  @!P0 BRA `(.L_x_452) ;  /* 0xfffffffc00f08947 */ /* 0x010fea000383ffff */
[----:B------:R-:W-:Y:S05]  /*236e0*/  BRA `(.L_x_453) ;  /* 0xfffffe1000387947 */ /* 0x000fea000383ffff */
.L_x_84:
[----:B------:R-:W-:-:S07]  /*236f0*/  MOV R0, UR21 ;  /* 0x0000001500007c02 */ /* 0x000fce0008000f00 */
.L_x_454:
[----:B--2---:R2:W3:Y:S02]  /*23700*/  SYNCS.PHASECHK.TRANS64.TRYWAIT P0, [R0+URZ+0x38068], R7 ;  /* 0x03806807000075a7 */ /* 0x0044e400080011ff */
[----:B---3--:R-:W-:Y:S05]  /*23710*/  @!P0 NANOSLEEP.SYNCS 0x989680 ;  /* 0x009896800000895d */ /* 0x008fea0003900000 */
[----:B------:R-:W3:Y:S02]  /*23720*/  @!P0 SYNCS.PHASECHK.TRANS64 P0, [R0+URZ+0x38068], R7 ;  /* 0x03806807000085a7 */ /* 0x000ee400080010ff */
[----:B---3--:R-:W-:Y:S05]  /*23730*/  @!P0 BRA `(.L_x_454) ;  /* 0xfffffffc00f08947 */ /* 0x008fea000383ffff */
[----:B------:R-:W-:Y:S05]  /*23740*/  BRA `(.L_x_455) ;  /* 0xfffffe1000407947 */ /* 0x000fea000383ffff */
.L_x_96:
[----:B-1----:R1:W2:Y:S02]  /*23750*/  SYNCS.PHASECHK.TRANS64.TRYWAIT P0, [R16+URZ+0x380c0], R3 ;  /* 0x0380c003100075a7 */ /* 0x0022a400080011ff */
[----:B--2---:R-:W-:Y:S05]  /*23760*/  @!P0 NANOSLEEP.SYNCS 0x989680 ;  /* 0x009896800000895d */ /* 0x004fea0003900000 */
[----:B------:R-:W2:Y:S02]  /*23770*/  @!P0 SYNCS.PHASECHK.TRANS64 P0, [R16+URZ+0x380c0], R3 ;  /* 0x0380c003100085a7 */ /* 0x000ea400080010ff */
[----:B--2---:R-:W-:Y:S05]  /*23780*/  @!P0 BRA `(.L_x_96) ;  /* 0xfffffffc00f08947 */ /* 0x004fea000383ffff */
[----:B------:R-:W-:Y:S05]  /*23790*/  BRA `(.L_x_456) ;  /* 0xfffffe1800a07947 */ /* 0x000fea000383ffff */
.L_x_163:
[----:B-1----:R1:W3:Y:S02]  /*237a0*/  SYNCS.PHASECHK.TRANS64.TRYWAIT P0, [R0+URZ+0x380c8], R3 ;  /* 0x0380c803000075a7 */ /* 0x0022e400080011ff */
[----:B---3--:R-:W-:Y:S05]  /*237b0*/  @!P0 NANOSLEEP.SYNCS 0x989680 ;  /* 0x009896800000895d */ /* 0x008fea0003900000 */
[----:B------:R-:W3:Y:S02]  /*237c0*/  @!P0 SYNCS.PHASECHK.TRANS64 P0, [R0+URZ+0x380c8], R3 ;  /* 0x0380c803000085a7 */ /* 0x000ee400080010ff */
[----:B---3--:R-:W-:Y:S05]  /*237d0*/  @!P0 BRA `(.L_x_163) ;  /* 0xfffffffc00f08947 */ /* 0x008fea000383ffff */
[----:B------:R-:W-:Y:S05]  /*237e0*/  BRA `(.L_x_457) ;  /* 0xfffffe6c008c7947 */ /* 0x000fea000383ffff */
.L_x_169:
[----:B-1----:R1:W2:Y:S02]  /*237f0*/  SYNCS.PHASECHK.TRANS64.TRYWAIT P0, [R59+URZ+0x38070], R0 ;  /* 0x038070003b0075a7 */ /* 0x0022a400080011ff */
[----:B--2---:R-:W-:Y:S05]  /*23800*/  @!P0 NANOSLEEP.SYNCS 0x989680 ;  /* 0x009896800000895d */ /* 0x004fea0003900000 */
[----:B------:R-:W2:Y:S02]  /*23810*/  @!P0 SYNCS.PHASECHK.TRANS64 P0, [R59+URZ+0x38070], R0 ;  /* 0x038070003b0085a7 */ /* 0x000ea400080010ff */
[----:B--2---:R-:W-:Y:S05]  /*23820*/  @!P0 BRA `(.L_x_169) ;  /* 0xfffffffc00f08947 */ /* 0x004fea000383ffff */
[----:B------:R-:W-:Y:S05]  /*23830*/  BRA `(.L_x_458) ;  /* 0xfffffe7000d07947 */ /* 0x000fea000383ffff */
.L_x_172:
[----:B--2---:R2:W3:Y:S02]  /*23840*/  SYNCS.PHASECHK.TRANS64.TRYWAIT P1, [R59+URZ+0x38080], R4 ;  /* 0x038080043b0075a7 */ /* 0x0044e400080211ff */
[----:B---3--:R-:W-:Y:S05]  /*23850*/  @!P1 NANOSLEEP.SYNCS 0x989680 ;  /* 0x009896800000995d */ /* 0x008fea0003900000 */
[----:B------:R-:W3:Y:S02]  /*23860*/  @!P1 SYNCS.PHASECHK.TRANS64 P1, [R59+URZ+0x38080], R4 ;  /* 0x038080043b0095a7 */ /* 0x000ee400080210ff */
[----:B---3--:R-:W-:Y:S05]  /*23870*/  @!P1 BRA `(.L_x_172) ;  /* 0xfffffffc00f09947 */ /* 0x008fea000383ffff */
[----:B------:R-:W-:Y:S05]  /*23880*/  BRA `(.L_x_459) ;  /* 0xfffffe7000f87947 */ /* 0x000fea000383ffff */
.L_x_175:
[----:B-1----:R1:W3:Y:S02]  /*23890*/  SYNCS.PHASECHK.TRANS64.TRYWAIT P0, [R59+URZ+0x38070], R0 ;  /* 0x038070003b0075a7 */ /* 0x0022e400080011ff */
[----:B---3--:R-:W-:Y:S05]  /*238a0*/  @!P0 NANOSLEEP.SYNCS 0x989680 ;  /* 0x009896800000895d */ /* 0x008fea0003900000 */
[----:B------:R-:W3:Y:S02]  /*238b0*/  @!P0 SYNCS.PHASECHK.TRANS64 P0, [R59+URZ+0x38070], R0 ;  /* 0x038070003b0085a7 */ /* 0x000ee400080010ff */
[----:B---3--:R-:W-:Y:S05]  /*238c0*/  @!P0 BRA `(.L_x_175) ;  /* 0xfffffffc00f08947 */ /* 0x008fea000383ffff */
[----:B------:R-:W-:Y:S05]  /*238d0*/  BRA `(.L_x_460) ;  /* 0xfffffe7400247947 */ /* 0x000fea000383ffff */
.L_x_177:
[----:B-1----:R1:W2:Y:S02]  /*238e0*/  SYNCS.PHASECHK.TRANS64.TRYWAIT P0, [R59+URZ+0x38090], R0 ;  /* 0x038090003b0075a7 */ /* 0x0022a400080011ff */
[----:B--2---:R-:W-:Y:S05]  /*238f0*/  @!P0 NANOSLEEP.SYNCS 0x989680 ;  /* 0x009896800000895d */ /* 0x004fea0003900000 */
[----:B------:R-:W2:Y:S02]  /*23900*/  @!P0 SYNCS.PHASECHK.TRANS64 P0, [R59+URZ+0x38090], R0 ;  /* 0x038090003b0085a7 */ /* 0x000ea400080010ff */
[----:B--2---:R-:W-:Y:S05]  /*23910*/  @!P0 BRA `(.L_x_177) ;  /* 0xfffffffc00f08947 */ /* 0x004fea000383ffff */
[----:B------:R-:W-:Y:S05]  /*23920*/  BRA `(.L_x_461) ;  /* 0xfffffe74006c7947 */ /* 0x000fea000383ffff */
.L_x_196:
[----:B-1----:R1:W4:Y:S02]  /*23930*/  SYNCS.PHASECHK.TRANS64.TRYWAIT P0, [R59+URZ+0x38080], R0 ;  /* 0x038080003b0075a7 */ /* 0x00232400080011ff */
[----:B----4-:R-:W-:Y:S05]  /*23940*/  @!P0 NANOSLEEP.SYNCS 0x989680 ;  /* 0x009896800000895d */ /* 0x010fea0003900000 */
[----:B------:R-:W4:Y:S02]  /*23950*/  @!P0 SYNCS.PHASECHK.TRANS64 P0, [R59+URZ+0x38080], R0 ;  /* 0x038080003b0085a7 */ /* 0x000f2400080010ff */
[----:B----4-:R-:W-:Y:S05]  /*23960*/  @!P0 BRA `(.L_x_196) ;  /* 0xfffffffc00f08947 */ /* 0x010fea000383ffff */
[----:B------:R-:W-:Y:S05]  /*23970*/  BRA `(.L_x_462) ;  /* 0xfffffe8400d07947 */ /* 0x000fea000383ffff */
.L_x_198:
[----:B-1----:R1:W2:Y:S02]  /*23980*/  SYNCS.PHASECHK.TRANS64.TRYWAIT P0, [R59+URZ+0x38098], R0 ;  /* 0x038098003b0075a7 */ /* 0x0022a400080011ff */
[----:B--2---:R-:W-:Y:S05]  /*23990*/  @!P0 NANOSLEEP.SYNCS 0x989680 ;  /* 0x009896800000895d */ /* 0x004fea0003900000 */
[----:B------:R-:W2:Y:S02]  /*239a0*/  @!P0 SYNCS.PHASECHK.TRANS64 P0, [R59+URZ+0x38098], R0 ;  /* 0x038098003b0085a7 */ /* 0x000ea400080010ff */
[----:B--2---:R-:W-:Y:S05]  /*239b0*/  @!P0 BRA `(.L_x_198) ;  /* 0xfffffffc00f08947 */ /* 0x004fea000383ffff */
[----:B------:R-:W-:Y:S05]  /*239c0*/  BRA `(.L_x_463) ;  /* 0xfffffe8800147947 */ /* 0x000fea000383ffff */
.L_x_219:
[----:B--2---:R2:W4:Y:S02]  /*239d0*/  SYNCS.PHASECHK.TRANS64.TRYWAIT P0, [R59+URZ+0x38070], R4 ;  /* 0x038070043b0075a7 */ /* 0x00452400080011ff */
[----:B----4-:R-:W-:Y:S05]  /*239e0*/  @!P0 NANOSLEEP.SYNCS 0x989680 ;  /* 0x009896800000895d */ /* 0x010fea0003900000 */
[----:B------:R-:W4:Y:S02]  /*239f0*/  @!P0 SYNCS.PHASECHK.TRANS64 P0, [R59+URZ+0x38070], R4 ;  /* 0x038070043b0085a7 */ /* 0x000f2400080010ff */
[----:B----4-:R-:W-:Y:S05]  /*23a00*/  @!P0 BRA `(.L_x_219) ;  /* 0xfffffffc00f08947 */ /* 0x010fea000383ffff */
[----:B------:R-:W-:Y:S05]  /*23a10*/  BRA `(.L_x_464) ;  /* 0xfffffe98009c7947 */ /* 0x000fea000383ffff */
.L_x_222:
[----:B-1----:R1:W4:Y:S02]  /*23a20*/  SYNCS.PHASECHK.TRANS64.TRYWAIT P0, [R59+URZ+0x38090], R0 ;  /* 0x038090003b0075a7 */ /* 0x00232400080011ff */
[----:B----4-:R-:W-:Y:S05]  /*23a30*/  @!P0 NANOSLEEP.SYNCS 0x989680 ;  /* 0x009896800000895d */ /* 0x010fea0003900000 */
[----:B------:R-:W4:Y:S02]  /*23a40*/  @!P0 SYNCS.PHASECHK.TRANS64 P0, [R59+URZ+0x38090], R0 ;  /* 0x038090003b0085a7 */ /* 0x000f2400080010ff */
[----:B----4-:R-:W-:Y:S05]  /*23a50*/  @!P0 BRA `(.L_x_222) ;  /* 0xfffffffc00f08947 */ /* 0x010fea000383ffff */
[----:B------:R-:W-:Y:S05]  /*23a60*/  BRA `(.L_x_465) ;  /* 0xfffffe9800c07947 */ /* 0x000fea000383ffff */
.L_x_225:
[----:B-1----:R1:W4:Y:S02]  /*23a70*/  SYNCS.PHASECHK.TRANS64.TRYWAIT P0, [R59+URZ+0x380c0], R0 ;  /* 0x0380c0003b0075a7 */ /* 0x00232400080011ff */
[----:B----4-:R-:W-:Y:S05]  /*23a80*/  @!P0 NANOSLEEP.SYNCS 0x989680 ;  /* 0x009896800000895d */ /* 0x010fea0003900000 */
[----:B------:R-:W4:Y:S02]  /*23a90*/  @!P0 SYNCS.PHASECHK.TRANS64 P0, [R59+URZ+0x380c0], R0 ;  /* 0x0380c0003b0085a7 */ /* 0x000f2400080010ff */
[----:B----4-:R-:W-:Y:S05]  /*23aa0*/  @!P0 BRA `(.L_x_225) ;  /* 0xfffffffc00f08947 */ /* 0x010fea000383ffff */
[----:B------:R-:W-:Y:S05]  /*23ab0*/  BRA `(.L_x_466) ;  /* 0xfffffe9800cc7947 */ /* 0x000fea000383ffff */
.L_x_239:
[----:B--2---:R2:W4:Y:S02]  /*23ac0*/  SYNCS.PHASECHK.TRANS64.TRYWAIT P0, [R59+URZ+0x38080], R4 ;  /* 0x038080043b0075a7 */ /* 0x00452400080011ff */
[----:B----4-:R-:W-:Y:S05]  /*23ad0*/  @!P0 NANOSLEEP.SYNCS 0x989680 ;  /* 0x009896800000895d */ /* 0x010fea0003900000 */
[----:B------:R-:W4:Y:S02]  /*23ae0*/  @!P0 SYNCS.PHASECHK.TRANS64 P0, [R59+URZ+0x38080], R4 ;  /* 0x038080043b0085a7 */ /* 0x000f2400080010ff */
[----:B----4-:R-:W-:Y:S05]  /*23af0*/  @!P0 BRA `(.L_x_239) ;  /* 0xfffffffc00f08947 */ /* 0x010fea000383ffff */
[----:B------:R-:W-:Y:S05]  /*23b00*/  BRA `(.L_x_467) ;  /* 0xfffffeb800f87947 */ /* 0x000fea000383ffff */
.L_x_242:
[----:B------:R1:W1:Y:S02]  /*23b10*/  SYNCS.PHASECHK.TRANS64.TRYWAIT P0, [R59+URZ+0x38098], R0 ;  /* 0x038098003b0075a7 */ /* 0x00026400080011ff */
[----:B-1----:R-:W-:Y:S05]  /*23b20*/  @!P0 NANOSLEEP.SYNCS 0x989680 ;  /* 0x009896800000895d */ /* 0x002fea0003900000 */
[----:B------:R-:W1:Y:S02]  /*23b30*/  @!P0 SYNCS.PHASECHK.TRANS64 P0, [R59+URZ+0x38098], R0 ;  /* 0x038098003b0085a7 */ /* 0x000e6400080010ff */
[----:B-1----:R-:W-:Y:S05]  /*23b40*/  @!P0 BRA `(.L_x_242) ;  /* 0xfffffffc00f08947 */ /* 0x002fea000383ffff */
[----:B------:R-:W-:Y:S05]  /*23b50*/  BRA `(.L_x_468) ;  /* 0xfffffebc001c7947 */ /* 0x000fea000383ffff */
.L_x_245:
[----:B------:R1:W1:Y:S02]  /*23b60*/  SYNCS.PHASECHK.TRANS64.TRYWAIT P0, [R59+URZ+0x380c8], R0 ;  /* 0x0380c8003b0075a7 */ /* 0x00026400080011ff */
[----:B-1----:R-:W-:Y:S05]  /*23b70*/  @!P0 NANOSLEEP.SYNCS 0x989680 ;  /* 0x009896800000895d */ /* 0x002fea0003900000 */
[----:B------:R-:W1:Y:S02]  /*23b80*/  @!P0 SYNCS.PHASECHK.TRANS64 P0, [R59+URZ+0x380c8], R0 ;  /* 0x0380c8003b0085a7 */ /* 0x000e6400080010ff */
[----:B-1----:R-:W-:Y:S05]  /*23b90*/  @!P0 BRA `(.L_x_245) ;  /* 0xfffffffc00f08947 */ /* 0x002fea000383ffff */
[----:B------:R-:W-:Y:S05]  /*23ba0*/  BRA `(.L_x_469) ;  /* 0xfffffebc00287947 */ /* 0x000fea000383ffff */
.L_x_261:
[----:B------:R-:W-:-:S07]  /*23bb0*/  MOV R0, UR6 ;  /* 0x0000000600007c02 */ /* 0x000fce0008000f00 */
.L_x_470:
[----:B-1----:R1:W2:Y:S02]  /*23bc0*/  SYNCS.PHASECHK.TRANS64.TRYWAIT P0, [R0+URZ], R3 ;  /* 0x00000003000075a7 */ /* 0x0022a400080011ff */
[----:B--2---:R-:W-:Y:S05]  /*23bd0*/  @!P0 NANOSLEEP.SYNCS 0x989680 ;  /* 0x009896800000895d */ /* 0x004fea0003900000 */
[----:B------:R-:W2:Y:S02]  /*23be0*/  @!P0 SYNCS.PHASECHK.TRANS64 P0, [R0+URZ], R3 ;  /* 0x00000003000085a7 */ /* 0x000ea400080010ff */
[----:B--2---:R-:W-:Y:S05]  /*23bf0*/  @!P0 BRA `(.L_x_470) ;  /* 0xfffffffc00f08947 */ /* 0x004fea000383ffff */
[----:B------:R-:W-:Y:S05]  /*23c00*/  BRA `(.L_x_471) ;  /* 0xfffffee000307947 */ /* 0x000fea000383ffff */
.L_x_264:
[----:B------:R-:W-:-:S07]  /*23c10*/  MOV R0, UR5 ;  /* 0x0000000500007c02 */ /* 0x000fce0008000f00 */
.L_x_472:
[----:B-1----:R1:W3:Y:S02]  /*23c20*/  SYNCS.PHASECHK.TRANS64.TRYWAIT P1, [R0+URZ], R3 ;  /* 0x00000003000075a7 */ /* 0x0022e400080211ff */
[----:B---3--:R-:W-:Y:S05]  /*23c30*/  @!P1 NANOSLEEP.SYNCS 0x989680 ;  /* 0x009896800000995d */ /* 0x008fea0003900000 */
[----:B------:R-:W3:Y:S02]  /*23c40*/  @!P1 SYNCS.PHASECHK.TRANS64 P1, [R0+URZ], R3 ;  /* 0x00000003000095a7 */ /* 0x000ee400080210ff */
[----:B---3--:R-:W-:Y:S05]  /*23c50*/  @!P1 BRA `(.L_x_472) ;  /* 0xfffffffc00f09947 */ /* 0x008fea000383ffff */
[----:B------:R-:W-:Y:S05]  /*23c60*/  BRA `(.L_x_473) ;  /* 0xfffffee000b47947 */ /* 0x000fea000383ffff */
.L_x_271:
[----:B-1----:R-:W-:-:S04]  /*23c70*/  MOV R4, UR46 ;  /* 0x0000002e00047c02 */ /* 0x002fc80008000f00 */
[----:B------:R1:W2:Y:S03]  /*23c80*/  SYNCS.PHASECHK.TRANS64.TRYWAIT P5, [R4+URZ], R3 ;  /* 0x00000003040075a7 */ /* 0x0002a600080a11ff */
[----:B--2---:R-:W-:Y:S05]  /*23c90*/  @!P5 NANOSLEEP.SYNCS 0x989680 ;  /* 0x009896800000d95d */ /* 0x004fea0003900000 */
[----:B------:R-:W2:Y:S02]  /*23ca0*/  @!P5 SYNCS.PHASECHK.TRANS64 P5, [R4+URZ], R3 ;  /* 0x000000030400d5a7 */ /* 0x000ea400080a10ff */
[----:B--2---:R-:W-:Y:S05]  /*23cb0*/  @!P5 BRA `(.L_x_271) ;  /* 0xfffffffc00ecd947 */ /* 0x004fea000383ffff */
[----:B------:R-:W-:Y:S05]  /*23cc0*/  BRA `(.L_x_474) ;  /* 0xfffffeec00ec7947 */ /* 0x000fea000383ffff */
.L_x_276:
[----:B------:R-:W-:-:S07]  /*23cd0*/  MOV R5, UR6 ;  /* 0x0000000600057c02 */ /* 0x000fce0008000f00 */
.L_x_475:
[----:B---3--:R3:W4:Y:S02]  /*23ce0*/  SYNCS.PHASECHK.TRANS64.TRYWAIT P2, [R5+URZ], R0 ;  /* 0x00000000050075a7 */ /* 0x00872400080411ff */
[----:B----4-:R-:W-:Y:S05]  /*23cf0*/  @!P2 NANOSLEEP.SYNCS 0x989680 ;  /* 0x009896800000a95d */ /* 0x010fea0003900000 */
[----:B------:R-:W4:Y:S02]  /*23d00*/  @!P2 SYNCS.PHASECHK.TRANS64 P2, [R5+URZ], R0 ;  /* 0x000000000500a5a7 */ /* 0x000f2400080410ff */
[----:B----4-:R-:W-:Y:S05]  /*23d10*/  @!P2 BRA `(.L_x_475) ;  /* 0xfffffffc00f0a947 */ /* 0x010fea000383ffff */
[----:B------:R-:W-:Y:S05]  /*23d20*/  BRA `(.L_x_476) ;  /* 0xffffff1c00847947 */ /* 0x000fea000383ffff */
.L_x_281:
[----:B------:R-:W-:-:S07]  /*23d30*/  MOV R3, UR6 ;  /* 0x0000000600037c02 */ /* 0x000fce0008000f00 */
.L_x_477:
[----:B-1----:R1:W2:Y:S02]  /*23d40*/  SYNCS.PHASECHK.TRANS64.TRYWAIT P1, [R3+URZ], R0 ;  /* 0x00000000030075a7 */ /* 0x0022a400080211ff */
[----:B--2---:R-:W-:Y:S05]  /*23d50*/  @!P1 NANOSLEEP.SYNCS 0x989680 ;  /* 0x009896800000995d */ /* 0x004fea0003900000 */
[----:B------:R-:W2:Y:S02]  /*23d60*/  @!P1 SYNCS.PHASECHK.TRANS64 P1, [R3+URZ], R0 ;  /* 0x00000000030095a7 */ /* 0x000ea400080210ff */
[----:B--2---:R-:W-:Y:S05]  /*23d70*/  @!P1 BRA `(.L_x_477) ;  /* 0xfffffffc00f09947 */ /* 0x004fea000383ffff */
[----:B------:R-:W-:Y:S05]  /*23d80*/  BRA `(.L_x_478) ;  /* 0xffffff2000e47947 */ /* 0x000fea000383ffff */
.L_x_286:
[----:B------:R-:W-:-:S07]  /*23d90*/  MOV R0, UR4 ;  /* 0x0000000400007c02 */ /* 0x000fce0008000f00 */
.L_x_479:
[----:B------:R1:W1:Y:S02]  /*23da0*/  SYNCS.PHASECHK.TRANS64.TRYWAIT P1, [R0+URZ], R3 ;  /* 0x00000003000075a7 */ /* 0x00026400080211ff */
[----:B-1----:R-:W-:Y:S05]  /*23db0*/  @!P1 NANOSLEEP.SYNCS 0x989680 ;  /* 0x009896800000995d */ /* 0x002fea0003900000 */
[----:B------:R-:W1:Y:S02]  /*23dc0*/  @!P1 SYNCS.PHASECHK.TRANS64 P1, [R0+URZ], R3 ;  /* 0x00000003000095a7 */ /* 0x000e6400080210ff */
[----:B-1----:R-:W-:Y:S05]  /*23dd0*/  @!P1 BRA `(.L_x_479) ;  /* 0xfffffffc00f09947 */ /* 0x002fea000383ffff */
[----:B------:R-:W-:Y:S05]  /*23de0*/  BRA `(.L_x_480) ;  /* 0xffffff2400bc7947 */ /* 0x000fea000383ffff */
.L_x_293:
[----:B-1----:R-:W-:-:S04]  /*23df0*/  MOV R4, UR46 ;  /* 0x0000002e00047c02 */ /* 0x002fc80008000f00 */
[----:B------:R1:W4:Y:S03]  /*23e00*/  SYNCS.PHASECHK.TRANS64.TRYWAIT P5, [R4+URZ], R3 ;  /* 0x00000003040075a7 */ /* 0x00032600080a11ff */
[----:B----4-:R-:W-:Y:S05]  /*23e10*/  @!P5 NANOSLEEP.SYNCS 0x989680 ;  /* 0x009896800000d95d */ /* 0x010fea0003900000 */
[----:B------:R-:W4:Y:S02]  /*23e20*/  @!P5 SYNCS.PHASECHK.TRANS64 P5, [R4+URZ], R3 ;  /* 0x000000030400d5a7 */ /* 0x000f2400080a10ff */
[----:B----4-:R-:W-:Y:S05]  /*23e30*/  @!P5 BRA `(.L_x_293) ;  /* 0xfffffffc00ecd947 */ /* 0x010fea000383ffff */
[----:B------:R-:W-:Y:S05]  /*23e40*/  BRA `(.L_x_481) ;  /* 0xffffff5c00447947 */ /* 0x000fea000383ffff */
.L_x_298:
[----:B------:R-:W-:-:S07]  /*23e50*/  MOV R9, UR6 ;  /* 0x0000000600097c02 */ /* 0x000fce0008000f00 */
.L_x_482:
[----:B-1----:R1:W2:Y:S02]  /*23e60*/  SYNCS.PHASECHK.TRANS64.TRYWAIT P2, [R9+URZ], R0 ;  /* 0x00000000090075a7 */ /* 0x0022a400080411ff */
[----:B--2---:R-:W-:Y:S05]  /*23e70*/  @!P2 NANOSLEEP.SYNCS 0x989680 ;  /* 0x009896800000a95d */ /* 0x004fea0003900000 */
[----:B------:R-:W2:Y:S02]  /*23e80*/  @!P2 SYNCS.PHASECHK.TRANS64 P2, [R9+URZ], R0 ;  /* 0x000000000900a5a7 */ /* 0x000ea400080410ff */
[----:B--2---:R-:W-:Y:S05]  /*23e90*/  @!P2 BRA `(.L_x_482) ;  /* 0xfffffffc00f0a947 */ /* 0x004fea000383ffff */
[----:B------:R-:W-:Y:S05]  /*23ea0*/  BRA `(.L_x_483) ;  /* 0xffffff8c00307947 */ /* 0x000fea000383ffff */
.L_x_303:
[----:B------:R-:W-:-:S07]  /*23eb0*/  MOV R3, UR6 ;  /* 0x0000000600037c02 */ /* 0x000fce0008000f00 */
.L_x_484:
[----:B-1----:R1:W2:Y:S02]  /*23ec0*/  SYNCS.PHASECHK.TRANS64.TRYWAIT P1, [R3+URZ], R0 ;  /* 0x00000000030075a7 */ /* 0x0022a400080211ff */
[----:B--2---:R-:W-:Y:S05]  /*23ed0*/  @!P1 NANOSLEEP.SYNCS 0x989680 ;  /* 0x009896800000995d */ /* 0x004fea0003900000 */
[----:B------:R-:W2:Y:S02]  /*23ee0*/  @!P1 SYNCS.PHASECHK.TRANS64 P1, [R3+URZ], R0 ;  /* 0x00000000030095a7 */ /* 0x000ea400080210ff */
[----:B--2---:R-:W-:Y:S05]  /*23ef0*/  @!P1 BRA `(.L_x_484) ;  /* 0xfffffffc00f09947 */ /* 0x004fea000383ffff */
[----:B------:R-:W-:Y:S05]  /*23f00*/  BRA `(.L_x_485) ;  /* 0xffffff90006c7947 */ /* 0x000fea000383ffff */
.L_x_308:
[----:B------:R-:W-:-:S07]  /*23f10*/  MOV R0, UR4 ;  /* 0x0000000400007c02 */ /* 0x000fce0008000f00 */
.L_x_486:
[----:B------:R1:W1:Y:S02]  /*23f20*/  SYNCS.PHASECHK.TRANS64.TRYWAIT P0, [R0+URZ], R3 ;  /* 0x00000003000075a7 */ /* 0x00026400080011ff */
[----:B-1----:R-:W-:Y:S05]  /*23f30*/  @!P0 NANOSLEEP.SYNCS 0x989680 ;  /* 0x009896800000895d */ /* 0x002fea0003900000 */
[----:B------:R-:W1:Y:S02]  /*23f40*/  @!P0 SYNCS.PHASECHK.TRANS64 P0, [R0+URZ], R3 ;  /* 0x00000003000085a7 */ /* 0x000e6400080010ff */
[----:B-1----:R-:W-:Y:S05]  /*23f50*/  @!P0 BRA `(.L_x_486) ;  /* 0xfffffffc00f08947 */ /* 0x002fea000383ffff */
[----:B------:R-:W-:Y:S05]  /*23f60*/  BRA `(.L_x_487) ;  /* 0xffffff9400207947 */ /* 0x000fea000383ffff */
.L_x_314:
[----:B------:R-:W-:-:S07]  /*23f70*/  MOV R0, UR8 ;  /* 0x0000000800007c02 */ /* 0x000fce0008000f00 */
.L_x_488:
[----:B-1----:R1:W2:Y:S02]  /*23f80*/  SYNCS.PHASECHK.TRANS64.TRYWAIT P1, [R0+URZ+0x38010], R5 ;  /* 0x03801005000075a7 */ /* 0x0022a400080211ff */
[----:B--2---:R-:W-:Y:S05]  /*23f90*/  @!P1 NANOSLEEP.SYNCS 0x989680 ;  /* 0x009896800000995d */ /* 0x004fea0003900000 */
[----:B------:R-:W2:Y:S02]  /*23fa0*/  @!P1 SYNCS.PHASECHK.TRANS64 P1, [R0+URZ+0x38010], R5 ;  /* 0x03801005000095a7 */ /* 0x000ea400080210ff */
[----:B--2---:R-:W-:Y:S05]  /*23fb0*/  @!P1 BRA `(.L_x_488) ;  /* 0xfffffffc00f09947 */ /* 0x004fea000383ffff */
[----:B------:R-:W-:Y:S05]  /*23fc0*/  BRA `(.L_x_489) ;  /* 0xffffff9800f07947 */ /* 0x000fea000383ffff */
.L_x_320:
[----:B------:R-:W-:-:S07]  /*23fd0*/  MOV R0, UR25 ;  /* 0x0000001900007c02 */ /* 0x000fce0008000f00 */
.L_x_490:
[----:B-1----:R1:W2:Y:S02]  /*23fe0*/  SYNCS.PHASECHK.TRANS64.TRYWAIT P1, [R0+URZ+0x38038], R3 ;  /* 0x03803803000075a7 */ /* 0x0022a400080211ff */
[----:B--2---:R-:W-:Y:S05]  /*23ff0*/  @!P1 NANOSLEEP.SYNCS 0x989680 ;  /* 0x009896800000995d */ /* 0x004fea0003900000 */
[----:B------:R-:W2:Y:S02]  /*24000*/  @!P1 SYNCS.PHASECHK.TRANS64 P1, [R0+URZ+0x38038], R3 ;  /* 0x03803803000095a7 */ /* 0x000ea400080210ff */
[----:B--2---:R-:W-:Y:S05]  /*24010*/  @!P1 BRA `(.L_x_490) ;  /* 0xfffffffc00f09947 */ /* 0x004fea000383ffff */
[----:B------:R-:W-:Y:S05]  /*24020*/  BRA `(.L_x_491) ;  /* 0xffffff9c00647947 */ /* 0x000fea000383ffff */
.L_x_326:
[----:B-1----:R-:W-:-:S07]  /*24030*/  MOV R0, UR8 ;  /* 0x0000000800007c02 */ /* 0x002fce0008000f00 */
.L_x_492:
[----:B-1----:R1:W2:Y:S02]  /*24040*/  SYNCS.PHASECHK.TRANS64.TRYWAIT P1, [R0+URZ+0x38018], R5 ;  /* 0x03801805000075a7 */ /* 0x0022a400080211ff */
[----:B--2---:R-:W-:Y:S05]  /*24050*/  @!P1 NANOSLEEP.SYNCS 0x989680 ;  /* 0x009896800000995d */ /* 0x004fea0003900000 */
[----:B------:R-:W2:Y:S02]  /*24060*/  @!P1 SYNCS.PHASECHK.TRANS64 P1, [R0+URZ+0x38018], R5 ;  /* 0x03801805000095a7 */ /* 0x000ea400080210ff */
[----:B--2---:R-:W-:Y:S05]  /*24070*/  @!P1 BRA `(.L_x_492) ;  /* 0xfffffffc00f09947 */ /* 0x004fea000383ffff */
[----:B------:R-:W-:Y:S05]  /*24080*/  BRA `(.L_x_493) ;  /* 0xffffff9c00e47947 */ /* 0x000fea000383ffff */
.L_x_332:
[----:B------:R-:W-:-:S07]  /*24090*/  MOV R0, UR25 ;  /* 0x0000001900007c02 */ /* 0x000fce0008000f00 */
.L_x_494:
[----:B-1----:R1:W2:Y:S02]  /*240a0*/  SYNCS.PHASECHK.TRANS64.TRYWAIT P1, [R0+URZ+0x38038], R3 ;  /* 0x03803803000075a7 */ /* 0x0022a400080211ff */
[----:B--2---:R-:W-:Y:S05]  /*240b0*/  @!P1 NANOSLEEP.SYNCS 0x989680 ;  /* 0x009896800000995d */ /* 0x004fea0003900000 */
[----:B------:R-:W2:Y:S02]  /*240c0*/  @!P1 SYNCS.PHASECHK.TRANS64 P1, [R0+URZ+0x38038], R3 ;  /* 0x03803803000095a7 */ /* 0x000ea400080210ff */
[----:B--2---:R-:W-:Y:S05]  /*240d0*/  @!P1 BRA `(.L_x_494) ;  /* 0xfffffffc00f09947 */ /* 0x004fea000383ffff */
[----:B------:R-:W-:Y:S05]  /*240e0*/  BRA `(.L_x_495) ;  /* 0xffffffa000607947 */ /* 0x000fea000383ffff */
.L_x_338:
[----:B------:R-:W-:-:S07]  /*240f0*/  MOV R0, UR25 ;  /* 0x0000001900007c02 */ /* 0x000fce0008000f00 */
.L_x_496:
[----:B-1----:R1:W2:Y:S02]  /*24100*/  SYNCS.PHASECHK.TRANS64.TRYWAIT P1, [R0+URZ+0x38038], R3 ;  /* 0x03803803000075a7 */ /* 0x0022a400080211ff */
[----:B--2---:R-:W-:Y:S05]  /*24110*/  @!P1 NANOSLEEP.SYNCS 0x989680 ;  /* 0x009896800000995d */ /* 0x004fea0003900000 */
[----:B------:R-:W2:Y:S02]  /*24120*/  @!P1 SYNCS.PHASECHK.TRANS64 P1, [R0+URZ+0x38038], R3 ;  /* 0x03803803000095a7 */ /* 0x000ea400080210ff */
[----:B--2---:R-:W-:Y:S05]  /*24130*/  @!P1 BRA `(.L_x_496) ;  /* 0xfffffffc00f09947 */ /* 0x004fea000383ffff */
[----:B------:R-:W-:Y:S05]  /*24140*/  BRA `(.L_x_497) ;  /* 0xffffffa4001c7947 */ /* 0x000fea000383ffff */
.L_x_343:
[----:B------:R-:W-:-:S07]  /*24150*/  MOV R0, UR25 ;  /* 0x0000001900007c02 */ /* 0x000fce0008000f00 */
.L_x_498:
[----:B-1----:R1:W2:Y:S02]  /*24160*/  SYNCS.PHASECHK.TRANS64.TRYWAIT P1, [R0+URZ+0x38038], R3 ;  /* 0x03803803000075a7 */ /* 0x0022a400080211ff */
[----:B--2---:R-:W-:Y:S05]  /*24170*/  @!P1 NANOSLEEP.SYNCS 0x989680 ;  /* 0x009896800000995d */ /* 0x004fea0003900000 */
[----:B------:R-:W2:Y:S02]  /*24180*/  @!P1 SYNCS.PHASECHK.TRANS64 P1, [R0+URZ+0x38038], R3 ;  /* 0x03803803000095a7 */ /* 0x000ea400080210ff */
[----:B--2---:R-:W-:Y:S05]  /*24190*/  @!P1 BRA `(.L_x_498) ;  /* 0xfffffffc00f09947 */ /* 0x004fea000383ffff */
[----:B------:R-:W-:Y:S05]  /*241a0*/  BRA `(.L_x_499) ;  /* 0xffffffa400ac7947 */ /* 0x000fea000383ffff */
.L_x_348:
[----:B------:R-:W-:-:S07]  /*241b0*/  MOV R0, UR25 ;  /* 0x0000001900007c02 */ /* 0x000fce0008000f00 */
.L_x_500:
[----:B-1----:R1:W2:Y:S02]  /*241c0*/  SYNCS.PHASECHK.TRANS64.TRYWAIT P1, [R0+URZ+0x38038], R3 ;  /* 0x03803803000075a7 */ /* 0x0022a400080211ff */
[----:B--2---:R-:W-:Y:S05]  /*241d0*/  @!P1 NANOSLEEP.SYNCS 0x989680 ;  /* 0x009896800000995d */ /* 0x004fea0003900000 */
[----:B------:R-:W2:Y:S02]  /*241e0*/  @!P1 SYNCS.PHASECHK.TRANS64 P1, [R0+URZ+0x38038], R3 ;  /* 0x03803803000095a7 */ /* 0x000ea400080210ff */
[----:B--2---:R-:W-:Y:S05]  /*241f0*/  @!P1 BRA `(.L_x_500) ;  /* 0xfffffffc00f09947 */ /* 0x004fea000383ffff */
[----:B------:R-:W-:Y:S05]  /*24200*/  BRA `(.L_x_501) ;  /* 0xffffffa800307947 */ /* 0x000fea000383ffff */
.L_x_353:
[----:B------:R-:W-:-:S07]  /*24210*/  MOV R0, UR25 ;  /* 0x0000001900007c02 */ /* 0x000fce0008000f00 */
.L_x_502:
[----:B-1----:R1:W2:Y:S02]  /*24220*/  SYNCS.PHASECHK.TRANS64.TRYWAIT P1, [R0+URZ+0x38038], R3 ;  /* 0x03803803000075a7 */ /* 0x0022a400080211ff */
[----:B--2---:R-:W-:Y:S05]  /*24230*/  @!P1 NANOSLEEP.SYNCS 0x989680 ;  /* 0x009896800000995d */ /* 0x004fea0003900000 */
[----:B------:R-:W2:Y:S02]  /*24240*/  @!P1 SYNCS.PHASECHK.TRANS64 P1, [R0+URZ+0x38038], R3 ;  /* 0x03803803000095a7 */ /* 0x000ea400080210ff */
[----:B--2---:R-:W-:Y:S05]  /*24250*/  @!P1 BRA `(.L_x_502) ;  /* 0xfffffffc00f09947 */ /* 0x004fea000383ffff */
[----:B------:R-:W-:Y:S05]  /*24260*/  BRA `(.L_x_503) ;  /* 0xffffffa800b47947 */ /* 0x000fea000383ffff */
.L_x_358:
[----:B------:R-:W-:-:S07]  /*24270*/  MOV R0, UR25 ;  /* 0x0000001900007c02 */ /* 0x000fce0008000f00 */
.L_x_504:
[----:B-1----:R1:W2:Y:S02]  /*24280*/  SYNCS.PHASECHK.TRANS64.TRYWAIT P1, [R0+URZ+0x38038], R3 ;  /* 0x03803803000075a7 */ /* 0x0022a400080211ff */
[----:B--2---:R-:W-:Y:S05]  /*24290*/  @!P1 NANOSLEEP.SYNCS 0x989680 ;  /* 0x009896800000995d */ /* 0x004fea0003900000 */
[----:B------:R-:W2:Y:S02]  /*242a0*/  @!P1 SYNCS.PHASECHK.TRANS64 P1, [R0+URZ+0x38038], R3 ;  /* 0x03803803000095a7 */ /* 0x000ea400080210ff */
[----:B--2---:R-:W-:Y:S05]  /*242b0*/  @!P1 BRA `(.L_x_504) ;  /* 0xfffffffc00f09947 */ /* 0x004fea000383ffff */
[----:B------:R-:W-:Y:S05]  /*242c0*/  BRA `(.L_x_505) ;  /* 0xffffffac00387947 */ /* 0x000fea000383ffff */
.L_x_363:
[----:B------:R-:W-:-:S07]  /*242d0*/  MOV R0, UR25 ;  /* 0x0000001900007c02 */ /* 0x000fce0008000f00 */
.L_x_506:
[----:B-1----:R1:W2:Y:S02]  /*242e0*/  SYNCS.PHASECHK.TRANS64.TRYWAIT P1, [R0+URZ+0x38038], R3 ;  /* 0x03803803000075a7 */ /* 0x0022a400080211ff */
[----:B--2---:R-:W-:Y:S05]  /*242f0*/  @!P1 NANOSLEEP.SYNCS 0x989680 ;  /* 0x009896800000995d */ /* 0x004fea0003900000 */
[----:B------:R-:W2:Y:S02]  /*24300*/  @!P1 SYNCS.PHASECHK.TRANS64 P1, [R0+URZ+0x38038], R3 ;  /* 0x03803803000095a7 */ /* 0x000ea400080210ff */
[----:B--2---:R-:W-:Y:S05]  /*24310*/  @!P1 BRA `(.L_x_506) ;  /* 0xfffffffc00f09947 */ /* 0x004fea000383ffff */
[----:B------:R-:W-:Y:S05]  /*24320*/  BRA `(.L_x_507) ;  /* 0xffffffac00bc7947 */ /* 0x000fea000383ffff */
.L_x_368:
[----:B------:R-:W-:-:S07]  /*24330*/  MOV R0, UR25 ;  /* 0x0000001900007c02 */ /* 0x000fce0008000f00 */
.L_x_508:
[----:B-1----:R1:W2:Y:S02]  /*24340*/  SYNCS.PHASECHK.TRANS64.TRYWAIT P1, [R0+URZ+0x38038], R3 ;  /* 0x03803803000075a7 */ /* 0x0022a400080211ff */
[----:B--2---:R-:W-:Y:S05]  /*24350*/  @!P1 NANOSLEEP.SYNCS 0x989680 ;  /* 0x009896800000995d */ /* 0x004fea0003900000 */
[----:B------:R-:W2:Y:S02]  /*24360*/  @!P1 SYNCS.PHASECHK.TRANS64 P1, [R0+URZ+0x38038], R3 ;  /* 0x03803803000095a7 */ /* 0x000ea400080210ff */
[----:B--2---:R-:W-:Y:S05]  /*24370*/  @!P1 BRA `(.L_x_508) ;  /* 0xfffffffc00f09947 */ /* 0x004fea000383ffff */
[----:B------:R-:W-:Y:S05]  /*24380*/  BRA `(.L_x_509) ;  /* 0xffffffb000447947 */ /* 0x000fea000383ffff */
.L_x_373:
[----:B------:R-:W-:-:S07]  /*24390*/  MOV R0, UR25 ;  /* 0x0000001900007c02 */ /* 0x000fce0008000f00 */
.L_x_510:
[----:B-1----:R1:W2:Y:S02]  /*243a0*/  SYNCS.PHASECHK.TRANS64.TRYWAIT P1, [R0+URZ+0x38038], R3 ;  /* 0x03803803000075a7 */ /* 0x0022a400080211ff */
[----:B--2---:R-:W-:Y:S05]  /*243b0*/  @!P1 NANOSLEEP.SYNCS 0x989680 ;  /* 0x009896800000995d */ /* 0x004fea0003900000 */
[----:B------:R-:W2:Y:S02]  /*243c0*/  @!P1 SYNCS.PHASECHK.TRANS64 P1, [R0+URZ+0x38038], R3 ;  /* 0x03803803000095a7 */ /* 0x000ea400080210ff */
[----:B--2---:R-:W-:Y:S05]  /*243d0*/  @!P1 BRA `(.L_x_510) ;  /* 0xfffffffc00f09947 */ /* 0x004fea000383ffff */
[----:B------:R-:W-:Y:S05]  /*243e0*/  BRA `(.L_x_511) ;  /* 0xffffffb000c87947 */ /* 0x000fea000383ffff */
.L_x_379:
[----:B------:R-:W-:-:S07]  /*243f0*/  MOV R0, UR25 ;  /* 0x0000001900007c02 */ /* 0x000fce0008000f00 */
.L_x_512:
[----:B-1----:R1:W2:Y:S02]  /*24400*/  SYNCS.PHASECHK.TRANS64.TRYWAIT P1, [R0+URZ+0x38038], R3 ;  /* 0x03803803000075a7 */ /* 0x0022a400080211ff */
[----:B--2---:R-:W-:Y:S05]  /*24410*/  @!P1 NANOSLEEP.SYNCS 0x989680 ;  /* 0x009896800000995d */ /* 0x004fea0003900000 */
[----:B------:R-:W2:Y:S02]  /*24420*/  @!P1 SYNCS.PHASECHK.TRANS64 P1, [R0+URZ+0x38038], R3 ;  /* 0x03803803000095a7 */ /* 0x000ea400080210ff */
[----:B--2---:R-:W-:Y:S05]  /*24430*/  @!P1 BRA `(.L_x_512) ;  /* 0xfffffffc00f09947 */ /* 0x004fea000383ffff */
[----:B------:R-:W-:Y:S05]  /*24440*/  BRA `(.L_x_513) ;  /* 0xffffffb400607947 */ /* 0x000fea000383ffff */
.L_x_384:
[----:B------:R-:W-:-:S07]  /*24450*/  MOV R0, UR25 ;  /* 0x0000001900007c02 */ /* 0x000fce0008000f00 */
.L_x_514:
[----:B-1----:R1:W2:Y:S02]  /*24460*/  SYNCS.PHASECHK.TRANS64.TRYWAIT P1, [R0+URZ+0x38038], R3 ;  /* 0x03803803000075a7 */ /* 0x0022a400080211ff */
[----:B--2---:R-:W-:Y:S05]  /*24470*/  @!P1 NANOSLEEP.SYNCS 0x989680 ;  /* 0x009896800000995d */ /* 0x004fea0003900000 */
[----:B------:R-:W2:Y:S02]  /*24480*/  @!P1 SYNCS.PHASECHK.TRANS64 P1, [R0+URZ+0x38038], R3 ;  /* 0x03803803000095a7 */ /* 0x000ea400080210ff */
[----:B--2---:R-:W-:Y:S05]  /*24490*/  @!P1 BRA `(.L_x_514) ;  /* 0xfffffffc00f09947 */ /* 0x004fea000383ffff */
[----:B------:R-:W-:Y:S05]  /*244a0*/  BRA `(.L_x_515) ;  /* 0xffffffb400e47947 */ /* 0x000fea000383ffff */
.L_x_389:
[----:B------:R-:W-:-:S07]  /*244b0*/  MOV R0, UR25 ;  /* 0x0000001900007c02 */ /* 0x000fce0008000f00 */
.L_x_516:
[----:B-1----:R1:W2:Y:S02]  /*244c0*/  SYNCS.PHASECHK.TRANS64.TRYWAIT P1, [R0+URZ+0x38038], R3 ;  /* 0x03803803000075a7 */ /* 0x0022a400080211ff */
[----:B--2---:R-:W-:Y:S05]  /*244d0*/  @!P1 NANOSLEEP.SYNCS 0x989680 ;  /* 0x009896800000995d */ /* 0x004fea0003900000 */
[----:B------:R-:W2:Y:S02]  /*244e0*/  @!P1 SYNCS.PHASECHK.TRANS64 P1, [R0+URZ+0x38038], R3 ;  /* 0x03803803000095a7 */ /* 0x000ea400080210ff */
[----:B--2---:R-:W-:Y:S05]  /*244f0*/  @!P1 BRA `(.L_x_516) ;  /* 0xfffffffc00f09947 */ /* 0x004fea000383ffff */
[----:B------:R-:W-:Y:S05]  /*24500*/  BRA `(.L_x_517) ;  /* 0xffffffb800707947 */ /* 0x000fea000383ffff */
.L_x_394:
[----:B------:R-:W-:-:S07]  /*24510*/  MOV R0, UR25 ;  /* 0x0000001900007c02 */ /* 0x000fce0008000f00 */
.L_x_518:
[----:B-1----:R1:W2:Y:S02]  /*24520*/  SYNCS.PHASECHK.TRANS64.TRYWAIT P1, [R0+URZ+0x38038], R3 ;  /* 0x03803803000075a7 */ /* 0x0022a400080211ff */
[----:B--2---:R-:W-:Y:S05]  /*24530*/  @!P1 NANOSLEEP.SYNCS 0x989680 ;  /* 0x009896800000995d */ /* 0x004fea0003900000 */
[----:B------:R-:W2:Y:S02]  /*24540*/  @!P1 SYNCS.PHASECHK.TRANS64 P1, [R0+URZ+0x38038], R3 ;  /* 0x03803803000095a7 */ /* 0x000ea400080210ff */
[----:B--2---:R-:W-:Y:S05]  /*24550*/  @!P1 BRA `(.L_x_518) ;  /* 0xfffffffc00f09947 */ /* 0x004fea000383ffff */
[----:B------:R-:W-:Y:S05]  /*24560*/  BRA `(.L_x_519) ;  /* 0xffffffb800f47947 */ /* 0x000fea000383ffff */
.L_x_399:
[----:B------:R-:W-:-:S07]  /*24570*/  MOV R0, UR25 ;  /* 0x0000001900007c02 */ /* 0x000fce0008000f00 */
.L_x_520:
[----:B-1----:R1:W2:Y:S02]  /*24580*/  SYNCS.PHASECHK.TRANS64.TRYWAIT P1, [R0+URZ+0x38038], R3 ;  /* 0x03803803000075a7 */ /* 0x0022a400080211ff */
[----:B--2---:R-:W-:Y:S05]  /*24590*/  @!P1 NANOSLEEP.SYNCS 0x989680 ;  /* 0x009896800000995d */ /* 0x004fea0003900000 */
[----:B------:R-:W2:Y:S02]  /*245a0*/  @!P1 SYNCS.PHASECHK.TRANS64 P1, [R0+URZ+0x38038], R3 ;  /* 0x03803803000095a7 */ /* 0x000ea400080210ff */
[----:B--2---:R-:W-:Y:S05]  /*245b0*/  @!P1 BRA `(.L_x_520) ;  /* 0xfffffffc00f09947 */ /* 0x004fea000383ffff */
[----:B------:R-:W-:Y:S05]  /*245c0*/  BRA `(.L_x_521) ;  /* 0xffffffbc00847947 */ /* 0x000fea000383ffff */
.L_x_404:
[----:B------:R-:W-:-:S07]  /*245d0*/  MOV R0, UR17 ;  /* 0x0000001100007c02 */ /* 0x000fce0008000f00 */
.L_x_522:
[----:B-1----:R1:W2:Y:S02]  /*245e0*/  SYNCS.PHASECHK.TRANS64.TRYWAIT P1, [R0+URZ+0x38038], R3 ;  /* 0x03803803000075a7 */ /* 0x0022a400080211ff */
[----:B--2---:R-:W-:Y:S05]  /*245f0*/  @!P1 NANOSLEEP.SYNCS 0x989680 ;  /* 0x009896800000995d */ /* 0x004fea0003900000 */
[----:B------:R-:W2:Y:S02]  /*24600*/  @!P1 SYNCS.PHASECHK.TRANS64 P1, [R0+URZ+0x38038], R3 ;  /* 0x03803803000095a7 */ /* 0x000ea400080210ff */
[----:B--2---:R-:W-:Y:S05]  /*24610*/  @!P1 BRA `(.L_x_522) ;  /* 0xfffffffc00f09947 */ /* 0x004fea000383ffff */
[----:B------:R-:W-:Y:S05]  /*24620*/  BRA `(.L_x_523) ;  /* 0xffffffc000087947 */ /* 0x000fea000383ffff */
.L_x_411:
[----:B------:R-:W-:-:S07]  /*24630*/  MOV R3, UR23 ;  /* 0x0000001700037c02 */ /* 0x000fce0008000f00 */
.L_x_524:
[----:B-1----:R1:W2:Y:S02]  /*24640*/  SYNCS.PHASECHK.TRANS64.TRYWAIT P0, [R3+URZ+0x380b0], R0 ;  /* 0x0380b000030075a7 */ /* 0x0022a400080011ff */
[----:B--2---:R-:W-:Y:S05]  /*24650*/  @!P0 NANOSLEEP.SYNCS 0x989680 ;  /* 0x009896800000895d */ /* 0x004fea0003900000 */
[----:B------:R-:W2:Y:S02]  /*24660*/  @!P0 SYNCS.PHASECHK.TRANS64 P0, [R3+URZ+0x380b0], R0 ;  /* 0x0380b000030085a7 */ /* 0x000ea400080010ff */
[----:B--2---:R-:W-:Y:S05]  /*24670*/  @!P0 BRA `(.L_x_524) ;  /* 0xfffffffc00f08947 */ /* 0x004fea000383ffff */
[----:B------:R-:W-:Y:S05]  /*24680*/  BRA `(.L_x_525) ;  /* 0xffffffc400c47947 */ /* 0x000fea000383ffff */
.L_x_415:
[----:B-1----:R-:W-:-:S07]  /*24690*/  MOV R3, UR23 ;  /* 0x0000001700037c02 */ /* 0x002fce0008000f00 */
.L_x_526:
[----:B-1----:R1:W2:Y:S02]  /*246a0*/  SYNCS.PHASECHK.TRANS64.TRYWAIT P0, [R3+URZ+0x380b8], R0 ;  /* 0x0380b800030075a7 */ /* 0x0022a400080011ff */
[----:B--2---:R-:W-:Y:S05]  /*246b0*/  @!P0 NANOSLEEP.SYNCS 0x989680 ;  /* 0x009896800000895d */ /* 0x004fea0003900000 */
[----:B------:R-:W2:Y:S02]  /*246c0*/  @!P0 SYNCS.PHASECHK.TRANS64 P0, [R3+URZ+0x380b8], R0 ;  /* 0x0380b800030085a7 */ /* 0x000ea400080010ff */
[----:B--2---:R-:W-:Y:S05]  /*246d0*/  @!P0 BRA `(.L_x_526) ;  /* 0xfffffffc00f08947 */ /* 0x004fea000383ffff */
[----:B------:R-:W-:Y:S05]  /*246e0*/  BRA `(.L_x_527) ;  /* 0xffffffd800487947 */ /* 0x000fea000383ffff */
        .weak           $__internal_0_$__cuda_sm10x_tcgen05_guardrail_trap_col_being_dealloced_not_returned_by_alloc
        .type           $__internal_0_$__cuda_sm10x_tcgen05_guardrail_trap_col_being_dealloced_not_returned_by_alloc,@function
        .size           $__internal_0_$__cuda_sm10x_tcgen05_guardrail_trap_col_being_dealloced_not_returned_by_alloc,($__internal_1_$__cuda_sm10x_tcgen05_guardrail_trap_phase_invalid_during_alloc - $__internal_0_$__cuda_sm10x_tcgen05_guardrail_trap_col_being_dealloced_not_returned_by_alloc)
$__internal_0_$__cuda_sm10x_tcgen05_guardrail_trap_col_being_dealloced_not_returned_by_alloc:
[----:B------:R-:W-:Y:S05]  /*246f0*/  BPT.TRAP 0x1 ;  /* 0x000000040000795c */ /* 0x000fea0000300000 */
[----:B------:R-:W-:-:S04]  /*24700*/  MOV R3, 0x0 ;  /* 0x0000000000037802 */ /* 0x000fc80000000f00 */
[----:B------:R-:W-:Y:S05]  /*24710*/  RET.REL.NODEC R2 `(_ZN7cutlass13device_kernelINS_4fmha6kernel36Sm100FmhaFwdKernelTmaWarpspecializedIN4cute5tupleIJiiiNS5_IJNS5_IJiiEEEiEEEEEENS1_10collective38Sm100FmhaFwdMainloopTmaWarpspecializedINS_6half_tEffNS5_IJNS4_1CILi256EEENSC_ILi128EEESE_EEENS5_IJiNSC_ILi1EEES7_EEENS5_IJiSG_NS5_IJNS5_IJNSC_ILi0EEEiEEEiEEEEEESL_NS9_10CausalMaskILb1EEENS5_IJNSC_ILi2EEESG_SG_EEENSC_ILb0EEEEENS9_38Sm100FmhaFwdEpilogueTmaWarpspecializedISB_fNS5_IJSE_SE_SE_EEESH_NS5_IJSG_S7_EEESQ_EENS2_23PersistentTileSchedulerENS2_41Sm100FmhaCtxKernelWarpspecializedScheduleEEEEEvNT_6ParamsE) ;  /* 0xfffffdb802387950 */ /* 0x000fea0003c3ffff */
        .weak           $__internal_1_$__cuda_sm10x_tcgen05_guardrail_trap_phase_invalid_during_alloc
        .type           $__internal_1_$__cuda_sm10x_tcgen05_guardrail_trap_phase_invalid_during_alloc,@function
        .size           $__internal_1_$__cuda_sm10x_tcgen05_guardrail_trap_phase_invalid_during_alloc,($__internal_2_$__cuda_sm10x_tcgen05_guardrail_trap_unallocated_columns_being_dealloced - $__internal_1_$__cuda_sm10x_tcgen05_guardrail_trap_phase_invalid_during_alloc)
$__internal_1_$__cuda_sm10x_tcgen05_guardrail_trap_phase_invalid_during_alloc:
[----:B------:R-:W-:Y:S05]  /*24720*/  BPT.TRAP 0x1 ;  /* 0x000000040000795c */ /* 0x000fea0000300000 */
[----:B------:R-:W-:-:S04]  /*24730*/  HFMA2 R3, -RZ, RZ, 0, 0 ;  /* 0x00000000ff037431 */ /* 0x000fc800000001ff */
[----:B------:R-:W-:Y:S05]  /*24740*/  RET.REL.NODEC R2 `(_ZN7cutlass13device_kernelINS_4fmha6kernel36Sm100FmhaFwdKernelTmaWarpspecializedIN4cute5tupleIJiiiNS5_IJNS5_IJiiEEEiEEEEEENS1_10collective38Sm100FmhaFwdMainloopTmaWarpspecializedINS_6half_tEffNS5_IJNS4_1CILi256EEENSC_ILi128EEESE_EEENS5_IJiNSC_ILi1EEES7_EEENS5_IJiSG_NS5_IJNS5_IJNSC_ILi0EEEiEEEiEEEEEESL_NS9_10CausalMaskILb1EEENS5_IJNSC_ILi2EEESG_SG_EEENSC_ILb0EEEEENS9_38Sm100FmhaFwdEpilogueTmaWarpspecializedISB_fNS5_IJSE_SE_SE_EEESH_NS5_IJSG_S7_EEESQ_EENS2_23PersistentTileSchedulerENS2_41Sm100FmhaCtxKernelWarpspecializedScheduleEEEEEvNT_6ParamsE) ;  /* 0xfffffdb8022c7950 */ /* 0x000fea0003c3ffff */
        .weak           $__internal_2_$__cuda_sm10x_tcgen05_guardrail_trap_unallocated_columns_being_dealloced
        .type           $__internal_2_$__cuda_sm10x_tcgen05_guardrail_trap_unallocated_columns_being_dealloced,@function
        .size           $__internal_2_$__cuda_sm10x_tcgen05_guardrail_trap_unallocated_columns_being_dealloced,($__internal_3_$__cuda_sm3x_div_rn_noftz_f32_slowpath - $__internal_2_$__cuda_sm10x_tcgen05_guardrail_trap_unallocated_columns_being_dealloced)
$__internal_2_$__cuda_sm10x_tcgen05_guardrail_trap_unallocated_columns_being_dealloced:
[----:B------:R-:W-:Y:S05]  /*24750*/  BPT.TRAP 0x1 ;  /* 0x000000040000795c */ /* 0x000fea0000300000 */
[----:B------:R-:W-:-:S04]  /*24760*/  MOV R3, 0x0 ;  /* 0x0000000000037802 */ /* 0x000fc80000000f00 */
[----:B------:R-:W-:Y:S05]  /*24770*/  RET.REL.NODEC R2 `(_ZN7cutlass13device_kernelINS_4fmha6kernel36Sm100FmhaFwdKernelTmaWarpspecializedIN4cute5tupleIJiiiNS5_IJNS5_IJiiEEEiEEEEEENS1_10collective38Sm100FmhaFwdMainloopTmaWarpspecializedINS_6half_tEffNS5_IJNS4_1CILi256EEENSC_ILi128EEESE_EEENS5_IJiNSC_ILi1EEES7_EEENS5_IJiSG_NS5_IJNS5_IJNSC_ILi0EEEiEEEiEEEEEESL_NS9_10CausalMaskILb1EEENS5_IJNSC_ILi2EEESG_SG_EEENSC_ILb0EEEEENS9_38Sm100FmhaFwdEpilogueTmaWarpspecializedISB_fNS5_IJSE_SE_SE_EEESH_NS5_IJSG_S7_EEESQ_EENS2_23PersistentTileSchedulerENS2_41Sm100FmhaCtxKernelWarpspecializedScheduleEEEEEvNT_6ParamsE) ;  /* 0xfffffdb802207950 */ /* 0x000fea0003c3ffff */
        .weak           $__internal_3_$__cuda_sm3x_div_rn_noftz_f32_slowpath
        .type           $__internal_3_$__cuda_sm3x_div_rn_noftz_f32_slowpath,@function
        .size           $__internal_3_$__cuda_sm3x_div_rn_noftz_f32_slowpath,(.L_x_544 - $__internal_3_$__cuda_sm3x_div_rn_noftz_f32_slowpath)
$__internal_3_$__cuda_sm3x_div_rn_noftz_f32_slowpath:
[----:B------:R-:W-:Y:S01]  /*24780*/  SHF.R.U32.HI R3, RZ, 0x17, R24 ;  /* 0x00000017ff037819 */ /* 0x000fe20000011618 */
[----:B------:R-:W-:Y:S01]  /*24790*/  BSSY B1, `(.L_x_528) ;  /* 0x0000065000017945 */ /* 0x000fe20003800000 */
[--C-:B------:R-:W-:Y:S01]  /*247a0*/  SHF.R.U32.HI R8, RZ, 0x17, R32.reuse ;  /* 0x00000017ff087819 */ /* 0x100fe20000011620 */
[----:B------:R-:W-:Y:S01]  /*247b0*/  IMAD.MOV.U32 R7, RZ, RZ, R32 ;  /* 0x000000ffff077224 */ /* 0x000fe200078e0020 */
[----:B------:R-:W-:Y:S01]  /*247c0*/  LOP3.LUT R3, R3, 0xff, RZ, 0xc0, !PT ;  /* 0x000000ff03037812 */ /* 0x000fe200078ec0ff */
[----:B------:R-:W-:Y:S01]  /*247d0*/  IMAD.MOV.U32 R6, RZ, RZ, R24 ;  /* 0x000000ffff067224 */ /* 0x000fe200078e0018 */
[----:B------:R-:W-:-:S03]  /*247e0*/  LOP3.LUT R8, R8, 0xff, RZ, 0xc0, !PT ;  /* 0x000000ff08087812 */ /* 0x000fc600078ec0ff */
[----:B------:R-:W-:Y:S02]  /*247f0*/  VIADD R0, R3, 0xffffffff ;  /* 0xffffffff03007836 */ /* 0x000fe40000000000 */
[----:B------:R-:W-:-:S03]  /*24800*/  VIADD R5, R8, 0xffffffff ;  /* 0xffffffff08057836 */ /* 0x000fc60000000000 */
[----:B------:R-:W-:-:S04]  /*24810*/  ISETP.GT.U32.AND P0, PT, R0, 0xfd, PT ;  /* 0x000000fd0000780c */ /* 0x000fc80003f04070 */
[----:B------:R-:W-:-:S13]  /*24820*/  ISETP.GT.U32.OR P0, PT, R5, 0xfd, P0 ;  /* 0x000000fd0500780c */ /* 0x000fda0000704470 */
[----:B------:R-:W-:Y:S01]  /*24830*/  @!P0 IMAD.MOV.U32 R10, RZ, RZ, RZ ;  /* 0x000000ffff0a8224 */ /* 0x000fe200078e00ff */
[----:B------:R-:W-:Y:S06]  /*24840*/  @!P0 BRA `(.L_x_529) ;  /* 0x00000000005c8947 */ /* 0x000fec0003800000 */
[----:B------:R-:W-:Y:S02]  /*24850*/  FSETP.GTU.FTZ.AND P1, PT, |R32|, +INF , PT ;  /* 0x7f8000002000780b */ /* 0x000fe40003f3c200 */
[----:B------:R-:W-:-:S04]  /*24860*/  FSETP.GTU.FTZ.AND P0, PT, |R24|, +INF , PT ;  /* 0x7f8000001800780b */ /* 0x000fc80003f1c200 */
[----:B------:R-:W-:-:S13]  /*24870*/  PLOP3.LUT P0, PT, P1, P0, PT, 0xf8, 0x8f ;  /* 0x00000000008f781c */ /* 0x000fda0000f01f70 */
[----:B------:R-:W-:Y:S05]  /*24880*/  @P0 BRA `(.L_x_530) ;  /* 0x0000000400500947 */ /* 0x000fea0003800000 */
[----:B------:R-:W-:-:S13]  /*24890*/  LOP3.LUT P0, RZ, R6, 0x7fffffff, R7, 0xc8, !PT ;  /* 0x7fffffff06ff7812 */ /* 0x000fda000780c807 */
[----:B------:R-:W-:Y:S05]  /*248a0*/  @!P0 BRA `(.L_x_531) ;  /* 0x0000000400408947 */ /* 0x000fea0003800000 */
[----:B------:R-:W-:Y:S02]  /*248b0*/  FSETP.NEU.FTZ.AND P0, PT, |R32|, +INF , PT ;  /* 0x7f8000002000780b */ /* 0x000fe40003f1d200 */
[----:B------:R-:W-:Y:S02]  /*248c0*/  FSETP.NEU.FTZ.AND P1, PT, |R24|, +INF , PT ;  /* 0x7f8000001800780b */ /* 0x000fe40003f3d200 */
[----:B------:R-:W-:-:S11]  /*248d0*/  FSETP.NEU.FTZ.AND P2, PT, |R32|, +INF , PT ;  /* 0x7f8000002000780b */ /* 0x000fd60003f5d200 */
[----:B------:R-:W-:Y:S05]  /*248e0*/  @!P1 BRA !P0, `(.L_x_531) ;  /* 0x0000000400309947 */ /* 0x000fea0004000000 */
[----:B------:R-:W-:-:S04]  /*248f0*/  LOP3.LUT P0, RZ, R7, 0x7fffffff, RZ, 0xc0, !PT ;  /* 0x7fffffff07ff7812 */ /* 0x000fc8000780c0ff */
[----:B------:R-:W-:-:S13]  /*24900*/  PLOP3.LUT P0, PT, P1, P0, PT, 0x2f, 0xf2 ;  /* 0x0000000000f2781c */ /* 0x000fda0000f00577 */
[----:B------:R-:W-:Y:S05]  /*24910*/  @P0 BRA `(.L_x_532) ;  /* 0x00000004001c0947 */ /* 0x000fea0003800000 */
[----:B------:R-:W-:-:S04]  /*24920*/  LOP3.LUT P0, RZ, R6, 0x7fffffff, RZ, 0xc0, !PT ;  /* 0x7fffffff06ff7812 */ /* 0x000fc8000780c0ff */
[----:B------:R-:W-:-:S13]  /*24930*/  PLOP3.LUT P0, PT, P2, P0, PT, 0x2f, 0xf2 ;  /* 0x0000000000f2781c */ /* 0x000fda0001700577 */
[----:B------:R-:W-:Y:S05]  /*24940*/  @P0 BRA `(.L_x_533) ;  /* 0x0000000400040947 */ /* 0x000fea0003800000 */
[----:B------:R-:W-:Y:S02]  /*24950*/  ISETP.GE.AND P1, PT, R5, RZ, PT ;  /* 0x000000ff0500720c */ /* 0x000fe40003f26270 */
[----:B------:R-:W-:-:S11]  /*24960*/  ISETP.GE.AND P0, PT, R0, RZ, PT ;  /* 0x000000ff0000720c */ /* 0x000fd60003f06270 */
[----:B------:R-:W-:Y:S01]  /*24970*/  @P1 MOV R10, RZ ;  /* 0x000000ff000a1202 */ /* 0x000fe20000000f00 */
[----:B------:R-:W-:Y:S01]  /*24980*/  @!P1 FFMA R7, R32, 1.84467440737095516160e+19, RZ ;  /* 0x5f80000020079823 */ /* 0x000fe200000000ff */
[----:B------:R-:W-:Y:S01]  /*24990*/  @!P1 MOV R10, 0xffffffc0 ;  /* 0xffffffc0000a9802 */ /* 0x000fe20000000f00 */
[----:B------:R-:W-:-:S03]  /*249a0*/  @!P0 FFMA R6, R24, 1.84467440737095516160e+19, RZ ;  /* 0x5f80000018068823 */ /* 0x000fc600000000ff */
[----:B------:R-:W-:-:S07]  /*249b0*/  @!P0 IADD3 R10, PT, PT, R10, 0x40, RZ ;  /* 0x000000400a0a8810 */ /* 0x000fce0007ffe0ff */
.L_x_529:
[----:B------:R-:W-:Y:S01]  /*249c0*/  LEA R11, R3, 0xc0800000, 0x17 ;  /* 0xc0800000030b7811 */ /* 0x000fe200078eb8ff */
[----:B------:R-:W-:Y:S01]  /*249d0*/  BSSY B0, `(.L_x_534) ;  /* 0x0000036000007945 */ /* 0x000fe20003800000 */
[----:B------:R-:W-:Y:S02]  /*249e0*/  IADD3 R8, PT, PT, R8, -0x7f, RZ ;  /* 0xffffff8108087810 */ /* 0x000fe40007ffe0ff */
[----:B------:R-:W-:-:S03]  /*249f0*/  IADD3 R11, PT, PT, -R11, R6, RZ ;  /* 0x000000060b0b7210 */ /* 0x000fc60007ffe1ff */
[----:B------:R-:W-:Y:S01]  /*24a00*/  IMAD R9, R8, -0x800000, R7 ;  /* 0xff80000008097824 */ /* 0x000fe200078e0207 */
[----:B------:R-:W1:Y:S01]  /*24a10*/  MUFU.RCP R5, R11 ;  /* 0x0000000b00057308 */ /* 0x000e620000001000 */
[----:B------:R-:W-:-:S04]  /*24a20*/  FADD.FTZ R6, -R11, -RZ ;  /* 0x800000ff0b067221 */ /* 0x000fc80000010100 */
[----:B-1----:R-:W-:-:S04]  /*24a30*/  FFMA R0, R5, R6, 1 ;  /* 0x3f80000005007423 */ /* 0x002fc80000000006 */
[----:B------:R-:W-:-:S04]  /*24a40*/  FFMA R0, R5, R0, R5 ;  /* 0x0000000005007223 */ /* 0x000fc80000000005 */
[----:B------:R-:W-:-:S04]  /*24a50*/  FFMA R7, R9, R0, RZ ;  /* 0x0000000009077223 */ /* 0x000fc800000000ff */
[----:B------:R-:W-:-:S04]  /*24a60*/  FFMA R5, R6, R7, R9 ;  /* 0x0000000706057223 */ /* 0x000fc80000000009 */
[----:B------:R-:W-:-:S04]  /*24a70*/  FFMA R5, R0, R5, R7 ;  /* 0x0000000500057223 */ /* 0x000fc80000000007 */
[----:B------:R-:W-:Y:S01]  /*24a80*/  FFMA R6, R6, R5, R9 ;  /* 0x0000000506067223 */ /* 0x000fe20000000009 */
[----:B------:R-:W-:-:S03]  /*24a90*/  IADD3 R9, PT, PT, R8, 0x7f, -R3 ;  /* 0x0000007f08097810 */ /* 0x000fc60007ffe803 */
[----:B------:R-:W-:Y:S01]  /*24aa0*/  FFMA R7, R0, R6, R5 ;  /* 0x0000000600077223 */ /* 0x000fe20000000005 */
[----:B------:R-:W-:-:S04]  /*24ab0*/  IADD3 R10, PT, PT, R9, R10, RZ ;  /* 0x0000000a090a7210 */ /* 0x000fc80007ffe0ff */
[----:B------:R-:W-:-:S04]  /*24ac0*/  SHF.R.U32.HI R3, RZ, 0x17, R7 ;  /* 0x00000017ff037819 */ /* 0x000fc80000011607 */
[----:B------:R-:W-:-:S04]  /*24ad0*/  LOP3.LUT R3, R3, 0xff, RZ, 0xc0, !PT ;  /* 0x000000ff03037812 */ /* 0x000fc800078ec0ff */
[----:B------:R-:W-:-:S04]  /*24ae0*/  IADD3 R3, PT, PT, R3, R10, RZ ;  /* 0x0000000a03037210 */ /* 0x000fc80007ffe0ff */
[----:B------:R-:W-:-:S04]  /*24af0*/  IADD3 R8, PT, PT, R3, -0x1, RZ ;  /* 0xffffffff03087810 */ /* 0x000fc80007ffe0ff */
[----:B------:R-:W-:-:S13]  /*24b00*/  ISETP.GE.U32.AND P0, PT, R8, 0xfe, PT ;  /* 0x000000fe0800780c */ /* 0x000fda0003f06070 */
[----:B------:R-:W-:Y:S05]  /*24b10*/  @!P0 BRA `(.L_x_535) ;  /* 0x0000000000808947 */ /* 0x000fea0003800000 */
[----:B------:R-:W-:-:S13]  /*24b20*/  ISETP.GT.AND P0, PT, R3, 0xfe, PT ;  /* 0x000000fe0300780c */ /* 0x000fda0003f04270 */
[----:B------:R-:W-:Y:S05]  /*24b30*/  @P0 BRA `(.L_x_536) ;  /* 0x00000000006c0947 */ /* 0x000fea0003800000 */
[----:B------:R-:W-:-:S13]  /*24b40*/  ISETP.GE.AND P0, PT, R3, 0x1, PT ;  /* 0x000000010300780c */ /* 0x000fda0003f06270 */
[----:B------:R-:W-:Y:S05]  /*24b50*/  @P0 BRA `(.L_x_537) ;  /* 0x0000000000740947 */ /* 0x000fea0003800000 */
[----:B------:R-:W-:Y:S02]  /*24b60*/  ISETP.GE.AND P0, PT, R3, -0x18, PT ;  /* 0xffffffe80300780c */ /* 0x000fe40003f06270 */
[----:B------:R-:W-:-:S11]  /*24b70*/  LOP3.LUT R7, R7, 0x80000000, RZ, 0xc0, !PT ;  /* 0x8000000007077812 */ /* 0x000fd600078ec0ff */
[----:B------:R-:W-:Y:S05]  /*24b80*/  @!P0 BRA `(.L_x_537) ;  /* 0x0000000000688947 */ /* 0x000fea0003800000 */
[CCC-:B------:R-:W-:Y:S01]  /*24b90*/  FFMA.RZ R8, R0.reuse, R6.reuse, R5.reuse ;  /* 0x0000000600087223 */ /* 0x1c0fe2000000c005 */
[CCC-:B------:R-:W-:Y:S01]  /*24ba0*/  FFMA.RP R9, R0.reuse, R6.reuse, R5.reuse ;  /* 0x0000000600097223 */ /* 0x1c0fe20000008005 */
[----:B------:R-:W-:Y:S01]  /*24bb0*/  FFMA.RM R6, R0, R6, R5 ;  /* 0x0000000600067223 */ /* 0x000fe20000004005 */
[C---:B------:R-:W-:Y:S01]  /*24bc0*/  VIADD R0, R3.reuse, 0x20 ;  /* 0x0000002003007836 */ /* 0x040fe20000000000 */
[C---:B------:R-:W-:Y:S02]  /*24bd0*/  ISETP.NE.AND P0, PT, R3.reuse, RZ, PT ;  /* 0x000000ff0300720c */ /* 0x040fe40003f05270 */
[----:B------:R-:W-:Y:S02]  /*24be0*/  LOP3.LUT R8, R8, 0x7fffff, RZ, 0xc0, !PT ;  /* 0x007fffff08087812 */ /* 0x000fe400078ec0ff */
[----:B------:R-:W-:Y:S01]  /*24bf0*/  ISETP.NE.AND P1, PT, R3, RZ, PT ;  /* 0x000000ff0300720c */ /* 0x000fe20003f25270 */
[----:B------:R-:W-:Y:S01]  /*24c00*/  IMAD.MOV R3, RZ, RZ, -R3 ;  /* 0x000000ffff037224 */ /* 0x000fe200078e0a03 */
[----:B------:R-:W-:-:S02]  /*24c10*/  LOP3.LUT R5, R8, 0x800000, RZ, 0xfc, !PT ;  /* 0x0080000008057812 */ /* 0x000fc400078efcff */
[----:B------:R-:W-:Y:S02]  /*24c20*/  FSETP.NEU.FTZ.AND P2, PT, R9, R6, PT ;  /* 0x000000060900720b */ /* 0x000fe40003f5d000 */
[----:B------:R-:W-:Y:S02]  /*24c30*/  SHF.L.U32 R0, R5, R0, RZ ;  /* 0x0000000005007219 */ /* 0x000fe400000006ff */
[----:B------:R-:W-:Y:S02]  /*24c40*/  SEL R6, R3, RZ, P0 ;  /* 0x000000ff03067207 */ /* 0x000fe40000000000 */
[----:B------:R-:W-:Y:S02]  /*24c50*/  ISETP.NE.AND P1, PT, R0, RZ, P1 ;  /* 0x000000ff0000720c */ /* 0x000fe40000f25270 */
[----:B------:R-:W-:Y:S02]  /*24c60*/  SHF.R.U32.HI R5, RZ, R6, R5 ;  /* 0x00000006ff057219 */ /* 0x000fe40000011605 */
[----:B------:R-:W-:-:S02]  /*24c70*/  PLOP3.LUT P1, PT, P2, P1, PT, 0xf8, 0x8f ;  /* 0x00000000008f781c */ /* 0x000fc40001723f70 */
[----:B------:R-:W-:Y:S02]  /*24c80*/  SHF.R.U32.HI R3, RZ, 0x1, R5 ;  /* 0x00000001ff037819 */ /* 0x000fe40000011605 */
[----:B------:R-:W-:-:S04]  /*24c90*/  SEL R0, RZ, 0x1, !P1 ;  /* 0x00000001ff007807 */ /* 0x000fc80004800000 */
[----:B------:R-:W-:-:S04]  /*24ca0*/  LOP3.LUT R0, R0, 0x1, R3, 0xf8, !PT ;  /* 0x0000000100007812 */ /* 0x000fc800078ef803 */
[----:B------:R-:W-:-:S05]  /*24cb0*/  LOP3.LUT R0, R0, R5, RZ, 0xc0, !PT ;  /* 0x0000000500007212 */ /* 0x000fca00078ec0ff */
[----:B------:R-:W-:-:S05]  /*24cc0*/  IMAD.IADD R0, R3, 0x1, R0 ;  /* 0x0000000103007824 */ /* 0x000fca00078e0200 */
[----:B------:R-:W-:Y:S01]  /*24cd0*/  LOP3.LUT R7, R0, R7, RZ, 0xfc, !PT ;  /* 0x0000000700077212 */ /* 0x000fe200078efcff */
[----:B------:R-:W-:Y:S05]  /*24ce0*/  BRA `(.L_x_537) ;  /* 0x0000000000107947 */ /* 0x000fea0003800000 */
.L_x_536:
[----:B------:R-:W-:-:S04]  /*24cf0*/  LOP3.LUT R7, R7, 0x80000000, RZ, 0xc0, !PT ;  /* 0x8000000007077812 */ /* 0x000fc800078ec0ff */
[----:B------:R-:W-:Y:S01]  /*24d00*/  LOP3.LUT R7, R7, 0x7f800000, RZ, 0xfc, !PT ;  /* 0x7f80000007077812 */ /* 0x000fe200078efcff */
[----:B------:R-:W-:Y:S05]  /*24d10*/  BRA `(.L_x_537) ;  /* 0x0000000000047947 */ /* 0x000fea0003800000 */
.L_x_535:
[----:B------:R-:W-:Y:S02]  /*24d20*/  LEA R7, R10, R7, 0x17 ;  /* 0x000000070a077211 */ /* 0x000fe400078eb8ff */
.L_x_537:
[----:B------:R-:W-:Y:S05]  /*24d30*/  BSYNC B0 ;  /* 0x0000000000007941 */ /* 0x000fea0003800000 */
.L_x_534:
[----:B------:R-:W-:Y:S01]  /*24d40*/  MOV R33, R7 ;  /* 0x0000000700217202 */ /* 0x000fe20000000f00 */
[----:B------:R-:W-:Y:S05]  /*24d50*/  BRA `(.L_x_538) ;  /* 0x0000000000207947 */ /* 0x000fea0003800000 */
.L_x_533:
[----:B------:R-:W-:-:S04]  /*24d60*/  LOP3.LUT R6, R6, 0x80000000, R7, 0x48, !PT ;  /* 0x8000000006067812 */ /* 0x000fc800078e4807 */
[----:B------:R-:W-:Y:S01]  /*24d70*/  LOP3.LUT R33, R6, 0x7f800000, RZ, 0xfc, !PT ;  /* 0x7f80000006217812 */ /* 0x000fe200078efcff */
[----:B------:R-:W-:Y:S05]  /*24d80*/  BRA `(.L_x_538) ;  /* 0x0000000000147947 */ /* 0x000fea0003800000 */
.L_x_532:
[----:B------:R-:W-:Y:S01]  /*24d90*/  LOP3.LUT R33, R6, 0x80000000, R7, 0x48, !PT ;  /* 0x8000000006217812 */ /* 0x000fe200078e4807 */
[----:B------:R-:W-:Y:S05]  /*24da0*/  BRA `(.L_x_538) ;  /* 0x00000000000c7947 */ /* 0x000fea0003800000 */
.L_x_531:
[----:B------:R-:W1:Y:S01]  /*24db0*/  MUFU.RSQ R33, -QNAN ;  /* 0xffc0000000217908 */ /* 0x000e620000001400 */
[----:B------:R-:W-:Y:S05]  /*24dc0*/  BRA `(.L_x_538) ;  /* 0x0000000000047947 */ /* 0x000fea0003800000 */
.L_x_530:
[----:B------:R-:W-:-:S07]  /*24dd0*/  FADD.FTZ R33, R32, R24 ;  /* 0x0000001820217221 */ /* 0x000fce0000010000 */
.L_x_538:
[----:B------:R-:W-:Y:S05]  /*24de0*/  BSYNC B1 ;  /* 0x0000000000017941 */ /* 0x000fea0003800000 */
.L_x_528:
[----:B------:R-:W-:-:S04]  /*24df0*/  HFMA2 R5, -RZ, RZ, 0, 0 ;  /* 0x00000000ff057431 */ /* 0x000fc800000001ff */
[----:B-1----:R-:W-:Y:S05]  /*24e00*/  RET.REL.NODEC R4 `(_ZN7cutlass13device_kernelINS_4fmha6kernel36Sm100FmhaFwdKernelTmaWarpspecializedIN4cute5tupleIJiiiNS5_IJNS5_IJiiEEEiEEEEEENS1_10collective38Sm100FmhaFwdMainloopTmaWarpspecializedINS_6half_tEffNS5_IJNS4_1CILi256EEENSC_ILi128EEESE_EEENS5_IJiNSC_ILi1EEES7_EEENS5_IJiSG_NS5_IJNS5_IJNSC_ILi0EEEiEEEiEEEEEESL_NS9_10CausalMaskILb1EEENS5_IJNSC_ILi2EEESG_SG_EEENSC_ILb0EEEEENS9_38Sm100FmhaFwdEpilogueTmaWarpspecializedISB_fNS5_IJSE_SE_SE_EEESH_NS5_IJSG_S7_EEESQ_EENS2_23PersistentTileSchedulerENS2_41Sm100FmhaCtxKernelWarpspecializedScheduleEEEEEvNT_6ParamsE) ;  /* 0xfffffdb0047c7950 */ /* 0x002fea0003c3ffff */
.L_x_539:
[----:B------:R-:W-:-:S00]  /*24e10*/  BRA `(.L_x_539) ;  /* 0xfffffffc00fc7947 */ /* 0x000fc0000383ffff */
[----:B------:R-:W-:-:S00]  /*24e20*/  NOP ;  /* 0x0000000000007918 */ /* 0x000fc00000000000 */
        /* <DEDUP_REMOVED lines=13> */
.L_x_544:


//--------------------- .nv.global.init           --------------------------
	.section	.nv.global.init,"aw",@progbits
.nv.global.init:
	.type		$str$23,@object
	.size		$str$23,($str$37 - $str$23)
$str$23:
        /*0000*/ 	.byte	0x0a, 0x00
	.type		$str$37,@object
	.size		$str$37,($str$32 - $str$37)
$str$37:
        /*0002*/ 	.byte	0x3a, 0x00
	.type		$str$32,@object
	.size		$str$32,($str$29 - $str$32)
$str$32:
        /*0004*/ 	.byte	0x5f, 0x00
	.type		$str$29,@object
	.size		$str$29,($str$28 - $str$29)
$str$29:
        /*0006*/ 	.byte	0x25, 0x64, 0x00
	.type		$str$28,@object
	.size		$str$28,($str$30 - $str$28)
$str$28:
        /*0009*/ 	.byte	0x25, 0x63, 0x00
	.type		$str$30,@object
	.size		$str$30,($str$31 - $str$30)
$str$30:
        /*000c*/ 	.byte	0x25, 0x73, 0x00
	.type		$str$31,@object
	.size		$str$31,($str$35 - $str$31)
$str$31:
        /*000f*/ 	.byte	0x20, 0x6f, 0x20, 0x00
	.type		$str$35,@object
	.size		$str$35,($str$22 - $str$35)
$str$35:
        /*0013*/ 	.byte	0x70, 0x74, 0x72, 0x5b, 0x00
	.type		$str$22,@object
	.size		$str$22,($str$34 - $str$22)
$str$22:
        /*0018*/ 	.byte	0x73, 0x4f, 0x3a, 0x20, 0x00
	.type		$str$34,@object
	.size		$str$34,($str$36 - $str$34)
$str$34:
        /*001d*/ 	.byte	0x73, 0x6d, 0x65, 0x6d, 0x5f, 0x00
	.type		$str$36,@object
	.size		$str$36,($str$33 - $str$36)
$str$36:
        /*0023*/ 	.byte	0x62, 0x5d, 0x28, 0x25, 0x70, 0x29, 0x00
	.type		$str$33,@object
	.size		$str$33,($str$27 - $str$33)
$str$33:
        /*002a*/ 	.byte	0x53, 0x77, 0x3c, 0x25, 0x64, 0x2c, 0x25, 0x64, 0x2c, 0x25, 0x64, 0x3e, 0x00
	.type		$str$27,@object
	.size		$str$27,($str$26 - $str$27)
$str$27:
        /*0037*/ 	.byte	0x2f, 0x74, 0x6d, 0x70, 0x2f, 0x63, 0x75, 0x74, 0x6c, 0x61, 0x73, 0x73, 0x5f, 0x73, 0x77, 0x65
        /*0047*/ 	.byte	0x65, 0x70, 0x5f, 0x73, 0x72, 0x63, 0x2f, 0x69, 0x6e, 0x63, 0x6c, 0x75, 0x64, 0x65, 0x2f, 0x63
        /*0057*/ 	.byte	0x75, 0x74, 0x65, 0x2f, 0x61, 0x74, 0x6f, 0x6d, 0x2f, 0x63, 0x6f, 0x70, 0x79, 0x5f, 0x74, 0x72
        /*0067*/ 	.byte	0x61, 0x69, 0x74, 0x73, 0x5f, 0x73, 0x6d, 0x31, 0x30, 0x30, 0x2e, 0x68, 0x70, 0x70, 0x00
	.type		$str$26,@object
	.size		$str$26,(__unnamed_4 - $str$26)
$str$26:
        /*0076*/ 	.byte	0x28, 0x28, 0x75, 0x69, 0x6e, 0x74, 0x33, 0x32, 0x5f, 0x74, 0x28, 0x74, 0x68, 0x72, 0x65, 0x61
        /*0086*/ 	.byte	0x64, 0x49, 0x64, 0x78, 0x2e, 0x78, 0x29, 0x20, 0x2f, 0x20, 0x33, 0x32, 0x29, 0x20, 0x25, 0x20
        /*0096*/ 	.byte	0x34, 0x29, 0x20, 0x3d, 0x3d, 0x20, 0x28, 0x28, 0x28, 0x74, 0x6d, 0x65, 0x6d, 0x5f, 0x61, 0x64
        /*00a6*/ 	.byte	0x64, 0x72, 0x20, 0x3e, 0x3e, 0x20, 0x31, 0x36, 0x29, 0x20, 0x2f, 0x20, 0x33, 0x32, 0x29, 0x20
        /*00b6*/ 	.byte	0x25, 0x20, 0x34, 0x29, 0x00
	.type		__unnamed_4,@object
	.size		__unnamed_4,(__unnamed_1 - __unnamed_4)
__unnamed_4:
        /* <DEDUP_REMOVED lines=37> */
        /*030b*/ 	.byte	0x30, 0x3e, 0x3e, 0x3e, 0x3e, 0x5d, 0x00
	.type		__unnamed_1,@object
	.size		__unnamed_1,(__unnamed_5 - __unnamed_1)
__unnamed_1:
        /* <DEDUP_REMOVED lines=37> */
        /*0562*/ 	.byte	0x3a, 0x43, 0x3c, 0x30, 0x3e, 0x3e, 0x3e, 0x3e, 0x5d, 0x00
	.type		__unnamed_5,@object
	.size		__unnamed_5,(__unnamed_6 - __unnamed_5)
__unnamed_5:
        /* <DEDUP_REMOVED lines=38> */
	.type		__unnamed_6,@object
	.size		__unnamed_6,(__unnamed_7 - __unnamed_6)
__unnamed_6:
        /* <DEDUP_REMOVED lines=37> */
        /*0a16*/ 	.byte	0x74, 0x65, 0x3a, 0x3a, 0x43, 0x3c, 0x30, 0x3e, 0x3e, 0x3e, 0x3e, 0x5d, 0x00
	.type		__unnamed_7,@object
	.size		__unnamed_7,(__unnamed_2 - __unnamed_7)
__unnamed_7:
        /* <DEDUP_REMOVED lines=37> */
        /*0c73*/ 	.byte	0x63, 0x75, 0x74, 0x65, 0x3a, 0x3a, 0x43, 0x3c, 0x30, 0x3e, 0x3e, 0x3e, 0x3e, 0x5d, 0x00
	.type		__unnamed_2,@object
	.size		__unnamed_2,(__unnamed_3 - __unnamed_2)
__unnamed_2:
        /* <DEDUP_REMOVED lines=38> */
	.type		__unnamed_3,@object
	.size		__unnamed_3,(.L_3 - __unnamed_3)
__unnamed_3:
        /* <DEDUP_REMOVED lines=39> */
.L_3:


//--------------------- .nv.shared._ZN7cutlass13device_kernelINS_4fmha6kernel36Sm100FmhaFwdKernelTmaWarpspecializedIN4cute5tupleIJiiiNS5_IJNS5_IJiiEEEiEEEEEENS1_10collective38Sm100FmhaFwdMainloopTmaWarpspecializedINS_6half_tEffNS5_IJNS4_1CILi256EEENSC_ILi128EEESE_EEENS5_IJiNSC_ILi1EEES7_EEENS5_IJiSG_NS5_IJNS5_IJNSC_ILi0EEEiEEEiEEEEEESL_NS9_10CausalMaskILb1EEENS5_IJNSC_ILi2EEESG_SG_EEENSC_ILb0EEEEENS9_38Sm100FmhaFwdEpilogueTmaWarpspecializedISB_fNS5_IJSE_SE_SE_EEESH_NS5_IJSG_S7_EEESQ_EENS2_23PersistentTileSchedulerENS2_41Sm100FmhaCtxKernelWarpspecializedScheduleEEEEEvNT_6ParamsE --------------------------
	.section	.nv.shared._ZN7cutlass13device_kernelINS_4fmha6kernel36Sm100FmhaFwdKernelTmaWarpspecializedIN4cute5tupleIJiiiNS5_IJNS5_IJiiEEEiEEEEEENS1_10collective38Sm100FmhaFwdMainloopTmaWarpspecializedINS_6half_tEffNS5_IJNS4_1CILi256EEENSC_ILi128EEESE_EEENS5_IJiNSC_ILi1EEES7_EEENS5_IJiSG_NS5_IJNS5_IJNSC_ILi0EEEiEEEiEEEEEESL_NS9_10CausalMaskILb1EEENS5_IJNSC_ILi2EEESG_SG_EEENSC_ILb0EEEEENS9_38Sm100FmhaFwdEpilogueTmaWarpspecializedISB_fNS5_IJSE_SE_SE_EEESH_NS5_IJSG_S7_EEESQ_EENS2_23PersistentTileSchedulerENS2_41Sm100FmhaCtxKernelWarpspecializedScheduleEEEEEvNT_6ParamsE,"aw",@nobits
	.sectionflags	@""
	.align	16
	.zero		1024


//--------------------- .nv.shared.reserved.0     --------------------------
	.section	.nv.shared.reserved.0,"aw",@nobits
	.weak		__nv_reservedSMEM_offset_0_alias
	.size		__nv_reservedSMEM_offset_0_alias, 0, 64
	.other		__nv_reservedSMEM_offset_0_alias,@"STO_CUDA_RESERVED_SHARED STV_DEFAULT"
__nv_reservedSMEM_offset_0_alias:
	.zero		0
.nv.shared.reserved.0:
	.zero		64
	.weak		__nv_reservedSMEM_tcgen05_partition
	.type		__nv_reservedSMEM_tcgen05_partition,@object
	.size		__nv_reservedSMEM_tcgen05_partition,(.L_0 - __nv_reservedSMEM_tcgen05_partition)
__nv_reservedSMEM_tcgen05_partition:
	.zero		32
.L_0:


//--------------------- .nv.global                --------------------------
	.section	.nv.global,"aw",@nobits
.nv.global:
	.type		_ZN39_INTERNAL_878b52bd_4_k_cu_882e5cd9_37084cute1_E,@object
	.size		_ZN39_INTERNAL_878b52bd_4_k_cu_882e5cd9_37084cute1_E,(_ZN39_INTERNAL_878b52bd_4_k_cu_882e5cd9_37084cuda3std3__45__cpo6cbeginE - _ZN39_INTERNAL_878b52bd_4_k_cu_882e5cd9_37084cute1_E)
_ZN39_INTERNAL_878b52bd_4_k_cu_882e5cd9_37084cute1_E:
	.zero		1
	.type		_ZN39_INTERNAL_878b52bd_4_k_cu_882e5cd9_37084cuda3std3__45__cpo6cbeginE,@object
	.size		_ZN39_INTERNAL_878b52bd_4_k_cu_882e5cd9_37084cuda3std3__45__cpo6cbeginE,(_ZN39_INTERNAL_878b52bd_4_k_cu_882e5cd9_37084cuda3std3__48in_placeE - _ZN39_INTERNAL_878b52bd_4_k_cu_882e5cd9_37084cuda3std3__45__cpo6cbeginE)
_ZN39_INTERNAL_878b52bd_4_k_cu_882e5cd9_37084cuda3std3__45__cpo6cbeginE:
	.zero		1
	.type		_ZN39_INTERNAL_878b52bd_4_k_cu_882e5cd9_37084cuda3std3__48in_placeE,@object
	.size		_ZN39_INTERNAL_878b52bd_4_k_cu_882e5cd9_37084cuda3std3__48in_placeE,(_ZN39_INTERNAL_878b52bd_4_k_cu_882e5cd9_37084cuda3std6ranges3__45__cpo9iter_moveE - _ZN39_INTERNAL_878b52bd_4_k_cu_882e5cd9_37084cuda3std3__48in_placeE)
_ZN39_INTERNAL_878b52bd_4_k_cu_882e5cd9_37084cuda3std3__48in_placeE:
	.zero		1
	.type		_ZN39_INTERNAL_878b52bd_4_k_cu_882e5cd9_37084cuda3std6ranges3__45__cpo9iter_moveE,@object
	.size		_ZN39_INTERNAL_878b52bd_4_k_cu_882e5cd9_37084cuda3std6ranges3__45__cpo9iter_moveE,(_ZN39_INTERNAL_878b52bd_4_k_cu_882e5cd9_37084cuda3std3__45__cpo5beginE - _ZN39_INTERNAL_878b52bd_4_k_cu_882e5cd9_37084cuda3std6ranges3__45__cpo9iter_moveE)
_ZN39_INTERNAL_878b52bd_4_k_cu_882e5cd9_37084cuda3std6ranges3__45__cpo9iter_moveE:
	.zero		1
	.type		_ZN39_INTERNAL_878b52bd_4_k_cu_882e5cd9_37084cuda3std3__45__cpo5beginE,@object
	.size		_ZN39_INTERNAL_878b52bd_4_k_cu_882e5cd9_37084cuda3std3__45__cpo5beginE,(_ZN39_INTERNAL_878b52bd_4_k_cu_882e5cd9_37084cuda3std3__441_GLOBAL__N__878b52bd_4_k_cu_882e5cd9_37086ignoreE - _ZN39_INTERNAL_878b52bd_4_k_cu_882e5cd9_37084cuda3std3__45__cpo5beginE)
_ZN39_INTERNAL_878b52bd_4_k_cu_882e5cd9_37084cuda3std3__45__cpo5beginE:
	.zero		1
	.type		_ZN39_INTERNAL_878b52bd_4_k_cu_882e5cd9_37084cuda3std3__441_GLOBAL__N__878b52bd_4_k_cu_882e5cd9_37086ignoreE,@object
	.size		_ZN39_INTERNAL_878b52bd_4_k_cu_882e5cd9_37084cuda3std3__441_GLOBAL__N__878b52bd_4_k_cu_882e5cd9_37086ignoreE,(_ZN39_INTERNAL_878b52bd_4_k_cu_882e5cd9_37084cute7productE - _ZN39_INTERNAL_878b52bd_4_k_cu_882e5cd9_37084cuda3std3__441_GLOBAL__N__878b52bd_4_k_cu_882e5cd9_37086ignoreE)
_ZN39_INTERNAL_878b52bd_4_k_cu_882e5cd9_37084cuda3std3__441_GLOBAL__N__878b52bd_4_k_cu_882e5cd9_37086ignoreE:
	.zero		1
	.type		_ZN39_INTERNAL_878b52bd_4_k_cu_882e5cd9_37084cute7productE,@object
	.size		_ZN39_INTERNAL_878b52bd_4_k_cu_882e5cd9_37084cute7productE,(_ZN39_INTERNAL_878b52bd_4_k_cu_882e5cd9_37084cuda3std3__45__cpo3endE - _ZN39_INTERNAL_878b52bd_4_k_cu_882e5cd9_37084cute7productE)
_ZN39_INTERNAL_878b52bd_4_k_cu_882e5cd9_37084cute7productE:
	.zero		1
	.type		_ZN39_INTERNAL_878b52bd_4_k_cu_882e5cd9_37084cuda3std3__45__cpo3endE,@object
	.size		_ZN39_INTERNAL_878b52bd_4_k_cu_882e5cd9_37084cuda3std3__45__cpo3endE,(_ZN39_INTERNAL_878b52bd_4_k_cu_882e5cd9_37084cuda3std3__419piecewise_constructE - _ZN39_INTERNAL_878b52bd_4_k_cu_882e5cd9_37084cuda3std3__45__cpo3endE)
_ZN39_INTERNAL_878b52bd_4_k_cu_882e5cd9_37084cuda3std3__45__cpo3endE:
	.zero		1
	.type		_ZN39_INTERNAL_878b52bd_4_k_cu_882e5cd9_37084cuda3std3__419piecewise_constructE,@object
	.size		_ZN39_INTERNAL_878b52bd_4_k_cu_882e5cd9_37084cuda3std3__419piecewise_constructE,(_ZN39_INTERNAL_878b52bd_4_k_cu_882e5cd9_37084cuda3std3__45__cpo4cendE - _ZN39_INTERNAL_878b52bd_4_k_cu_882e5cd9_37084cuda3std3__419piecewise_constructE)
_ZN39_INTERNAL_878b52bd_4_k_cu_882e5cd9_37084cuda3std3__419piecewise_constructE:
	.zero		1
	.type		_ZN39_INTERNAL_878b52bd_4_k_cu_882e5cd9_37084cuda3std3__45__cpo4cendE,@object
	.size		_ZN39_INTERNAL_878b52bd_4_k_cu_882e5cd9_37084cuda3std3__45__cpo4cendE,(_ZN39_INTERNAL_878b52bd_4_k_cu_882e5cd9_37084cuda3std6ranges3__45__cpo4swapE - _ZN39_INTERNAL_878b52bd_4_k_cu_882e5cd9_37084cuda3std3__45__cpo4cendE)
_ZN39_INTERNAL_878b52bd_4_k_cu_882e5cd9_37084cuda3std3__45__cpo4cendE:
	.zero		1
	.type		_ZN39_INTERNAL_878b52bd_4_k_cu_882e5cd9_37084cuda3std6ranges3__45__cpo4swapE,@object
	.size		_ZN39_INTERNAL_878b52bd_4_k_cu_882e5cd9_37084cuda3std6ranges3__45__cpo4swapE,(.L_15 - _ZN39_INTERNAL_878b52bd_4_k_cu_882e5cd9_37084cuda3std6ranges3__45__cpo4swapE)
_ZN39_INTERNAL_878b52bd_4_k_cu_882e5cd9_37084cuda3std6ranges3__45__cpo4swapE:
	.zero		1
.L_15:


//--------------------- .nv.constant0._ZN7cutlass13device_kernelINS_4fmha6kernel36Sm100FmhaFwdKernelTmaWarpspecializedIN4cute5tupleIJiiiNS5_IJNS5_IJiiEEEiEEEEEENS1_10collective38Sm100FmhaFwdMainloopTmaWarpspecializedINS_6half_tEffNS5_IJNS4_1CILi256EEENSC_ILi128EEESE_EEENS5_IJiNSC_ILi1EEES7_EEENS5_IJiSG_NS5_IJNS5_IJNSC_ILi0EEEiEEEiEEEEEESL_NS9_10CausalMaskILb1EEENS5_IJNSC_ILi2EEESG_SG_EEENSC_ILb0EEEEENS9_38Sm100FmhaFwdEpilogueTmaWarpspecializedISB_fNS5_IJSE_SE_SE_EEESH_NS5_IJSG_S7_EEESQ_EENS2_23PersistentTileSchedulerENS2_41Sm100FmhaCtxKernelWarpspecializedScheduleEEEEEvNT_6ParamsE --------------------------
	.section	.nv.constant0._ZN7cutlass13device_kernelINS_4fmha6kernel36Sm100FmhaFwdKernelTmaWarpspecializedIN4cute5tupleIJiiiNS5_IJNS5_IJiiEEEiEEEEEENS1_10collective38Sm100FmhaFwdMainloopTmaWarpspecializedINS_6half_tEffNS5_IJNS4_1CILi256EEENSC_ILi128EEESE_EEENS5_IJiNSC_ILi1EEES7_EEENS5_IJiSG_NS5_IJNS5_IJNSC_ILi0EEEiEEEiEEEEEESL_NS9_10CausalMaskILb1EEENS5_IJNSC_ILi2EEESG_SG_EEENSC_ILb0EEEEENS9_38Sm100FmhaFwdEpilogueTmaWarpspecializedISB_fNS5_IJSE_SE_SE_EEESH_NS5_IJSG_S7_EEESQ_EENS2_23PersistentTileSchedulerENS2_41Sm100FmhaCtxKernelWarpspecializedScheduleEEEEEvNT_6ParamsE,"a",@progbits
	.sectionflags	@""
	.align	4
.nv.constant0._ZN7cutlass13device_kernelINS_4fmha6kernel36Sm100FmhaFwdKernelTmaWarpspecializedIN4cute5tupleIJiiiNS5_IJNS5_IJiiEEEiEEEEEENS1_10collective38Sm100FmhaFwdMainloopTmaWarpspecializedINS_6half_tEffNS5_IJNS4_1CILi256EEENSC_ILi128EEESE_EEENS5_IJiNSC_ILi1EEES7_EEENS5_IJiSG_NS5_IJNS5_IJNSC_ILi0EEEiEEEiEEEEEESL_NS9_10CausalMaskILb1EEENS5_IJNSC_ILi2EEESG_SG_EEENSC_ILb0EEEEENS9_38Sm100FmhaFwdEpilogueTmaWarpspecializedISB_fNS5_IJSE_SE_SE_EEESH_NS5_IJSG_S7_EEESQ_EENS2_23PersistentTileSchedulerENS2_41Sm100FmhaCtxKernelWarpspecializedScheduleEEEEEvNT_6ParamsE:
	.zero		2432


//--------------------- SYMBOLS --------------------------

	.type		.nv.reservedSmem.offset0,@object
	.size		.nv.reservedSmem.offset0,0x4
	.type		.nv.reservedSmem.cap,@object
	.size		.nv.reservedSmem.cap,0x4
	.type		vprintf,@function
	.type		__assertfail,@function
